def matmul_kernel(
    a_ptr,
    b_ptr,
    c_ptr,
    M,
    N,
    K,
    stride_am,
    stride_ak,
    stride_bk,
    stride_bn,
    stride_cm,
    stride_cn,
    BLOCK_M: tl.constexpr,
    BLOCK_N: tl.constexpr,
    BLOCK_K: tl.constexpr,
    GROUP_M: tl.constexpr,
):
    pid = tl.program_id(axis=0)
    num_pid_m = tl.cdiv(M, BLOCK_M)
    num_pid_n = tl.cdiv(N, BLOCK_N)
    num_pid_in_group = GROUP_M * num_pid_n
    group_id = pid // num_pid_in_group
    first_pid_m = group_id * GROUP_M
    group_size_m = min(num_pid_m - first_pid_m, GROUP_M)
    pid_m = first_pid_m + ((pid % num_pid_in_group) % group_size_m)
    pid_n = (pid % num_pid_in_group) // group_size_m

    offs_am = (pid_m * BLOCK_M + tl.arange(0, BLOCK_M)) % M
    offs_bn = (pid_n * BLOCK_N + tl.arange(0, BLOCK_N)) % N
    offs_k = tl.arange(0, BLOCK_K)
    a_ptrs = a_ptr + offs_am[:, None] * stride_am + offs_k[None, :] * stride_ak
    b_ptrs = b_ptr + offs_k[:, None] * stride_bk + offs_bn[None, :] * stride_bn

    acc = tl.zeros((BLOCK_M, BLOCK_N), dtype=tl.float32)
    for kk in range(0, tl.cdiv(K, BLOCK_K)):
        a = tl.load(a_ptrs, mask=offs_k[None, :] < K - kk * BLOCK_K, other=0.0)
        b = tl.load(b_ptrs, mask=offs_k[:, None] < K - kk * BLOCK_K, other=0.0)
        acc = tl.dot(a, b, acc)
        a_ptrs += BLOCK_K * stride_ak
        b_ptrs += BLOCK_K * stride_bk

    c = acc.to(c_ptr.dtype.element_ty)
    offs_cm = pid_m * BLOCK_M + tl.arange(0, BLOCK_M)
    offs_cn = pid_n * BLOCK_N + tl.arange(0, BLOCK_N)
    c_ptrs = c_ptr + offs_cm[:, None] * stride_cm + offs_cn[None, :] * stride_cn
    mask = (offs_cm[:, None] < M) & (offs_cn[None, :] < N)
    tl.store(c_ptrs, c, mask=mask)

# config = {"BLOCK_K": 64, "BLOCK_M": 64, "BLOCK_N": 128, "GROUP_M": 8, "arch": "sm_90", "dtype": "fp8e5m2", "num_ctas": 1, "num_stages": 3, "num_warps": 2}
# arch = sm_90


// ===== COMPILED SASS (sm_90a) =====

	.target	sm_90a

	.elftype	@"ET_EXEC"


//--------------------- .note.nv.tkinfo           --------------------------
	.section	.note.nv.tkinfo,"",@"SHT_NOTE"
	.sectionflags	@"SHF_NOTE_NV_TKINFO"
	.tkinfo
        /*0018*/ 	.word	0x00000002
        /*0030*/ 	.string	""
        /*0030*/ 	.string	"ptxas"
        /*0030*/ 	.string	"Cuda compilation tools, release 13.0, V13.0.88"
        /*0030*/ 	.string	"Build cuda_13.0.r13.0/compiler.36424714_0"
        /*0030*/ 	.string	"-v  -suppress-debug-info  -lineinfo  -arch sm_90a "



//--------------------- .note.nv.cuinfo           --------------------------
	.section	.note.nv.cuinfo,"",@"SHT_NOTE"
	.sectionflags	@"SHF_NOTE_NV_CUINFO"
        /*0018*/ 	.short	0x0002
        /*001a*/ 	.short	0x005a
        /*001c*/ 	.short	0x0082
	.zero		2


//--------------------- .nv.info                  --------------------------
	.section	.nv.info,"",@"SHT_CUDA_INFO"
	.align	4


	//----- nvinfo : EIATTR_REGCOUNT
	.align		4
        /*0000*/ 	.byte	0x04, 0x2f
        /*0002*/ 	.short	(.L_1 - .L_0)
	.align		4
.L_0:
        /*0004*/ 	.word	index@(matmul_kernel)
        /*0008*/ 	.word	0x00000020


	//----- nvinfo : EIATTR_FRAME_SIZE
	.align		4
.L_1:
        /*000c*/ 	.byte	0x04, 0x11
        /*000e*/ 	.short	(.L_3 - .L_2)
	.align		4
.L_2:
        /*0010*/ 	.word	index@(matmul_kernel)
        /*0014*/ 	.word	0x000015d0


	//----- nvinfo : EIATTR_MIN_STACK_SIZE
	.align		4
.L_3:
        /*0018*/ 	.byte	0x04, 0x12
        /*001a*/ 	.short	(.L_5 - .L_4)
	.align		4
.L_4:
        /*001c*/ 	.word	index@(matmul_kernel)
        /*0020*/ 	.word	0x000015d0
.L_5:


//--------------------- .nv.compat                --------------------------
	.section	.nv.compat,"",@"SHT_CUDA_COMPAT_INFO"
	.align	4
        /*0000*/ 	.byte	0x02, 0x09, 0x01, 0x00, 0x02, 0x02, 0x02, 0x00, 0x02, 0x05, 0x05, 0x00, 0x03, 0x07, 0x01, 0x01
        /*0010*/ 	.byte	0x02, 0x03, 0x00, 0x00, 0x02, 0x06, 0x01, 0x00, 0x04, 0x0b, 0x08, 0x00, 0x00, 0x00, 0x00, 0x00
        /*0020*/ 	.byte	0x00, 0x00, 0x00, 0x00


//--------------------- .nv.info.matmul_kernel    --------------------------
	.section	.nv.info.matmul_kernel,"",@"SHT_CUDA_INFO"
	.sectionflags	@""
	.align	4


	//----- nvinfo : EIATTR_CUDA_API_VERSION
	.align		4
        /*0000*/ 	.byte	0x04, 0x37
        /*0002*/ 	.short	(.L_7 - .L_6)
.L_6:
        /*0004*/ 	.word	0x00000082


	//----- nvinfo : EIATTR_KPARAM_INFO
	.align		4
.L_7:
        /*0008*/ 	.byte	0x04, 0x17
        /*000a*/ 	.short	(.L_9 - .L_8)
.L_8:
        /*000c*/ 	.word	0x00000000
        /*0010*/ 	.short	0x000d
        /*0012*/ 	.short	0x0048
        /*0014*/ 	.byte	0x00, 0xf4, 0x21, 0x00


	//----- nvinfo : EIATTR_KPARAM_INFO
	.align		4
.L_9:
        /*0018*/ 	.byte	0x04, 0x17
        /*001a*/ 	.short	(.L_11 - .L_10)
.L_10:
        /*001c*/ 	.word	0x00000000
        /*0020*/ 	.short	0x000c
        /*0022*/ 	.short	0x0040
        /*0024*/ 	.byte	0x00, 0xf4, 0x21, 0x00


	//----- nvinfo : EIATTR_KPARAM_INFO
	.align		4
.L_11:
        /*0028*/ 	.byte	0x04, 0x17
        /*002a*/ 	.short	(.L_13 - .L_12)
.L_12:
        /*002c*/ 	.word	0x00000000
        /*0030*/ 	.short	0x000b
        /*0032*/ 	.short	0x0038
        /*0034*/ 	.byte	0x00, 0xf0, 0x11, 0x00


	//----- nvinfo : EIATTR_KPARAM_INFO
	.align		4
.L_13:
        /*0038*/ 	.byte	0x04, 0x17
        /*003a*/ 	.short	(.L_15 - .L_14)
.L_14:
        /*003c*/ 	.word	0x00000000
        /*0040*/ 	.short	0x000a
        /*0042*/ 	.short	0x0034
        /*0044*/ 	.byte	0x00, 0xf0, 0x11, 0x00


	//----- nvinfo : EIATTR_KPARAM_INFO
	.align		4
.L_15:
        /*0048*/ 	.byte	0x04, 0x17
        /*004a*/ 	.short	(.L_17 - .L_16)
.L_16:
        /*004c*/ 	.word	0x00000000
        /*0050*/ 	.short	0x0009
        /*0052*/ 	.short	0x0030
        /*0054*/ 	.byte	0x00, 0xf0, 0x11, 0x00


	//----- nvinfo : EIATTR_KPARAM_INFO
	.align		4
.L_17:
        /*0058*/ 	.byte	0x04, 0x17
        /*005a*/ 	.short	(.L_19 - .L_18)
.L_18:
        /*005c*/ 	.word	0x00000000
        /*0060*/ 	.short	0x0008
        /*0062*/ 	.short	0x002c
        /*0064*/ 	.byte	0x00, 0xf0, 0x11, 0x00


	//----- nvinfo : EIATTR_KPARAM_INFO
	.align		4
.L_19:
        /*0068*/ 	.byte	0x04, 0x17
        /*006a*/ 	.short	(.L_21 - .L_20)
.L_20:
        /*006c*/ 	.word	0x00000000
        /*0070*/ 	.short	0x0007
        /*0072*/ 	.short	0x0028
        /*0074*/ 	.byte	0x00, 0xf0, 0x11, 0x00


	//----- nvinfo : EIATTR_KPARAM_INFO
	.align		4
.L_21:
        /*0078*/ 	.byte	0x04, 0x17
        /*007a*/ 	.short	(.L_23 - .L_22)
.L_22:
        /*007c*/ 	.word	0x00000000
        /*0080*/ 	.short	0x0006
        /*0082*/ 	.short	0x0024
        /*0084*/ 	.byte	0x00, 0xf0, 0x11, 0x00


	//----- nvinfo : EIATTR_KPARAM_INFO
	.align		4
.L_23:
        /*0088*/ 	.byte	0x04, 0x17
        /*008a*/ 	.short	(.L_25 - .L_24)
.L_24:
        /*008c*/ 	.word	0x00000000
        /*0090*/ 	.short	0x0005
        /*0092*/ 	.short	0x0020
        /*0094*/ 	.byte	0x00, 0xf0, 0x11, 0x00


	//----- nvinfo : EIATTR_KPARAM_INFO
	.align		4
.L_25:
        /*0098*/ 	.byte	0x04, 0x17
        /*009a*/ 	.short	(.L_27 - .L_26)
.L_26:
        /*009c*/ 	.word	0x00000000
        /*00a0*/ 	.short	0x0004
        /*00a2*/ 	.short	0x001c
        /*00a4*/ 	.byte	0x00, 0xf0, 0x11, 0x00


	//----- nvinfo : EIATTR_KPARAM_INFO
	.align		4
.L_27:
        /*00a8*/ 	.byte	0x04, 0x17
        /*00aa*/ 	.short	(.L_29 - .L_28)
.L_28:
        /*00ac*/ 	.word	0x00000000
        /*00b0*/ 	.short	0x0003
        /*00b2*/ 	.short	0x0018
        /*00b4*/ 	.byte	0x00, 0xf0, 0x11, 0x00


	//----- nvinfo : EIATTR_KPARAM_INFO
	.align		4
.L_29:
        /*00b8*/ 	.byte	0x04, 0x17
        /*00ba*/ 	.short	(.L_31 - .L_30)
.L_30:
        /*00bc*/ 	.word	0x00000000
        /*00c0*/ 	.short	0x0002
        /*00c2*/ 	.short	0x0010
        /*00c4*/ 	.byte	0x00, 0xf4, 0x21, 0x00


	//----- nvinfo : EIATTR_KPARAM_INFO
	.align		4
.L_31:
        /*00c8*/ 	.byte	0x04, 0x17
        /*00ca*/ 	.short	(.L_33 - .L_32)
.L_32:
        /*00cc*/ 	.word	0x00000000
        /*00d0*/ 	.short	0x0001
        /*00d2*/ 	.short	0x0008
        /*00d4*/ 	.byte	0x00, 0xf4, 0x21, 0x00


	//----- nvinfo : EIATTR_KPARAM_INFO
	.align		4
.L_33:
        /*00d8*/ 	.byte	0x04, 0x17
        /*00da*/ 	.short	(.L_35 - .L_34)
.L_34:
        /*00dc*/ 	.word	0x00000000
        /*00e0*/ 	.short	0x0000
        /*00e2*/ 	.short	0x0000
        /*00e4*/ 	.byte	0x00, 0xf4, 0x21, 0x00


	//----- nvinfo : EIATTR_SPARSE_MMA_MASK
	.align		4
.L_35:
        /*00e8*/ 	.byte	0x03, 0x50
        /*00ea*/ 	.short	0x0000


	//----- nvinfo : EIATTR_MAXREG_COUNT
	.align		4
        /*00ec*/ 	.byte	0x03, 0x1b
        /*00ee*/ 	.short	0x00ff


	//----- nvinfo : EIATTR_NUM_BARRIERS
	.align		4
        /*00f0*/ 	.byte	0x02, 0x4c
        /*00f2*/ 	.byte	0x01
	.zero		1


	//----- nvinfo : EIATTR_ANNOTATIONS
	.align		4
        /*00f4*/ 	.byte	0x04, 0x55
        /*00f6*/ 	.short	(.L_37 - .L_36)


	//   ....[0]....
.L_36:
        /*00f8*/ 	.word	0x00000001
        /*00fc*/ 	.byte	0x70, 0x00, 0x00, 0x00, 0x01, 0x00, 0x00, 0x00, 0x20, 0x05, 0x00, 0x00, 0x01, 0x00, 0x00, 0x00
        /* <DEDUP_REMOVED lines=2644> */
        /*a64c*/ 	.byte	0x00, 0x7e, 0x02, 0x00, 0x01, 0x00, 0x00, 0x00, 0xb0, 0x8d, 0x02, 0x00


	//----- nvinfo : EIATTR_MERCURY_ISA_VERSION
	.align		4
.L_37:
        /*a658*/ 	.byte	0x03, 0x5f
        /*a65a*/ 	.short	0x0101


	//----- nvinfo : EIATTR_EXIT_INSTR_OFFSETS
	.align		4
        /*a65c*/ 	.byte	0x04, 0x1c
        /*a65e*/ 	.short	(.L_39 - .L_38)


	//   ....[0]....
.L_38:
        /*a660*/ 	.word	0x0002b070


	//   ....[1]....
        /*a664*/ 	.word	0x0002b090


	//----- nvinfo : EIATTR_REQNTID
	.align		4
.L_39:
        /*a668*/ 	.byte	0x04, 0x10
        /*a66a*/ 	.short	(.L_41 - .L_40)
.L_40:
        /*a66c*/ 	.word	0x00000040
        /*a670*/ 	.word	0x00000001
        /*a674*/ 	.word	0x00000001


	//----- nvinfo : EIATTR_CBANK_PARAM_SIZE
	.align		4
.L_41:
        /*a678*/ 	.byte	0x03, 0x19
        /*a67a*/ 	.short	0x0050


	//----- nvinfo : EIATTR_PARAM_CBANK
	.align		4
        /*a67c*/ 	.byte	0x04, 0x0a
        /*a67e*/ 	.short	(.L_43 - .L_42)
	.align		4
.L_42:
        /*a680*/ 	.word	index@(.nv.constant0.matmul_kernel)
        /*a684*/ 	.short	0x0210
        /*a686*/ 	.short	0x0050


	//----- nvinfo : EIATTR_SW_WAR
	.align		4
.L_43:
        /*a688*/ 	.byte	0x04, 0x36
        /*a68a*/ 	.short	(.L_45 - .L_44)
.L_44:
        /*a68c*/ 	.word	0x00000008
.L_45:


//--------------------- .nv.callgraph             --------------------------
	.section	.nv.callgraph,"",@"SHT_CUDA_CALLGRAPH"
	.align	4
	.sectionentsize	8
	.align		4
        /*0000*/ 	.word	0x00000000
	.align		4
        /*0004*/ 	.word	0xffffffff
	.align		4
        /*0008*/ 	.word	0x00000000
	.align		4
        /*000c*/ 	.word	0xfffffffe
	.align		4
        /*0010*/ 	.word	0x00000000
	.align		4
        /*0014*/ 	.word	0xfffffffd
	.align		4
        /*0018*/ 	.word	0x00000000
	.align		4
        /*001c*/ 	.word	0xfffffffc


//--------------------- .text.matmul_kernel       --------------------------
	.section	.text.matmul_kernel,"ax",@progbits
	.align	128
        .global         matmul_kernel
        .type           matmul_kernel,@function
        .size           matmul_kernel,(.L_x_4 - matmul_kernel)
        .other          matmul_kernel,@"STO_CUDA_ENTRY STV_DEFAULT"
matmul_kernel:
.text.matmul_kernel:
[----:B------:R-:W0:Y:S08]  /*0000*/  LDC R1, c[0x0][0x28] ;  /* 0x00000a00ff017b82 */ /* 0x000e300000000800 */
[----:B------:R-:W1:Y:S01]  /*0010*/  LDC.64 R4, c[0x0][0x228] ;  /* 0x00008a00ff047b82 */ /* 0x000e620000000a00 */
[----:B0-----:R-:W-:Y:S01]  /*0020*/  VIADD R1, R1, 0xffffea30 ;  /* 0xffffea3001017836 */ /* 0x001fe20000000000 */
[----:B------:R-:W0:Y:S01]  /*0030*/  S2R R14, SR_TID.X ;  /* 0x00000000000e7919 */ /* 0x000e220000002100 */
[----:B------:R-:W-:-:S05]  /*0040*/  UMOV UR4, 0x400 ;  /* 0x0000040000047882 */ /* 0x000fca0000000000 */
[----:B------:R-:W2:Y:S01]  /*0050*/  S2UR UR5, SR_CgaCtaId ;  /* 0x00000000000579c3 */ /* 0x000ea20000008800 */
[----:B-1----:R-:W-:Y:S01]  /*0060*/  VIADD R0, R5, 0x7f ;  /* 0x0000007f05007836 */ /* 0x002fe20000000000 */
[----:B------:R0:W-:Y:S04]  /*0070*/  STL [R1+0xbec], R5 ;  /* 0x000bec0501007387 */ /* 0x0001e80000100800 */
[----:B------:R-:W-:Y:S01]  /*0080*/  SHF.R.S32.HI R3, RZ, 0x1f, R0 ;  /* 0x0000001fff037819 */ /* 0x000fe20000011400 */
[----:B------:R-:W-:Y:S01]  /*0090*/  ULDC.64 UR6, c[0x0][0x208] ;  /* 0x0000820000067ab9 */ /* 0x000fe20000000a00 */
[----:B--2---:R-:W-:Y:S02]  /*00a0*/  ULEA UR4, UR5, UR4, 0x18 ;  /* 0x0000000405047291 */ /* 0x004fe4000f8ec03f */
[----:B------:R-:W-:-:S02]  /*00b0*/  LEA.HI R3, R3, R0, RZ, 0x7 ;  /* 0x0000000003037211 */ /* 0x000fc400078f38ff */
[----:B0-----:R-:W-:Y:S02]  /*00c0*/  LOP3.LUT R5, R14, 0x3f, RZ, 0xc0, !PT ;  /* 0x0000003f0e057812 */ /* 0x001fe400078ec0ff */
[----:B------:R-:W-:Y:S02]  /*00d0*/  SHF.R.S32.HI R0, RZ, 0x7, R3 ;  /* 0x00000007ff007819 */ /* 0x000fe40000011403 */
[----:B------:R-:W0:Y:S03]  /*00e0*/  S2R R3, SR_CTAID.X ;  /* 0x0000000000037919 */ /* 0x000e260000002500 */
[----:B------:R-:W-:-:S05]  /*00f0*/  IMAD.SHL.U32 R0, R0, 0x8, RZ ;  /* 0x0000000800007824 */ /* 0x000fca00078e00ff */
[-C--:B------:R-:W-:Y:S02]  /*0100*/  IABS R9, R0.reuse ;  /* 0x0000000000097213 */ /* 0x080fe40000000000 */
[----:B------:R-:W-:Y:S02]  /*0110*/  IABS R12, R0 ;  /* 0x00000000000c7213 */ /* 0x000fe40000000000 */
[----:B------:R-:W1:Y:S08]  /*0120*/  I2F.RP R2, R9 ;  /* 0x0000000900027306 */ /* 0x000e700000209400 */
[----:B-1----:R-:W1:Y:S01]  /*0130*/  MUFU.RCP R2, R2 ;  /* 0x0000000200027308 */ /* 0x002e620000001000 */
[----:B0-----:R-:W-:Y:S01]  /*0140*/  IABS R10, R3 ;  /* 0x00000003000a7213 */ /* 0x001fe20000000000 */
[----:B-1----:R-:W-:-:S02]  /*0150*/  VIADD R6, R2, 0xffffffe ;  /* 0x0ffffffe02067836 */ /* 0x002fc40000000000 */
[----:B------:R-:W-:-:S04]  /*0160*/  IMAD.MOV R2, RZ, RZ, -R12 ;  /* 0x000000ffff027224 */ /* 0x000fc800078e0a0c */
[----:B------:R0:W1:Y:S02]  /*0170*/  F2I.FTZ.U32.TRUNC.NTZ R7, R6 ;  /* 0x0000000600077305 */ /* 0x000064000021f000 */
[----:B0-----:R-:W-:Y:S02]  /*0180*/  IMAD.MOV.U32 R6, RZ, RZ, RZ ;  /* 0x000000ffff067224 */ /* 0x001fe400078e00ff */
[----:B-1----:R-:W-:-:S04]  /*0190*/  IMAD.MOV R8, RZ, RZ, -R7 ;  /* 0x000000ffff087224 */ /* 0x002fc800078e0a07 */
[----:B------:R-:W-:Y:S02]  /*01a0*/  IMAD R11, R8, R9, RZ ;  /* 0x00000009080b7224 */ /* 0x000fe400078e02ff */
[----:B------:R-:W-:Y:S02]  /*01b0*/  IMAD.MOV.U32 R8, RZ, RZ, R10 ;  /* 0x000000ffff087224 */ /* 0x000fe400078e000a */
[----:B------:R-:W-:-:S06]  /*01c0*/  IMAD.HI.U32 R7, R7, R11, R6 ;  /* 0x0000000b07077227 */ /* 0x000fcc00078e0006 */
[----:B------:R-:W-:-:S04]  /*01d0*/  IMAD.HI.U32 R7, R7, R8, RZ ;  /* 0x0000000807077227 */ /* 0x000fc800078e00ff */
[----:B------:R-:W-:-:S05]  /*01e0*/  IMAD R2, R7, R2, R8 ;  /* 0x0000000207027224 */ /* 0x000fca00078e0208 */
[----:B------:R-:W-:-:S13]  /*01f0*/  ISETP.GT.U32.AND P1, PT, R9, R2, PT ;  /* 0x000000020900720c */ /* 0x000fda0003f24070 */
[----:B------:R-:W-:Y:S02]  /*0200*/  @!P1 IMAD.IADD R2, R2, 0x1, -R9 ;  /* 0x0000000102029824 */ /* 0x000fe400078e0a09 */
[----:B------:R-:W-:Y:S01]  /*0210*/  @!P1 VIADD R7, R7, 0x1 ;  /* 0x0000000107079836 */ /* 0x000fe20000000000 */
[----:B------:R-:W-:Y:S02]  /*0220*/  ISETP.NE.AND P1, PT, R0, RZ, PT ;  /* 0x000000ff0000720c */ /* 0x000fe40003f25270 */
[----:B------:R-:W-:Y:S02]  /*0230*/  ISETP.GE.U32.AND P0, PT, R2, R9, PT ;  /* 0x000000090200720c */ /* 0x000fe40003f06070 */
[----:B------:R-:W-:-:S04]  /*0240*/  LOP3.LUT R2, R3, R0, RZ, 0x3c, !PT ;  /* 0x0000000003027212 */ /* 0x000fc800078e3cff */
[----:B------:R-:W-:Y:S01]  /*0250*/  ISETP.GE.AND P2, PT, R2, RZ, PT ;  /* 0x000000ff0200720c */ /* 0x000fe20003f46270 */
[----:B------:R-:W-:-:S06]  /*0260*/  VIADD R2, R4, 0x3f ;  /* 0x0000003f04027836 */ /* 0x000fcc0000000000 */
[----:B------:R-:W-:-:S04]  /*0270*/  @P0 VIADD R7, R7, 0x1 ;  /* 0x0000000107070836 */ /* 0x000fc80000000000 */
[----:B------:R-:W-:Y:S01]  /*0280*/  IMAD.MOV.U32 R6, RZ, RZ, R7 ;  /* 0x000000ffff067224 */ /* 0x000fe200078e0007 */
[----:B------:R-:W-:-:S03]  /*0290*/  SHF.R.S32.HI R7, RZ, 0x1f, R2 ;  /* 0x0000001fff077819 */ /* 0x000fc60000011402 */
[----:B------:R-:W-:Y:S01]  /*02a0*/  @!P2 IMAD.MOV R6, RZ, RZ, -R6 ;  /* 0x000000ffff06a224 */ /* 0x000fe200078e0a06 */
[----:B------:R-:W-:Y:S02]  /*02b0*/  @!P1 LOP3.LUT R6, RZ, R0, RZ, 0x33, !PT ;  /* 0x00000000ff069212 */ /* 0x000fe400078e33ff */
[----:B------:R-:W-:-:S03]  /*02c0*/  LEA.HI R7, R7, R2, RZ, 0x6 ;  /* 0x0000000207077211 */ /* 0x000fc600078f30ff */
[----:B------:R-:W-:Y:S02]  /*02d0*/  IMAD.SHL.U32 R2, R6, 0x8, RZ ;  /* 0x0000000806027824 */ /* 0x000fe400078e00ff */
[----:B------:R-:W-:-:S03]  /*02e0*/  IMAD.MOV R6, RZ, RZ, -R6 ;  /* 0x000000ffff067224 */ /* 0x000fc600078e0a06 */
[----:B------:R-:W-:Y:S01]  /*02f0*/  LEA.HI.SX32 R7, R7, -R2, 0x1a ;  /* 0x8000000207077211 */ /* 0x000fe200078fd2ff */
[----:B------:R-:W-:Y:S02]  /*0300*/  IMAD R15, R0, R6, R3 ;  /* 0x00000006000f7224 */ /* 0x000fe400078e0203 */
[----:B------:R-:W-:Y:S01]  /*0310*/  IMAD.MOV.U32 R6, RZ, RZ, RZ ;  /* 0x000000ffff067224 */ /* 0x000fe200078e00ff */
[----:B------:R-:W-:Y:S02]  /*0320*/  VIMNMX R8, R7, 0x8, PT ;  /* 0x0000000807087848 */ /* 0x000fe40003fe0100 */
[----:B------:R-:W-:Y:S02]  /*0330*/  IABS R13, R15 ;  /* 0x0000000f000d7213 */ /* 0x000fe40000000000 */
[----:B------:R-:W-:-:S04]  /*0340*/  IABS R11, R8 ;  /* 0x00000008000b7213 */ /* 0x000fc80000000000 */
[----:B------:R-:W0:Y:S08]  /*0350*/  I2F.RP R9, R11 ;  /* 0x0000000b00097306 */ /* 0x000e300000209400 */
[----:B0-----:R-:W0:Y:S02]  /*0360*/  MUFU.RCP R9, R9 ;  /* 0x0000000900097308 */ /* 0x001e240000001000 */
[----:B0-----:R-:W-:-:S06]  /*0370*/  VIADD R7, R9, 0xffffffe ;  /* 0x0ffffffe09077836 */ /* 0x001fcc0000000000 */
[----:B------:R-:W0:Y:S02]  /*0380*/  F2I.FTZ.U32.TRUNC.NTZ R7, R7 ;  /* 0x0000000700077305 */ /* 0x000e24000021f000 */
[----:B0-----:R-:W-:-:S04]  /*0390*/  IMAD.MOV R10, RZ, RZ, -R7 ;  /* 0x000000ffff0a7224 */ /* 0x001fc800078e0a07 */
[----:B------:R-:W-:-:S04]  /*03a0*/  IMAD.MOV.U32 R0, RZ, RZ, R10 ;  /* 0x000000ffff007224 */ /* 0x000fc800078e000a */
[----:B------:R-:W-:Y:S01]  /*03b0*/  IMAD R3, R0, R11, RZ ;  /* 0x0000000b00037224 */ /* 0x000fe200078e02ff */
[----:B------:R-:W-:-:S03]  /*03c0*/  IABS R0, R8 ;  /* 0x0000000800007213 */ /* 0x000fc60000000000 */
[----:B------:R-:W-:Y:S02]  /*03d0*/  IMAD.HI.U32 R6, R7, R3, R6 ;  /* 0x0000000307067227 */ /* 0x000fe400078e0006 */
[----:B------:R-:W0:Y:S02]  /*03e0*/  LDC R7, c[0x0][0x230] ;  /* 0x00008c00ff077b82 */ /* 0x000e240000000800 */
[----:B------:R-:W-:Y:S02]  /*03f0*/  IMAD.MOV R0, RZ, RZ, -R0 ;  /* 0x000000ffff007224 */ /* 0x000fe400078e0a00 */
[----:B------:R-:W-:-:S04]  /*0400*/  IMAD.HI.U32 R6, R6, R13, RZ ;  /* 0x0000000d06067227 */ /* 0x000fc800078e00ff */
[----:B------:R-:W-:-:S05]  /*0410*/  IMAD R0, R6, R0, R13 ;  /* 0x0000000006007224 */ /* 0x000fca00078e020d */
[----:B------:R-:W-:Y:S01]  /*0420*/  ISETP.GT.U32.AND P1, PT, R11, R0, PT ;  /* 0x000000000b00720c */ /* 0x000fe20003f24070 */
[----:B0-----:R-:W-:-:S12]  /*0430*/  VIADD R16, R7, 0x3f ;  /* 0x0000003f07107836 */ /* 0x001fd80000000000 */
[----:B------:R-:W-:Y:S02]  /*0440*/  @!P1 IMAD.IADD R0, R0, 0x1, -R11 ;  /* 0x0000000100009824 */ /* 0x000fe400078e0a0b */
[----:B------:R-:W-:Y:S01]  /*0450*/  @!P1 VIADD R6, R6, 0x1 ;  /* 0x0000000106069836 */ /* 0x000fe20000000000 */
[----:B------:R-:W-:Y:S02]  /*0460*/  ISETP.NE.AND P1, PT, R8, RZ, PT ;  /* 0x000000ff0800720c */ /* 0x000fe40003f25270 */
[----:B------:R-:W-:Y:S02]  /*0470*/  ISETP.GE.U32.AND P0, PT, R0, R11, PT ;  /* 0x0000000b0000720c */ /* 0x000fe40003f06070 */
[----:B------:R-:W-:-:S04]  /*0480*/  LOP3.LUT R0, R15, R8, RZ, 0x3c, !PT ;  /* 0x000000080f007212 */ /* 0x000fc800078e3cff */
[----:B------:R-:W-:-:S07]  /*0490*/  ISETP.GE.AND P2, PT, R0, RZ, PT ;  /* 0x000000ff0000720c */ /* 0x000fce0003f46270 */
[----:B------:R-:W-:Y:S01]  /*04a0*/  @P0 VIADD R6, R6, 0x1 ;  /* 0x0000000106060836 */ /* 0x000fe20000000000 */
[----:B------:R-:W-:-:S05]  /*04b0*/  ISETP.GT.AND P0, PT, R16, 0x3f, PT ;  /* 0x0000003f1000780c */ /* 0x000fca0003f04270 */
[----:B------:R-:W-:Y:S01]  /*04c0*/  @!P2 IMAD.MOV R6, RZ, RZ, -R6 ;  /* 0x000000ffff06a224 */ /* 0x000fe200078e0a06 */
[----:B------:R-:W-:-:S05]  /*04d0*/  @!P1 LOP3.LUT R6, RZ, R8, RZ, 0x33, !PT ;  /* 0x00000008ff069212 */ /* 0x000fca00078e33ff */
[----:B------:R-:W-:Y:S02]  /*04e0*/  IMAD.MOV R3, RZ, RZ, -R6 ;  /* 0x000000ffff037224 */ /* 0x000fe400078e0a06 */
[----:B------:R-:W-:Y:S02]  /*04f0*/  IMAD.SHL.U32 R18, R6, 0x80, RZ ;  /* 0x0000008006127824 */ /* 0x000fe400078e00ff */
[----:B------:R-:W-:Y:S02]  /*0500*/  IMAD R3, R8, R3, R15 ;  /* 0x0000000308037224 */ /* 0x000fe400078e020f */
[----:B------:R-:W-:Y:S01]  /*0510*/  VIADD R6, R18, 0x2 ;  /* 0x0000000212067836 */ /* 0x000fe20000000000 */
[----:B------:R-:W-:Y:S01]  /*0520*/  STL [R1+0x3c0], R18 ;  /* 0x0003c01201007387 */ /* 0x000fe20000100800 */
[----:B------:R-:W-:Y:S02]  /*0530*/  IMAD.IADD R0, R2, 0x1, R3 ;  /* 0x0000000102007824 */ /* 0x000fe400078e0203 */
[----:B------:R-:W-:-:S02]  /*0540*/  VIADD R2, R18, 0x1 ;  /* 0x0000000112027836 */ /* 0x000fc40000000000 */
[C---:B------:R-:W-:Y:S02]  /*0550*/  VIADD R3, R18.reuse, 0x3 ;  /* 0x0000000312037836 */ /* 0x040fe40000000000 */
[C---:B------:R-:W-:Y:S01]  /*0560*/  VIADD R7, R18.reuse, 0x3d ;  /* 0x0000003d12077836 */ /* 0x040fe20000000000 */
[----:B------:R0:W-:Y:S01]  /*0570*/  STL [R1+0x298], R2 ;  /* 0x0002980201007387 */ /* 0x0001e20000100800 */
[----:B------:R-:W-:Y:S02]  /*0580*/  VIADD R8, R18, 0x46 ;  /* 0x0000004612087836 */ /* 0x000fe40000000000 */
[----:B------:R-:W-:Y:S01]  /*0590*/  IMAD R0, R0, 0x40, R5 ;  /* 0x0000004000007824 */ /* 0x000fe200078e0205 */
[----:B------:R1:W-:Y:S01]  /*05a0*/  STL [R1+0x294], R6 ;  /* 0x0002940601007387 */ /* 0x0003e20000100800 */
[C---:B------:R-:W-:Y:S02]  /*05b0*/  VIADD R17, R18.reuse, 0x1a ;  /* 0x0000001a12117836 */ /* 0x040fe40000000000 */
[C---:B------:R-:W-:Y:S01]  /*05c0*/  VIADD R29, R18.reuse, 0x2a ;  /* 0x0000002a121d7836 */ /* 0x040fe20000000000 */
[----:B------:R2:W-:Y:S01]  /*05d0*/  STL [R1+0x290], R3 ;  /* 0x0002900301007387 */ /* 0x0005e20000100800 */
[----:B------:R-:W-:-:S02]  /*05e0*/  VIADD R16, R18, 0x41 ;  /* 0x0000004112107836 */ /* 0x000fc40000000000 */
[C---:B0-----:R-:W-:Y:S02]  /*05f0*/  VIADD R2, R18.reuse, 0x4 ;  /* 0x0000000412027836 */ /* 0x041fe40000000000 */
[C---:B------:R-:W-:Y:S02]  /*0600*/  VIADD R15, R18.reuse, 0x42 ;  /* 0x00000042120f7836 */ /* 0x040fe40000000000 */
[C---:B-1----:R-:W-:Y:S01]  /*0610*/  VIADD R6, R18.reuse, 0x5 ;  /* 0x0000000512067836 */ /* 0x042fe20000000000 */
[----:B------:R0:W-:Y:S01]  /*0620*/  STL [R1+0x28c], R2 ;  /* 0x00028c0201007387 */ /* 0x0001e20000100800 */
[C---:B------:R-:W-:Y:S02]  /*0630*/  VIADD R11, R18.reuse, 0x6e ;  /* 0x0000006e120b7836 */ /* 0x040fe40000000000 */
[C---:B--2---:R-:W-:Y:S01]  /*0640*/  VIADD R3, R18.reuse, 0x6 ;  /* 0x0000000612037836 */ /* 0x044fe20000000000 */
[----:B------:R1:W-:Y:S01]  /*0650*/  STL [R1+0x288], R6 ;  /* 0x0002880601007387 */ /* 0x0003e20000100800 */
[----:B------:R-:W-:-:S02]  /*0660*/  VIADD R9, R18, 0x6f ;  /* 0x0000006f12097836 */ /* 0x000fc40000000000 */
[C---:B------:R-:W-:Y:S01]  /*0670*/  VIADD R19, R18.reuse, 0x71 ;  /* 0x0000007112137836 */ /* 0x040fe20000000000 */
[----:B------:R2:W-:Y:S01]  /*0680*/  STL [R1+0x284], R3 ;  /* 0x0002840301007387 */ /* 0x0005e20000100800 */
[C---:B------:R-:W-:Y:S02]  /*0690*/  VIADD R10, R18.reuse, 0x72 ;  /* 0x00000072120a7836 */ /* 0x040fe40000000000 */
[C---:B0-----:R-:W-:Y:S02]  /*06a0*/  VIADD R2, R18.reuse, 0x7 ;  /* 0x0000000712027836 */ /* 0x041fe40000000000 */
[C---:B------:R-:W-:Y:S02]  /*06b0*/  VIADD R20, R18.reuse, 0x73 ;  /* 0x0000007312147836 */ /* 0x040fe40000000000 */
[C---:B-1----:R-:W-:Y:S01]  /*06c0*/  VIADD R6, R18.reuse, 0x8 ;  /* 0x0000000812067836 */ /* 0x042fe20000000000 */
[----:B------:R0:W-:Y:S01]  /*06d0*/  STL [R1+0x280], R2 ;  /* 0x0002800201007387 */ /* 0x0001e20000100800 */
[----:B------:R-:W-:-:S02]  /*06e0*/  VIADD R26, R18, 0x74 ;  /* 0x00000074121a7836 */ /* 0x000fc40000000000 */
[C---:B--2---:R-:W-:Y:S01]  /*06f0*/  VIADD R3, R18.reuse, 0x9 ;  /* 0x0000000912037836 */ /* 0x044fe20000000000 */
[----:B------:R1:W-:Y:S01]  /*0700*/  STL [R1+0x274], R6 ;  /* 0x0002740601007387 */ /* 0x0003e20000100800 */
[C---:B------:R-:W-:Y:S02]  /*0710*/  VIADD R28, R18.reuse, 0x75 ;  /* 0x00000075121c7836 */ /* 0x040fe40000000000 */
[C---:B------:R-:W-:Y:S01]  /*0720*/  VIADD R12, R18.reuse, 0x76 ;  /* 0x00000076120c7836 */ /* 0x040fe20000000000 */
[----:B------:R2:W-:Y:S01]  /*0730*/  STL [R1+0x27c], R3 ;  /* 0x00027c0301007387 */ /* 0x0005e20000100800 */
[C---:B------:R-:W-:Y:S02]  /*0740*/  VIADD R25, R18.reuse, 0x77 ;  /* 0x0000007712197836 */ /* 0x040fe40000000000 */
[C---:B0-----:R-:W-:Y:S02]  /*0750*/  VIADD R2, R18.reuse, 0xa ;  /* 0x0000000a12027836 */ /* 0x041fe40000000000 */
[----:B------:R-:W-:-:S02]  /*0760*/  VIADD R22, R18, 0x78 ;  /* 0x0000007812167836 */ /* 0x000fc40000000000 */
[C---:B-1----:R-:W-:Y:S01]  /*0770*/  VIADD R6, R18.reuse, 0xb ;  /* 0x0000000b12067836 */ /* 0x042fe20000000000 */
[----:B------:R0:W-:Y:S01]  /*0780*/  STL [R1+0x278], R2 ;  /* 0x0002780201007387 */ /* 0x0001e20000100800 */
[C---:B------:R-:W-:Y:S02]  /*0790*/  VIADD R13, R18.reuse, 0x79 ;  /* 0x00000079120d7836 */ /* 0x040fe40000000000 */
[C---:B--2---:R-:W-:Y:S01]  /*07a0*/  VIADD R3, R18.reuse, 0xc ;  /* 0x0000000c12037836 */ /* 0x044fe20000000000 */
        /* <DEDUP_REMOVED lines=9> */
[----:B--2---:R-:W-:-:S03]  /*0840*/  VIADD R3, R18, 0xf ;  /* 0x0000000f12037836 */ /* 0x004fc60000000000 */
[----:B------:R1:W-:Y:S04]  /*0850*/  STL [R1+0x264], R6 ;  /* 0x0002640601007387 */ /* 0x0003e80000100800 */
[----:B------:R2:W-:Y:S01]  /*0860*/  STL [R1+0x260], R3 ;  /* 0x0002600301007387 */ /* 0x0005e20000100800 */
[C---:B0-----:R-:W-:Y:S02]  /*0870*/  VIADD R2, R18.reuse, 0x10 ;  /* 0x0000001012027836 */ /* 0x041fe40000000000 */
[----:B-1----:R-:W-:-:S03]  /*0880*/  VIADD R6, R18, 0x11 ;  /* 0x0000001112067836 */ /* 0x002fc60000000000 */
        /* <DEDUP_REMOVED lines=81> */
[----:B------:R-:W-:Y:S01]  /*0da0*/  STL [R1+0xc4], R3 ;  /* 0x0000c40301007387 */ /* 0x000fe20000100800 */
[----:B0-----:R-:W-:-:S03]  /*0db0*/  VIADD R2, R18, 0x3c ;  /* 0x0000003c12027836 */ /* 0x001fc60000000000 */
[----:B------:R0:W-:Y:S01]  /*0dc0*/  STL [R1+0xbc], R7 ;  /* 0x0000bc0701007387 */ /* 0x0001e20000100800 */
[----:B-1----:R-:W-:-:S05]  /*0dd0*/  VIADD R6, R18, 0x3e ;  /* 0x0000003e12067836 */ /* 0x002fca0000000000 */
[----:B------:R1:W-:Y:S01]  /*0de0*/  STL [R1+0xb8], R6 ;  /* 0x0000b80601007387 */ /* 0x0003e20000100800 */
[----:B0-----:R-:W-:-:S03]  /*0df0*/  VIADD R7, R18, 0x3f ;  /* 0x0000003f12077836 */ /* 0x001fc60000000000 */
[----:B------:R-:W-:Y:S04]  /*0e00*/  STL [R1+0xc0], R2 ;  /* 0x0000c00201007387 */ /* 0x000fe80000100800 */
[----:B------:R0:W-:Y:S01]  /*0e10*/  STL [R1+0xb4], R7 ;  /* 0x0000b40701007387 */ /* 0x0001e20000100800 */
[----:B-1----:R-:W-:-:S05]  /*0e20*/  VIADD R6, R18, 0x40 ;  /* 0x0000004012067836 */ /* 0x002fca0000000000 */
[----:B------:R1:W-:Y:S01]  /*0e30*/  STL [R1+0xb0], R6 ;  /* 0x0000b00601007387 */ /* 0x0003e20000100800 */
[C---:B0-----:R-:W-:Y:S02]  /*0e40*/  VIADD R7, R18.reuse, 0x44 ;  /* 0x0000004412077836 */ /* 0x041fe40000000000 */
[----:B-1----:R-:W-:-:S05]  /*0e50*/  VIADD R6, R18, 0x43 ;  /* 0x0000004312067836 */ /* 0x002fca0000000000 */
[----:B------:R0:W-:Y:S04]  /*0e60*/  STL [R1+0xa4], R6 ;  /* 0x0000a40601007387 */ /* 0x0001e80000100800 */
[----:B------:R1:W-:Y:S01]  /*0e70*/  STL [R1+0xa0], R7 ;  /* 0x0000a00701007387 */ /* 0x0003e20000100800 */
[C---:B0-----:R-:W-:Y:S02]  /*0e80*/  VIADD R6, R18.reuse, 0x45 ;  /* 0x0000004512067836 */ /* 0x041fe40000000000 */
[----:B-1----:R-:W-:-:S03]  /*0e90*/  VIADD R7, R18, 0x47 ;  /* 0x0000004712077836 */ /* 0x002fc60000000000 */
[----:B------:R0:W-:Y:S04]  /*0ea0*/  STL [R1+0x9c], R6 ;  /* 0x00009c0601007387 */ /* 0x0001e80000100800 */
        /* <DEDUP_REMOVED lines=76> */
[----:B------:R0:W-:Y:S01]  /*1370*/  STL [R1], R6 ;  /* 0x0000000601007387 */ /* 0x0001e20000100800 */
[----:B--2---:R-:W-:-:S03]  /*1380*/  VIADD R7, R18, 0x7b ;  /* 0x0000007b12077836 */ /* 0x004fc60000000000 */
[----:B------:R1:W5:Y:S04]  /*1390*/  LDL.LU R5, [R1+0xbec] ;  /* 0x000bec0001057983 */ /* 0x0003680000300800 */
[----:B------:R1:W-:Y:S01]  /*13a0*/  STL [R1+0xbe8], R0 ;  /* 0x000be80001007387 */ /* 0x0003e20000100800 */
[C---:B0-----:R-:W-:Y:S02]  /*13b0*/  VIADD R6, R18.reuse, 0x70 ;  /* 0x0000007012067836 */ /* 0x041fe40000000000 */
[----:B------:R-:W-:Y:S01]  /*13c0*/  VIADD R18, R18, 0x7f ;  /* 0x0000007f12127836 */ /* 0x000fe20000000000 */
[----:B------:R-:W-:Y:S06]  /*13d0*/  @P0 BRA `(.L_x_0) ;  /* 0x00000008000c0947 */ /* 0x000fec0003800000 */
[----:B-1----:R-:W-:Y:S01]  /*13e0*/  IMAD.SHL.U32 R0, R14, 0x10, RZ ;  /* 0x000000100e007824 */ /* 0x002fe200078e00ff */
[----:B------:R1:W-:Y:S04]  /*13f0*/  STL [R1+0x200], RZ ;  /* 0x000200ff01007387 */ /* 0x0003e80000100800 */
[----:B------:R1:W-:Y:S04]  /*1400*/  STL [R1+0xbe4], R0 ;  /* 0x000be40001007387 */ /* 0x0003e80000100800 */
[----:B------:R1:W-:Y:S04]  /*1410*/  STL [R1+0x204], RZ ;  /* 0x000204ff01007387 */ /* 0x0003e80000100800 */
        /* <DEDUP_REMOVED lines=125> */
[----:B------:R1:W-:Y:S01]  /*1bf0*/  STL [R1+0xac], RZ ;  /* 0x0000acff01007387 */ /* 0x0003e20000100800 */
[----:B------:R-:W-:Y:S05]  /*1c00*/  BRA `(.L_x_1) ;  /* 0x0000023400dc7947 */ /* 0x000fea0003800000 */
.L_x_0:
[----:B-1----:R-:W2:Y:S01]  /*1c10*/  LDL R0, [R1+0x28] ;  /* 0x0000280001007983 */ /* 0x002ea20000100800 */
[----:B------:R-:W-:Y:S01]  /*1c20*/  IMAD.MOV.U32 R14, RZ, RZ, RZ ;  /* 0x000000ffff0e7224 */ /* 0x000fe200078e00ff */
[----:B------:R-:W-:Y:S01]  /*1c30*/  ISETP.GE.AND P2, PT, R18, RZ, PT ;  /* 0x000000ff1200720c */ /* 0x000fe20003f46270 */
[----:B------:R-:W-:Y:S01]  /*1c40*/  ULDC UR5, c[0x0][0x23c] ;  /* 0x00008f0000057ab9 */ /* 0x000fe20000000800 */
[----:B------:R0:W-:Y:S01]  /*1c50*/  STL [R1+0xd60], R28 ;  /* 0x000d601c01007387 */ /* 0x0001e20000100800 */
[----:B------:R-:W-:Y:S01]  /*1c60*/  ISETP.GE.AND P3, PT, R24, RZ, PT ;  /* 0x000000ff1800720c */ /* 0x000fe20003f66270 */
[----:B------:R-:W-:Y:S01]  /*1c70*/  ULDC.64 UR8, c[0x0][0x218] ;  /* 0x0000860000087ab9 */ /* 0x000fe20000000a00 */
[----:B------:R-:W-:Y:S01]  /*1c80*/  ULDC.64 UR10, c[0x0][0x210] ;  /* 0x00008400000a7ab9 */ /* 0x000fe20000000a00 */
[----:B0-----:R-:W3:Y:S04]  /*1c90*/  LDL R28, [R1+0xbe8] ;  /* 0x000be800011c7983 */ /* 0x001ee80000100800 */
[----:B------:R0:W-:Y:S04]  /*1ca0*/  STL [R1+0xd5c], R26 ;  /* 0x000d5c1a01007387 */ /* 0x0001e80000100800 */
[----:B0-----:R-:W4:Y:S04]  /*1cb0*/  LDL R26, [R1+0x3c0] ;  /* 0x0003c000011a7983 */ /* 0x001f280000100800 */
[----:B------:R-:W-:Y:S04]  /*1cc0*/  STL [R1+0xd58], R20 ;  /* 0x000d581401007387 */ /* 0x000fe80000100800 */
[----:B------:R-:W-:Y:S04]  /*1cd0*/  STL [R1+0xd54], R10 ;  /* 0x000d540a01007387 */ /* 0x000fe80000100800 */
[----:B------:R0:W-:Y:S04]  /*1ce0*/  STL [R1+0xd50], R19 ;  /* 0x000d501301007387 */ /* 0x0001e80000100800 */
[----:B------:R-:W-:Y:S04]  /*1cf0*/  STL [R1+0xd4c], R6 ;  /* 0x000d4c0601007387 */ /* 0x000fe80000100800 */
[----:B------:R-:W-:Y:S01]  /*1d00*/  STL [R1+0xd48], R9 ;  /* 0x000d480901007387 */ /* 0x000fe20000100800 */
[----:B0-----:R-:W-:Y:S01]  /*1d10*/  IMAD.MOV.U32 R19, RZ, RZ, R3 ;  /* 0x000000ffff137224 */ /* 0x001fe200078e0003 */
[----:B------:R-:W-:-:S02]  /*1d20*/  IABS R3, R4 ;  /* 0x0000000400037213 */ /* 0x000fc40000000000 */
[----:B------:R0:W-:Y:S04]  /*1d30*/  STL [R1+0xd44], R11 ;  /* 0x000d440b01007387 */ /* 0x0001e80000100800 */
[----:B0-----:R-:W4:Y:S01]  /*1d40*/  LDL R11, [R1+0xb8] ;  /* 0x0000b800010b7983 */ /* 0x001f220000100800 */
[----:B------:R-:W-:Y:S01]  /*1d50*/  IMAD.MOV.U32 R9, RZ, RZ, R2 ;  /* 0x000000ffff097224 */ /* 0x000fe200078e0002 */
[----:B-----5:R-:W-:Y:S01]  /*1d60*/  IABS R2, R5 ;  /* 0x0000000500027213 */ /* 0x020fe20000000000 */
[----:B------:R-:W-:Y:S01]  /*1d70*/  IMAD.MOV.U32 R10, RZ, RZ, R17 ;  /* 0x000000ffff0a7224 */ /* 0x000fe200078e0011 */
[----:B------:R-:W-:Y:S01]  /*1d80*/  STL [R1+0xd40], R8 ;  /* 0x000d400801007387 */ /* 0x000fe20000100800 */
[----:B------:R-:W-:Y:S01]  /*1d90*/  IMAD.MOV.U32 R20, RZ, RZ, R15 ;  /* 0x000000ffff147224 */ /* 0x000fe200078e000f */
[----:B------:R-:W0:Y:S01]  /*1da0*/  I2F.RP R17, R2 ;  /* 0x0000000200117306 */ /* 0x000e220000209400 */
[----:B------:R-:W-:Y:S01]  /*1db0*/  IMAD.MOV.U32 R6, RZ, RZ, R16 ;  /* 0x000000ffff067224 */ /* 0x000fe200078e0010 */
[----:B------:R1:W-:Y:S02]  /*1dc0*/  STL [R1+0xd0c], R5 ;  /* 0x000d0c0501007387 */ /* 0x0003e40000100800 */
[----:B-1----:R-:W-:-:S04]  /*1dd0*/  IMAD.MOV.U32 R5, RZ, RZ, R29 ;  /* 0x000000ffff057224 */ /* 0x002fc800078e001d */
[----:B0-----:R-:W0:Y:S02]  /*1de0*/  MUFU.RCP R17, R17 ;  /* 0x0000001100117308 */ /* 0x001e240000001000 */
[----:B0-----:R-:W-:-:S06]  /*1df0*/  VIADD R17, R17, 0xffffffe ;  /* 0x0ffffffe11117836 */ /* 0x001fcc0000000000 */
[----:B------:R-:W-:Y:S01]  /*1e00*/  F2I.FTZ.U32.TRUNC.NTZ R17, R17 ;  /* 0x0000001100117305 */ /* 0x000fe2000021f000 */
[----:B--2---:R-:W-:-:S07]  /*1e10*/  IMAD.MOV.U32 R8, RZ, RZ, R0 ;  /* 0x000000ffff087224 */ /* 0x004fce00078e0000 */
[----:B------:R-:W0:Y:S01]  /*1e20*/  I2F.RP R0, R3 ;  /* 0x0000000300007306 */ /* 0x000e220000209400 */
[----:B---3--:R-:W-:-:S07]  /*1e30*/  ISETP.GE.AND P1, PT, R28, RZ, PT ;  /* 0x000000ff1c00720c */ /* 0x008fce0003f26270 */
[----:B0-----:R-:W0:Y:S02]  /*1e40*/  MUFU.RCP R0, R0 ;  /* 0x0000000000007308 */ /* 0x001e240000001000 */
[----:B0-----:R-:W-:-:S06]  /*1e50*/  VIADD R0, R0, 0xffffffe ;  /* 0x0ffffffe00007836 */ /* 0x001fcc0000000000 */
[----:B------:R0:W1:Y:S02]  /*1e60*/  F2I.FTZ.U32.TRUNC.NTZ R15, R0 ;  /* 0x00000000000f7305 */ /* 0x000064000021f000 */
[----:B0-----:R-:W-:Y:S02]  /*1e70*/  IABS R0, R28 ;  /* 0x0000001c00007213 */ /* 0x001fe40000000000 */
[----:B------:R-:W2:Y:S01]  /*1e80*/  LDL.LU R28, [R1+0xd60] ;  /* 0x000d6000011c7983 */ /* 0x000ea20000300800 */
[----:B-1----:R-:W-:-:S04]  /*1e90*/  IMAD.MOV R16, RZ, RZ, -R15 ;  /* 0x000000ffff107224 */ /* 0x002fc800078e0a0f */
[----:B------:R-:W-:-:S04]  /*1ea0*/  IMAD R16, R16, R3, RZ ;  /* 0x0000000310107224 */ /* 0x000fc800078e02ff */
[----:B------:R-:W-:-:S04]  /*1eb0*/  IMAD.HI.U32 R16, R15, R16, R14 ;  /* 0x000000100f107227 */ /* 0x000fc800078e000e */
[----:B------:R-:W-:Y:S02]  /*1ec0*/  IMAD.MOV.U32 R14, RZ, RZ, R0 ;  /* 0x000000ffff0e7224 */ /* 0x000fe400078e0000 */
[----:B------:R-:W-:Y:S02]  /*1ed0*/  IMAD.MOV R0, RZ, RZ, -R17 ;  /* 0x000000ffff007224 */ /* 0x000fe400078e0a11 */
[----:B------:R-:W-:-:S04]  /*1ee0*/  IMAD.HI.U32 R15, R16, R14, RZ ;  /* 0x0000000e100f7227 */ /* 0x000fc800078e00ff */
[----:B------:R-:W-:Y:S02]  /*1ef0*/  IMAD.MOV R15, RZ, RZ, -R15 ;  /* 0x000000ffff0f7224 */ /* 0x000fe400078e0a0f */
[----:B------:R-:W-:Y:S02]  /*1f00*/  IMAD R0, R0, R2, RZ ;  /* 0x0000000200007224 */ /* 0x000fe400078e02ff */
[----:B------:R-:W-:Y:S01]  /*1f10*/  IMAD R14, R3, R15, R14 ;  /* 0x0000000f030e7224 */ /* 0x000fe200078e020e */
[----:B----4-:R-:W-:Y:S01]  /*1f20*/  IABS R15, R26 ;  /* 0x0000001a000f7213 */ /* 0x010fe20000000000 */
[----:B------:R-:W-:-:S03]  /*1f30*/  IMAD.MOV.U32 R16, RZ, RZ, RZ ;  /* 0x000000ffff107224 */ /* 0x000fc600078e00ff */
[----:B------:R-:W-:Y:S01]  /*1f40*/  ISETP.GT.U32.AND P0, PT, R3, R14, PT ;  /* 0x0000000e0300720c */ /* 0x000fe20003f04070 */
[----:B------:R-:W-:-:S04]  /*1f50*/  IMAD.HI.U32 R0, R17, R0, R16 ;  /* 0x0000000011007227 */ /* 0x000fc800078e0010 */
[----:B------:R-:W-:Y:S01]  /*1f60*/  IMAD.MOV.U32 R16, RZ, RZ, R15 ;  /* 0x000000ffff107224 */ /* 0x000fe200078e000f */
[----:B------:R-:W-:Y:S02]  /*1f70*/  IABS R15, R18 ;  /* 0x00000012000f7213 */ /* 0x000fe40000000000 */
[----:B------:R-:W-:Y:S01]  /*1f80*/  IABS R18, R24 ;  /* 0x0000001800127213 */ /* 0x000fe20000000000 */
[----:B------:R-:W-:-:S04]  /*1f90*/  IMAD.HI.U32 R17, R0, R16, RZ ;  /* 0x0000001000117227 */ /* 0x000fc800078e00ff */
[----:B------:R-:W-:Y:S02]  /*1fa0*/  @!P0 IMAD.IADD R14, R14, 0x1, -R3 ;  /* 0x000000010e0e8824 */ /* 0x000fe400078e0a03 */
[----:B------:R-:W-:Y:S02]  /*1fb0*/  IMAD.MOV R17, RZ, RZ, -R17 ;  /* 0x000000ffff117224 */ /* 0x000fe400078e0a11 */
[----:B------:R-:W-:Y:S01]  /*1fc0*/  IMAD.MOV.U32 R29, RZ, RZ, R15 ;  /* 0x000000ffff1d7224 */ /* 0x000fe200078e000f */
[----:B------:R-:W-:Y:S01]  /*1fd0*/  ISETP.GT.U32.AND P0, PT, R3, R14, PT ;  /* 0x0000000e0300720c */ /* 0x000fe20003f04070 */
[----:B------:R-:W-:Y:S01]  /*1fe0*/  IMAD R16, R2, R17, R16 ;  /* 0x0000001102107224 */ /* 0x000fe200078e0210 */
[----:B------:R-:W-:Y:S01]  /*1ff0*/  IABS R15, R23 ;  /* 0x00000017000f7213 */ /* 0x000fe20000000000 */
[----:B------:R-:W-:Y:S02]  /*2000*/  IMAD.MOV.U32 R24, RZ, RZ, R18 ;  /* 0x000000ffff187224 */ /* 0x000fe400078e0012 */
[----:B------:R-:W-:Y:S01]  /*2010*/  IMAD.HI.U32 R17, R0, R29, RZ ;  /* 0x0000001d00117227 */ /* 0x000fe200078e00ff */
[----:B------:R-:W-:-:S03]  /*2020*/  ISETP.GT.U32.AND P4, PT, R2, R16, PT ;  /* 0x000000100200720c */ /* 0x000fc60003f84070 */
[----:B------:R-:W-:-:S04]  /*2030*/  IMAD.HI.U32 R18, R0, R24, RZ ;  /* 0x0000001800127227 */ /* 0x000fc800078e00ff */
[----:B------:R-:W-:Y:S01]  /*2040*/  @!P0 IMAD.IADD R14, R14, 0x1, -R3 ;  /* 0x000000010e0e8824 */ /* 0x000fe200078e0a03 */
[----:B------:R-:W-:Y:S01]  /*2050*/  ISETP.NE.AND P0, PT, R4, RZ, PT ;  /* 0x000000ff0400720c */ /* 0x000fe20003f05270 */
[----:B------:R-:W-:Y:S02]  /*2060*/  IMAD.MOV R3, RZ, RZ, -R17 ;  /* 0x000000ffff037224 */ /* 0x000fe400078e0a11 */
[----:B------:R-:W-:Y:S02]  /*2070*/  IMAD.MOV R18, RZ, RZ, -R18 ;  /* 0x000000ffff127224 */ /* 0x000fe400078e0a12 */
[C---:B------:R-:W-:Y:S02]  /*2080*/  IMAD R3, R2.reuse, R3, R29 ;  /* 0x0000000302037224 */ /* 0x040fe400078e021d */
[----:B------:R-:W-:Y:S02]  /*2090*/  IMAD.MOV.U32 R29, RZ, RZ, R14 ;  /* 0x000000ffff1d7224 */ /* 0x000fe400078e000e */
[----:B------:R-:W-:-:S02]  /*20a0*/  IMAD R14, R2, R18, R24 ;  /* 0x00000012020e7224 */ /* 0x000fc400078e0218 */
[----:B------:R-:W-:-:S04]  /*20b0*/  IMAD.HI.U32 R17, R0, R15, RZ ;  /* 0x0000000f00117227 */ /* 0x000fc800078e00ff */
[----:B------:R-:W-:Y:S01]  /*20c0*/  @!P1 IMAD.MOV R29, RZ, RZ, -R29 ;  /* 0x000000ffff1d9224 */ /* 0x000fe200078e0a1d */
[----:B------:R-:W-:Y:S01]  /*20d0*/  @!P0 LOP3.LUT R29, RZ, R4, RZ, 0x33, !PT ;  /* 0x00000004ff1d8212 */ /* 0x000fe200078e33ff */
[----:B------:R-:W-:Y:S01]  /*20e0*/  @!P4 IMAD.IADD R16, R16, 0x1, -R2 ;  /* 0x000000011010c824 */ /* 0x000fe200078e0a02 */
[C---:B------:R-:W-:Y:S01]  /*20f0*/  ISETP.GT.U32.AND P0, PT, R2.reuse, R3, PT ;  /* 0x000000030200720c */ /* 0x040fe20003f04070 */
[----:B------:R-:W-:Y:S01]  /*2100*/  IMAD.MOV R17, RZ, RZ, -R17 ;  /* 0x000000ffff117224 */ /* 0x000fe200078e0a11 */
[C---:B------:R-:W-:Y:S02]  /*2110*/  ISETP.GT.U32.AND P5, PT, R2.reuse, R14, PT ;  /* 0x0000000e0200720c */ /* 0x040fe40003fa4070 */
[----:B------:R-:W-:Y:S02]  /*2120*/  IABS R18, R21 ;  /* 0x0000001500127213 */ /* 0x000fe40000000000 */
[C---:B------:R-:W-:Y:S01]  /*2130*/  ISETP.GT.U32.AND P6, PT, R2.reuse, R16, PT ;  /* 0x000000100200720c */ /* 0x040fe20003fc4070 */
[----:B------:R-:W-:Y:S01]  /*2140*/  IMAD R15, R2, R17, R15 ;  /* 0x00000011020f7224 */ /* 0x000fe200078e020f */
[----:B------:R-:W-:Y:S01]  /*2150*/  IABS R24, R7 ;  /* 0x0000000700187213 */ /* 0x000fe20000000000 */
[----:B------:R-:W-:Y:S01]  /*2160*/  IMAD.HI.U32 R17, R0, R18, RZ ;  /* 0x0000001200117227 */ /* 0x000fe200078e00ff */
[----:B------:R0:W-:Y:S01]  /*2170*/  STL [R1+0x1ec], R29 ;  /* 0x0001ec1d01007387 */ /* 0x0001e20000100800 */
[----:B------:R-:W-:-:S02]  /*2180*/  IABS R4, R27 ;  /* 0x0000001b00047213 */ /* 0x000fc40000000000 */
[----:B------:R-:W-:Y:S02]  /*2190*/  IMAD.MOV R17, RZ, RZ, -R17 ;  /* 0x000000ffff117224 */ /* 0x000fe400078e0a11 */
[----:B------:R-:W-:Y:S02]  /*21a0*/  @!P0 IMAD.IADD R3, R3, 0x1, -R2 ;  /* 0x0000000103038824 */ /* 0x000fe400078e0a02 */
[----:B0-----:R-:W-:Y:S01]  /*21b0*/  IMAD.HI.U32 R29, R0, R24, RZ ;  /* 0x00000018001d7227 */ /* 0x001fe200078e00ff */
[----:B------:R-:W-:-:S03]  /*21c0*/  ISETP.GE.AND P1, PT, R23, RZ, PT ;  /* 0x000000ff1700720c */ /* 0x000fc60003f26270 */
[----:B------:R-:W-:Y:S02]  /*21d0*/  IMAD.MOV R29, RZ, RZ, -R29 ;  /* 0x000000ffff1d7224 */ /* 0x000fe400078e0a1d */
[----:B------:R-:W-:Y:S02]  /*21e0*/  @!P5 IMAD.IADD R14, R14, 0x1, -R2 ;  /* 0x000000010e0ed824 */ /* 0x000fe400078e0a02 */
[----:B------:R-:W-:Y:S01]  /*21f0*/  IMAD R17, R2, R17, R18 ;  /* 0x0000001102117224 */ /* 0x000fe200078e0212 */
[----:B------:R-:W-:Y:S01]  /*2200*/  IABS R18, R13 ;  /* 0x0000000d00127213 */ /* 0x000fe20000000000 */
[----:B------:R-:W-:Y:S01]  /*2210*/  IMAD.HI.U32 R23, R0, R4, RZ ;  /* 0x0000000400177227 */ /* 0x000fe200078e00ff */
[----:B------:R-:W-:-:S03]  /*2220*/  ISETP.GE.AND P0, PT, R26, RZ, PT ;  /* 0x000000ff1a00720c */ /* 0x000fc60003f06270 */
[----:B------:R-:W-:Y:S01]  /*2230*/  @!P6 IMAD.IADD R16, R16, 0x1, -R2 ;  /* 0x000000011010e824 */ /* 0x000fe200078e0a02 */
[C---:B------:R-:W-:Y:S01]  /*2240*/  ISETP.GT.U32.AND P5, PT, R2.reuse, R3, PT ;  /* 0x000000030200720c */ /* 0x040fe20003fa4070 */
[C---:B------:R-:W-:Y:S01]  /*2250*/  IMAD R24, R2.reuse, R29, R24 ;  /* 0x0000001d02187224 */ /* 0x040fe200078e0218 */
[C---:B------:R-:W-:Y:S01]  /*2260*/  ISETP.GT.U32.AND P6, PT, R2.reuse, R14, PT ;  /* 0x0000000e0200720c */ /* 0x040fe20003fc4070 */
[----:B------:R-:W-:Y:S01]  /*2270*/  IMAD.MOV.U32 R29, RZ, RZ, R20 ;  /* 0x000000ffff1d7224 */ /* 0x000fe200078e0014 */
[----:B------:R-:W-:Y:S01]  /*2280*/  ISETP.GT.U32.AND P4, PT, R2, R15, PT ;  /* 0x0000000f0200720c */ /* 0x000fe20003f84070 */
[----:B------:R-:W-:Y:S01]  /*2290*/  IMAD.MOV.U32 R20, RZ, RZ, R16 ;  /* 0x000000ffff147224 */ /* 0x000fe200078e0010 */
[----:B------:R-:W3:Y:S01]  /*22a0*/  LDL.LU R26, [R1+0xd5c] ;  /* 0x000d5c00011a7983 */ /* 0x000ee20000300800 */
[----:B------:R-:W-:Y:S02]  /*22b0*/  IMAD.MOV R23, RZ, RZ, -R23 ;  /* 0x000000ffff177224 */ /* 0x000fe400078e0a17 */
[----:B------:R-:W-:-:S02]  /*22c0*/  IMAD.MOV.U32 R16, RZ, RZ, R18 ;  /* 0x000000ffff107224 */ /* 0x000fc400078e0012 */
[----:B------:R-:W-:Y:S02]  /*22d0*/  IMAD R18, R2, R23, R4 ;  /* 0x0000001702127224 */ /* 0x000fe400078e0204 */
[----:B------:R-:W-:-:S04]  /*22e0*/  IMAD.HI.U32 R23, R0, R16, RZ ;  /* 0x0000001000177227 */ /* 0x000fc800078e00ff */
[----:B------:R-:W-:Y:S02]  /*22f0*/  IMAD.MOV R23, RZ, RZ, -R23 ;  /* 0x000000ffff177224 */ /* 0x000fe400078e0a17 */
[----:B------:R-:W-:Y:S02]  /*2300*/  @!P0 IMAD.MOV R20, RZ, RZ, -R20 ;  /* 0x000000ffff148224 */ /* 0x000fe400078e0a14 */
[--C-:B------:R-:W-:Y:S02]  /*2310*/  @!P5 IMAD.IADD R3, R3, 0x1, -R2.reuse ;  /* 0x000000010303d824 */ /* 0x100fe400078e0a02 */
[----:B------:R-:W-:Y:S02]  /*2320*/  @!P6 IMAD.IADD R14, R14, 0x1, -R2 ;  /* 0x000000010e0ee824 */ /* 0x000fe400078e0a02 */
[----:B------:R-:W-:Y:S02]  /*2330*/  IMAD R16, R2, R23, R16 ;  /* 0x0000001702107224 */ /* 0x000fe400078e0210 */
[----:B------:R-:W-:Y:S01]  /*2340*/  IMAD.MOV.U32 R23, RZ, RZ, R6 ;  /* 0x000000ffff177224 */ /* 0x000fe200078e0006 */
[----:B------:R0:W-:Y:S01]  /*2350*/  STL [R1+0x1e8], R20 ;  /* 0x0001e81401007387 */ /* 0x0001e20000100800 */
[----:B------:R-:W-:-:S02]  /*2360*/  IMAD.MOV.U32 R6, RZ, RZ, R3 ;  /* 0x000000ffff067224 */ /* 0x000fc400078e0003 */
[----:B------:R-:W-:Y:S02]  /*2370*/  IMAD.MOV.U32 R3, RZ, RZ, R10 ;  /* 0x000000ffff037224 */ /* 0x000fe400078e000a */
[----:B------:R-:W-:Y:S01]  /*2380*/  IMAD.MOV.U32 R10, RZ, RZ, R14 ;  /* 0x000000ffff0a7224 */ /* 0x000fe200078e000e */
[----:B0-----:R-:W4:Y:S04]  /*2390*/  LDL.LU R20, [R1+0xd58] ;  /* 0x000d580001147983 */ /* 0x001f280000300800 */
[----:B------:R-:W3:Y:S01]  /*23a0*/  LDL.LU R14, [R1+0x230] ;  /* 0x00023000010e7983 */ /* 0x000ee20000300800 */
[----:B------:R-:W-:-:S05]  /*23b0*/  @!P4 IMAD.IADD R15, R15, 0x1, -R2 ;  /* 0x000000010f0fc824 */ /* 0x000fca00078e0a02 */
[----:B------:R-:W-:Y:S01]  /*23c0*/  ISETP.GT.U32.AND P4, PT, R2, R15, PT ;  /* 0x0000000f0200720c */ /* 0x000fe20003f84070 */
[----:B------:R-:W-:Y:S02]  /*23d0*/  @!P2 IMAD.MOV R6, RZ, RZ, -R6 ;  /* 0x000000ffff06a224 */ /* 0x000fe400078e0a06 */
[----:B------:R-:W-:-:S03]  /*23e0*/  @!P3 IMAD.MOV R10, RZ, RZ, -R10 ;  /* 0x000000ffff0ab224 */ /* 0x000fc600078e0a0a */
[----:B------:R0:W-:Y:S07]  /*23f0*/  STL [R1+0x1e0], R6 ;  /* 0x0001e00601007387 */ /* 0x0001ee0000100800 */
[----:B------:R-:W-:Y:S02]  /*2400*/  @!P4 IMAD.IADD R15, R15, 0x1, -R2 ;  /* 0x000000010f0fc824 */ /* 0x000fe400078e0a02 */
[----:B0-----:R-:W-:Y:S02]  /*2410*/  IMAD.MOV.U32 R6, RZ, RZ, R19 ;  /* 0x000000ffff067224 */ /* 0x001fe400078e0013 */
[----:B------:R-:W-:-:S02]  /*2420*/  IMAD.MOV.U32 R19, RZ, RZ, R15 ;  /* 0x000000ffff137224 */ /* 0x000fc400078e000f */
[----:B------:R-:W4:Y:S04]  /*2430*/  LDL.LU R15, [R1+0xf8] ;  /* 0x0000f800010f7983 */ /* 0x000f280000300800 */
[----:B------:R0:W-:Y:S04]  /*2440*/  STL [R1+0x1dc], R10 ;  /* 0x0001dc0a01007387 */ /* 0x0001e80000100800 */
[----:B0-----:R-:W4:Y:S01]  /*2450*/  LDL.LU R10, [R1+0xd54] ;  /* 0x000d5400010a7983 */ /* 0x001f220000300800 */
[C---:B------:R-:W-:Y:S02]  /*2460*/  ISETP.GT.U32.AND P0, PT, R2.reuse, R17, PT ;  /* 0x000000110200720c */ /* 0x040fe40003f04070 */
[----:B------:R-:W-:-:S02]  /*2470*/  ISETP.GT.U32.AND P5, PT, R2, R24, PT ;  /* 0x000000180200720c */ /* 0x000fc40003fa4070 */
[----:B------:R-:W-:Y:S02]  /*2480*/  ISETP.GT.U32.AND P6, PT, R2, R18, PT ;  /* 0x000000120200720c */ /* 0x000fe40003fc4070 */
[----:B------:R-:W-:Y:S02]  /*2490*/  IABS R4, R22 ;  /* 0x0000001600047213 */ /* 0x000fe40000000000 */
[----:B------:R-:W-:-:S05]  /*24a0*/  ISETP.GE.AND P4, PT, R21, RZ, PT ;  /* 0x000000ff1500720c */ /* 0x000fca0003f86270 */
[--C-:B------:R-:W-:Y:S02]  /*24b0*/  @!P0 IMAD.IADD R17, R17, 0x1, -R2.reuse ;  /* 0x0000000111118824 */ /* 0x100fe400078e0a02 */
[--C-:B------:R-:W-:Y:S02]  /*24c0*/  @!P5 IMAD.IADD R24, R24, 0x1, -R2.reuse ;  /* 0x000000011818d824 */ /* 0x100fe400078e0a02 */
[----:B------:R-:W-:Y:S01]  /*24d0*/  @!P6 IMAD.IADD R18, R18, 0x1, -R2 ;  /* 0x000000011212e824 */ /* 0x000fe200078e0a02 */
[----:B------:R-:W-:Y:S01]  /*24e0*/  ISETP.GT.U32.AND P5, PT, R2, R17, PT ;  /* 0x000000110200720c */ /* 0x000fe20003fa4070 */
[----:B------:R-:W-:Y:S01]  /*24f0*/  IMAD.HI.U32 R21, R0, R4, RZ ;  /* 0x0000000400157227 */ /* 0x000fe200078e00ff */
[----:B------:R-:W-:-:S03]  /*2500*/  ISETP.GT.U32.AND P6, PT, R2, R24, PT ;  /* 0x000000180200720c */ /* 0x000fc60003fc4070 */
[----:B------:R-:W-:Y:S01]  /*2510*/  @!P1 IMAD.MOV R19, RZ, RZ, -R19 ;  /* 0x000000ffff139224 */ /* 0x000fe200078e0a13 */
[C---:B------:R-:W-:Y:S01]  /*2520*/  ISETP.GT.U32.AND P1, PT, R2.reuse, R16, PT ;  /* 0x000000100200720c */ /* 0x040fe20003f24070 */
[----:B------:R-:W-:Y:S01]  /*2530*/  IMAD.MOV R21, RZ, RZ, -R21 ;  /* 0x000000ffff157224 */ /* 0x000fe200078e0a15 */
[C---:B------:R-:W-:Y:S02]  /*2540*/  ISETP.GT.U32.AND P2, PT, R2.reuse, R18, PT ;  /* 0x000000120200720c */ /* 0x040fe40003f44070 */
[----:B------:R-:W-:Y:S01]  /*2550*/  ISETP.GE.AND P0, PT, R7, RZ, PT ;  /* 0x000000ff0700720c */ /* 0x000fe20003f06270 */
[----:B------:R-:W-:Y:S01]  /*2560*/  IMAD R4, R2, R21, R4 ;  /* 0x0000001502047224 */ /* 0x000fe200078e0204 */
[----:B------:R-:W-:Y:S01]  /*2570*/  IABS R7, R25 ;  /* 0x0000001900077213 */ /* 0x000fe20000000000 */
[--C-:B------:R-:W-:Y:S01]  /*2580*/  @!P5 IMAD.IADD R17, R17, 0x1, -R2.reuse ;  /* 0x000000011111d824 */ /* 0x100fe200078e0a02 */
[----:B------:R-:W-:Y:S01]  /*2590*/  ISETP.GE.AND P5, PT, R13, RZ, PT ;  /* 0x000000ff0d00720c */ /* 0x000fe20003fa6270 */
[----:B------:R-:W-:Y:S01]  /*25a0*/  @!P6 IMAD.IADD R24, R24, 0x1, -R2 ;  /* 0x000000011818e824 */ /* 0x000fe200078e0a02 */
[----:B------:R-:W-:Y:S01]  /*25b0*/  ISETP.GT.U32.AND P6, PT, R2, R4, PT ;  /* 0x000000040200720c */ /* 0x000fe20003fc4070 */
[----:B------:R-:W-:Y:S01]  /*25c0*/  IMAD.HI.U32 R13, R0, R7, RZ ;  /* 0x00000007000d7227 */ /* 0x000fe200078e00ff */
[----:B------:R-:W-:-:S03]  /*25d0*/  ISETP.GE.AND P3, PT, R27, RZ, PT ;  /* 0x000000ff1b00720c */ /* 0x000fc60003f66270 */
[----:B------:R-:W-:Y:S01]  /*25e0*/  @!P1 IMAD.IADD R16, R16, 0x1, -R2 ;  /* 0x0000000110109824 */ /* 0x000fe200078e0a02 */
[----:B------:R-:W-:Y:S01]  /*25f0*/  ISETP.GE.AND P1, PT, R25, RZ, PT ;  /* 0x000000ff1900720c */ /* 0x000fe20003f26270 */
[----:B------:R-:W-:Y:S02]  /*2600*/  IMAD.MOV.U32 R25, RZ, RZ, R6 ;  /* 0x000000ffff197224 */ /* 0x000fe400078e0006 */
[----:B------:R-:W-:Y:S01]  /*2610*/  IMAD.MOV.U32 R27, RZ, RZ, R3 ;  /* 0x000000ffff1b7224 */ /* 0x000fe200078e0003 */
[----:B------:R-:W-:Y:S01]  /*2620*/  IABS R3, R12 ;  /* 0x0000000c00037213 */ /* 0x000fe20000000000 */
[----:B------:R-:W-:Y:S02]  /*2630*/  IMAD.MOV R13, RZ, RZ, -R13 ;  /* 0x000000ffff0d7224 */ /* 0x000fe400078e0a0d */
[----:B------:R-:W-:Y:S02]  /*2640*/  IMAD.MOV.U32 R6, RZ, RZ, R17 ;  /* 0x000000ffff067224 */ /* 0x000fe400078e0011 */
[----:B------:R-:W-:Y:S01]  /*2650*/  @!P2 IMAD.IADD R18, R18, 0x1, -R2 ;  /* 0x000000011212a824 */ /* 0x000fe200078e0a02 */
[----:B------:R-:W-:Y:S01]  /*2660*/  ISETP.GE.AND P2, PT, R22, RZ, PT ;  /* 0x000000ff1600720c */ /* 0x000fe20003f46270 */
[----:B------:R-:W-:-:S02]  /*2670*/  IMAD R7, R2, R13, R7 ;  /* 0x0000000d02077224 */ /* 0x000fc400078e0207 */
[----:B------:R-:W-:Y:S01]  /*2680*/  @!P4 IMAD.MOV R6, RZ, RZ, -R6 ;  /* 0x000000ffff06c224 */ /* 0x000fe200078e0a06 */
[----:B------:R-:W-:Y:S01]  /*2690*/  ISETP.GT.U32.AND P4, PT, R2, R16, PT ;  /* 0x000000100200720c */ /* 0x000fe20003f84070 */
[----:B------:R-:W-:-:S04]  /*26a0*/  IMAD.HI.U32 R13, R0, R3, RZ ;  /* 0x00000003000d7227 */ /* 0x000fc800078e00ff */
[----:B------:R-:W-:Y:S01]  /*26b0*/  @!P6 IMAD.IADD R4, R4, 0x1, -R2 ;  /* 0x000000010404e824 */ /* 0x000fe200078e0a02 */
[----:B------:R-:W-:Y:S01]  /*26c0*/  ISETP.GT.U32.AND P6, PT, R2, R7, PT ;  /* 0x000000070200720c */ /* 0x000fe20003fc4070 */
[----:B------:R-:W-:-:S04]  /*26d0*/  IMAD.MOV R13, RZ, RZ, -R13 ;  /* 0x000000ffff0d7224 */ /* 0x000fc800078e0a0d */
[----:B------:R-:W-:Y:S02]  /*26e0*/  IMAD R3, R2, R13, R3 ;  /* 0x0000000d02037224 */ /* 0x000fe400078e0203 */
[----:B------:R-:W-:-:S03]  /*26f0*/  @!P4 IMAD.IADD R16, R16, 0x1, -R2 ;  /* 0x000000011010c824 */ /* 0x000fc600078e0a02 */
[C---:B------:R-:W-:Y:S01]  /*2700*/  ISETP.GT.U32.AND P4, PT, R2.reuse, R3, PT ;  /* 0x000000030200720c */ /* 0x040fe20003f84070 */
[----:B------:R-:W-:Y:S01]  /*2710*/  @!P0 IMAD.MOV R24, RZ, RZ, -R24 ;  /* 0x000000ffff188224 */ /* 0x000fe200078e0a18 */
[----:B------:R-:W-:Y:S01]  /*2720*/  ISETP.GT.U32.AND P0, PT, R2, R4, PT ;  /* 0x000000040200720c */ /* 0x000fe20003f04070 */
[----:B------:R-:W-:Y:S01]  /*2730*/  @!P6 IMAD.IADD R7, R7, 0x1, -R2 ;  /* 0x000000010707e824 */ /* 0x000fe200078e0a02 */
[----:B------:R0:W-:Y:S01]  /*2740*/  STL [R1+0x1d8], R19 ;  /* 0x0001d81301007387 */ /* 0x0001e20000100800 */
[----:B------:R-:W-:-:S03]  /*2750*/  @!P3 IMAD.MOV R18, RZ, RZ, -R18 ;  /* 0x000000ffff12b224 */ /* 0x000fc600078e0a12 */
[----:B0-----:R-:W4:Y:S05]  /*2760*/  LDL.LU R19, [R1+0xd50] ;  /* 0x000d500001137983 */ /* 0x001f2a0000300800 */
[--C-:B------:R-:W-:Y:S01]  /*2770*/  @!P4 IMAD.IADD R3, R3, 0x1, -R2.reuse ;  /* 0x000000010303c824 */ /* 0x100fe200078e0a02 */
[----:B------:R0:W-:Y:S01]  /*2780*/  STL [R1+0x1cc], R6 ;  /* 0x0001cc0601007387 */ /* 0x0001e20000100800 */
[----:B------:R-:W-:Y:S01]  /*2790*/  @!P0 IMAD.IADD R4, R4, 0x1, -R2 ;  /* 0x0000000104048824 */ /* 0x000fe200078e0a02 */
[----:B------:R-:W-:Y:S02]  /*27a0*/  ISETP.GT.U32.AND P4, PT, R2, R7, PT ;  /* 0x000000070200720c */ /* 0x000fe40003f84070 */
[----:B0-----:R-:W4:Y:S04]  /*27b0*/  LDL.LU R6, [R1+0xd4c] ;  /* 0x000d4c0001067983 */ /* 0x001f280000300800 */
[----:B------:R-:W-:Y:S04]  /*27c0*/  STL [R1+0x1c8], R24 ;  /* 0x0001c81801007387 */ /* 0x000fe80000100800 */
[----:B------:R4:W-:Y:S01]  /*27d0*/  STL [R1+0x1c4], R18 ;  /* 0x0001c41201007387 */ /* 0x0009e20000100800 */
[----:B--2---:R-:W-:-:S02]  /*27e0*/  ISETP.GE.AND P0, PT, R28, RZ, PT ;  /* 0x000000ff1c00720c */ /* 0x004fc40003f06270 */
[----:B------:R-:W-:Y:S01]  /*27f0*/  ISETP.GE.AND P3, PT, R12, RZ, PT ;  /* 0x000000ff0c00720c */ /* 0x000fe20003f66270 */
[----:B------:R-:W-:Y:S02]  /*2800*/  @!P4 IMAD.IADD R7, R7, 0x1, -R2 ;  /* 0x000000010707c824 */ /* 0x000fe400078e0a02 */
[----:B---3--:R-:W-:Y:S01]  /*2810*/  IMAD.MOV.U32 R22, RZ, RZ, R14 ;  /* 0x000000ffff167224 */ /* 0x008fe200078e000e */
[----:B------:R-:W-:-:S05]  /*2820*/  IABS R14, R28 ;  /* 0x0000001c000e7213 */ /* 0x000fca0000000000 */
[----:B------:R-:W-:-:S04]  /*2830*/  IMAD.HI.U32 R17, R0, R14, RZ ;  /* 0x0000000e00117227 */ /* 0x000fc800078e00ff */
[----:B------:R-:W-:-:S04]  /*2840*/  IMAD.MOV R17, RZ, RZ, -R17 ;  /* 0x000000ffff117224 */ /* 0x000fc800078e0a11 */
[----:B------:R-:W-:-:S05]  /*2850*/  IMAD R14, R2, R17, R14 ;  /* 0x00000011020e7224 */ /* 0x000fca00078e020e */
[----:B------:R-:W-:Y:S02]  /*2860*/  ISETP.GT.U32.AND P6, PT, R2, R14, PT ;  /* 0x0000000e0200720c */ /* 0x000fe40003fc4070 */
[----:B----4-:R-:W-:Y:S01]  /*2870*/  IABS R18, R20 ;  /* 0x0000001400127213 */ /* 0x010fe20000000000 */
[----:B------:R-:W-:-:S04]  /*2880*/  IMAD.MOV.U32 R28, RZ, RZ, R16 ;  /* 0x000000ffff1c7224 */ /* 0x000fc800078e0010 */
[----:B------:R-:W-:-:S06]  /*2890*/  IMAD.HI.U32 R16, R0, R18, RZ ;  /* 0x0000001200107227 */ /* 0x000fcc00078e00ff */
[----:B------:R-:W-:Y:S01]  /*28a0*/  @!P6 IMAD.IADD R14, R14, 0x1, -R2 ;  /* 0x000000010e0ee824 */ /* 0x000fe200078e0a02 */
[----:B------:R-:W-:Y:S01]  /*28b0*/  ISETP.GT.U32.AND P6, PT, R2, R3, PT ;  /* 0x000000030200720c */ /* 0x000fe20003fc4070 */
[----:B------:R-:W-:Y:S02]  /*28c0*/  IMAD.MOV.U32 R21, RZ, RZ, R15 ;  /* 0x000000ffff157224 */ /* 0x000fe400078e000f */
[----:B------:R-:W-:Y:S01]  /*28d0*/  IMAD.MOV R16, RZ, RZ, -R16 ;  /* 0x000000ffff107224 */ /* 0x000fe200078e0a10 */
[----:B------:R-:W-:Y:S01]  /*28e0*/  IABS R12, R10 ;  /* 0x0000000a000c7213 */ /* 0x000fe20000000000 */
[----:B------:R-:W-:Y:S02]  /*28f0*/  IMAD.MOV.U32 R24, RZ, RZ, R21 ;  /* 0x000000ffff187224 */ /* 0x000fe400078e0015 */
[----:B------:R-:W-:Y:S02]  /*2900*/  @!P5 IMAD.MOV R28, RZ, RZ, -R28 ;  /* 0x000000ffff1cd224 */ /* 0x000fe400078e0a1c */
[----:B------:R-:W-:-:S04]  /*2910*/  IMAD.HI.U32 R21, R0, R12, RZ ;  /* 0x0000000c00157227 */ /* 0x000fc800078e00ff */
[C---:B------:R-:W-:Y:S01]  /*2920*/  IMAD R16, R2.reuse, R16, R18 ;  /* 0x0000001002107224 */ /* 0x040fe200078e0212 */
[----:B------:R0:W-:Y:S01]  /*2930*/  STL [R1+0x1bc], R28 ;  /* 0x0001bc1c01007387 */ /* 0x0001e20000100800 */
[----:B------:R-:W-:Y:S02]  /*2940*/  IMAD.MOV R21, RZ, RZ, -R21 ;  /* 0x000000ffff157224 */ /* 0x000fe400078e0a15 */
[----:B------:R-:W-:Y:S01]  /*2950*/  @!P6 IMAD.IADD R3, R3, 0x1, -R2 ;  /* 0x000000010303e824 */ /* 0x000fe200078e0a02 */
[C---:B------:R-:W-:Y:S01]  /*2960*/  ISETP.GT.U32.AND P6, PT, R2.reuse, R16, PT ;  /* 0x000000100200720c */ /* 0x040fe20003fc4070 */
[----:B------:R-:W-:Y:S02]  /*2970*/  IMAD R12, R2, R21, R12 ;  /* 0x00000015020c7224 */ /* 0x000fe400078e020c */
[----:B------:R-:W-:Y:S02]  /*2980*/  IMAD.MOV.U32 R21, RZ, RZ, R11 ;  /* 0x000000ffff157224 */ /* 0x000fe400078e000b */
[----:B0-----:R-:W-:-:S02]  /*2990*/  IMAD.MOV.U32 R28, RZ, RZ, R9 ;  /* 0x000000ffff1c7224 */ /* 0x001fc400078e0009 */
[----:B------:R-:W-:Y:S02]  /*29a0*/  IMAD.MOV.U32 R9, RZ, RZ, R4 ;  /* 0x000000ffff097224 */ /* 0x000fe400078e0004 */
[----:B------:R-:W-:Y:S01]  /*29b0*/  IMAD.MOV.U32 R11, RZ, RZ, R7 ;  /* 0x000000ffff0b7224 */ /* 0x000fe200078e0007 */
[----:B------:R-:W2:Y:S01]  /*29c0*/  LDL.LU R4, [R1+0xec] ;  /* 0x0000ec0001047983 */ /* 0x000ea20000300800 */
[----:B------:R-:W-:Y:S02]  /*29d0*/  @!P2 IMAD.MOV R9, RZ, RZ, -R9 ;  /* 0x000000ffff09a224 */ /* 0x000fe400078e0a09 */
[----:B------:R-:W-:-:S03]  /*29e0*/  @!P1 IMAD.MOV R11, RZ, RZ, -R11 ;  /* 0x000000ffff0b9224 */ /* 0x000fc600078e0a0b */
[----:B------:R0:W-:Y:S01]  /*29f0*/  STL [R1+0x1b8], R9 ;  /* 0x0001b80901007387 */ /* 0x0001e20000100800 */
[----:B------:R-:W-:Y:S01]  /*2a00*/  @!P6 IMAD.IADD R16, R16, 0x1, -R2 ;  /* 0x000000011010e824 */ /* 0x000fe200078e0a02 */
[----:B------:R-:W-:Y:S02]  /*2a10*/  ISETP.GE.AND P6, PT, R10, RZ, PT ;  /* 0x000000ff0a00720c */ /* 0x000fe40003fc6270 */
[----:B0-----:R-:W3:Y:S04]  /*2a20*/  LDL.LU R9, [R1+0xd48] ;  /* 0x000d480001097983 */ /* 0x001ee80000300800 */
[----:B------:R-:W4:Y:S04]  /*2a30*/  LDL.LU R7, [R1+0x100] ;  /* 0x0001000001077983 */ /* 0x000f280000300800 */
[----:B------:R0:W-:Y:S04]  /*2a40*/  STL [R1+0x1b0], R11 ;  /* 0x0001b00b01007387 */ /* 0x0001e80000100800 */
[----:B0-----:R-:W3:Y:S04]  /*2a50*/  LDL.LU R11, [R1+0xd44] ;  /* 0x000d4400010b7983 */ /* 0x001ee80000300800 */
[----:B------:R-:W4:Y:S01]  /*2a60*/  LDL.LU R10, [R1+0xbc] ;  /* 0x0000bc00010a7983 */ /* 0x000f220000300800 */
[----:B------:R-:W-:-:S05]  /*2a70*/  IABS R15, R26 ;  /* 0x0000001a000f7213 */ /* 0x000fca0000000000 */
[----:B------:R-:W-:-:S04]  /*2a80*/  IMAD.HI.U32 R13, R0, R15, RZ ;  /* 0x0000000f000d7227 */ /* 0x000fc800078e00ff */
[----:B------:R-:W-:-:S04]  /*2a90*/  IMAD.MOV R13, RZ, RZ, -R13 ;  /* 0x000000ffff0d7224 */ /* 0x000fc800078e0a0d */
[----:B------:R-:W-:-:S05]  /*2aa0*/  IMAD R17, R2, R13, R15 ;  /* 0x0000000d02117224 */ /* 0x000fca00078e020f */
[----:B------:R-:W-:Y:S02]  /*2ab0*/  ISETP.GT.U32.AND P2, PT, R2, R17, PT ;  /* 0x000000110200720c */ /* 0x000fe40003f44070 */
[----:B------:R-:W-:Y:S02]  /*2ac0*/  IABS R15, R19 ;  /* 0x00000013000f7213 */ /* 0x000fe40000000000 */
[----:B------:R-:W-:Y:S02]  /*2ad0*/  ISETP.GE.AND P4, PT, R26, RZ, PT ;  /* 0x000000ff1a00720c */ /* 0x000fe40003f86270 */
[----:B------:R-:W-:-:S07]  /*2ae0*/  ISETP.GT.U32.AND P5, PT, R2, R14, PT ;  /* 0x0000000e0200720c */ /* 0x000fce0003fa4070 */
[----:B------:R-:W-:-:S05]  /*2af0*/  @!P2 IMAD.IADD R17, R17, 0x1, -R2 ;  /* 0x000000011111a824 */ /* 0x000fca00078e0a02 */
[----:B------:R-:W-:Y:S01]  /*2b00*/  ISETP.GT.U32.AND P2, PT, R2, R17, PT ;  /* 0x000000110200720c */ /* 0x000fe20003f44070 */
[----:B------:R-:W-:-:S12]  /*2b10*/  @!P5 IMAD.IADD R14, R14, 0x1, -R2 ;  /* 0x000000010e0ed824 */ /* 0x000fd800078e0a02 */
[----:B------:R-:W-:Y:S02]  /*2b20*/  @!P2 IMAD.IADD R17, R17, 0x1, -R2 ;  /* 0x000000011111a824 */ /* 0x000fe400078e0a02 */
[----:B--2---:R-:W-:Y:S02]  /*2b30*/  IMAD.MOV.U32 R26, RZ, RZ, R4 ;  /* 0x000000ffff1a7224 */ /* 0x004fe400078e0004 */
[----:B------:R-:W-:-:S04]  /*2b40*/  IMAD.HI.U32 R4, R0, R15, RZ ;  /* 0x0000000f00047227 */ /* 0x000fc800078e00ff */
[----:B------:R-:W-:-:S04]  /*2b50*/  IMAD.MOV R4, RZ, RZ, -R4 ;  /* 0x000000ffff047224 */ /* 0x000fc800078e0a04 */
[----:B------:R-:W-:Y:S02]  /*2b60*/  IMAD R4, R2, R4, R15 ;  /* 0x0000000402047224 */ /* 0x000fe400078e020f */
[----:B----4-:R-:W-:Y:S02]  /*2b70*/  IMAD.MOV.U32 R15, RZ, RZ, R10 ;  /* 0x000000ffff0f7224 */ /* 0x010fe400078e000a */
[----:B------:R-:W-:Y:S02]  /*2b80*/  IMAD.MOV.U32 R10, RZ, RZ, R3 ;  /* 0x000000ffff0a7224 */ /* 0x000fe400078e0003 */
[----:B------:R-:W2:Y:S02]  /*2b90*/  LDL.LU R3, [R1+0x54] ;  /* 0x0000540001037983 */ /* 0x000ea40000300800 */
[----:B------:R-:W-:-:S05]  /*2ba0*/  @!P3 IMAD.MOV R10, RZ, RZ, -R10 ;  /* 0x000000ffff0ab224 */ /* 0x000fca00078e0a0a */
[----:B------:R0:W-:Y:S02]  /*2bb0*/  STL [R1+0x1ac], R10 ;  /* 0x0001ac0a01007387 */ /* 0x0001e40000100800 */
[----:B0-----:R-:W-:Y:S02]  /*2bc0*/  IMAD.MOV.U32 R10, RZ, RZ, R14 ;  /* 0x000000ffff0a7224 */ /* 0x001fe400078e000e */
[----:B------:R-:W-:Y:S02]  /*2bd0*/  IMAD.MOV.U32 R14, RZ, RZ, R8 ;  /* 0x000000ffff0e7224 */ /* 0x000fe400078e0008 */
[----:B------:R-:W-:Y:S02]  /*2be0*/  @!P0 IMAD.MOV R10, RZ, RZ, -R10 ;  /* 0x000000ffff0a8224 */ /* 0x000fe400078e0a0a */
[----:B------:R-:W-:Y:S02]  /*2bf0*/  IMAD.MOV.U32 R8, RZ, RZ, R17 ;  /* 0x000000ffff087224 */ /* 0x000fe400078e0011 */
[----:B------:R-:W4:Y:S04]  /*2c00*/  LDL.LU R17, [R1+0x14] ;  /* 0x0000140001117983 */ /* 0x000f280000300800 */
[----:B------:R0:W-:Y:S04]  /*2c10*/  STL [R1+0x1a8], R10 ;  /* 0x0001a80a01007387 */ /* 0x0001e80000100800 */
[----:B0-----:R-:W4:Y:S01]  /*2c20*/  LDL R10, [R1] ;  /* 0x00000000010a7983 */ /* 0x001f220000100800 */
[----:B------:R-:W-:-:S02]  /*2c30*/  ISETP.GT.U32.AND P5, PT, R2, R12, PT ;  /* 0x0000000c0200720c */ /* 0x000fc40003fa4070 */
[----:B------:R-:W-:Y:S02]  /*2c40*/  IABS R13, R6 ;  /* 0x00000006000d7213 */ /* 0x000fe40000000000 */
[----:B------:R-:W-:-:S03]  /*2c50*/  ISETP.GE.AND P1, PT, R20, RZ, PT ;  /* 0x000000ff1400720c */ /* 0x000fc60003f26270 */
[----:B------:R-:W-:Y:S01]  /*2c60*/  IMAD.HI.U32 R18, R0, R13, RZ ;  /* 0x0000000d00127227 */ /* 0x000fe200078e00ff */
[----:B------:R-:W-:-:S03]  /*2c70*/  ISETP.GT.U32.AND P3, PT, R2, R16, PT ;  /* 0x000000100200720c */ /* 0x000fc60003f64070 */
[----:B------:R-:W-:Y:S01]  /*2c80*/  IMAD.MOV.U32 R20, RZ, RZ, R7 ;  /* 0x000000ffff147224 */ /* 0x000fe200078e0007 */
[----:B---3--:R-:W-:Y:S01]  /*2c90*/  IABS R7, R9 ;  /* 0x0000000900077213 */ /* 0x008fe20000000000 */
[----:B------:R-:W-:Y:S02]  /*2ca0*/  IMAD.MOV R18, RZ, RZ, -R18 ;  /* 0x000000ffff127224 */ /* 0x000fe400078e0a12 */
[----:B------:R-:W-:Y:S01]  /*2cb0*/  @!P5 IMAD.IADD R12, R12, 0x1, -R2 ;  /* 0x000000010c0cd824 */ /* 0x000fe200078e0a02 */
[C---:B------:R-:W-:Y:S01]  /*2cc0*/  ISETP.GT.U32.AND P2, PT, R2.reuse, R4, PT ;  /* 0x000000040200720c */ /* 0x040fe20003f44070 */
[----:B------:R-:W-:-:S03]  /*2cd0*/  IMAD R13, R2, R18, R13 ;  /* 0x00000012020d7224 */ /* 0x000fc600078e020d */
[----:B------:R-:W-:Y:S01]  /*2ce0*/  ISETP.GT.U32.AND P5, PT, R2, R12, PT ;  /* 0x0000000c0200720c */ /* 0x000fe20003fa4070 */
[----:B------:R-:W-:Y:S01]  /*2cf0*/  @!P3 IMAD.IADD R16, R16, 0x1, -R2 ;  /* 0x000000011010b824 */ /* 0x000fe200078e0a02 */
[----:B------:R-:W-:Y:S02]  /*2d00*/  ISETP.GE.AND P0, PT, R19, RZ, PT ;  /* 0x000000ff1300720c */ /* 0x000fe40003f06270 */
[----:B------:R-:W3:Y:S01]  /*2d10*/  LDL.LU R19, [R1+0x18] ;  /* 0x0000180001137983 */ /* 0x000ee20000300800 */
[----:B------:R-:W-:-:S03]  /*2d20*/  @!P4 IMAD.MOV R8, RZ, RZ, -R8 ;  /* 0x000000ffff08c224 */ /* 0x000fc600078e0a08 */
[----:B------:R-:W-:Y:S01]  /*2d30*/  STL [R1+0xd3c], R11 ;  /* 0x000d3c0b01007387 */ /* 0x000fe20000100800 */
[----:B------:R-:W-:Y:S01]  /*2d40*/  @!P2 IMAD.IADD R4, R4, 0x1, -R2 ;  /* 0x000000010404a824 */ /* 0x000fe200078e0a02 */
[----:B------:R-:W-:-:S03]  /*2d50*/  ISETP.GE.AND P2, PT, R9, RZ, PT ;  /* 0x000000ff0900720c */ /* 0x000fc60003f46270 */
[----:B------:R-:W-:Y:S01]  /*2d60*/  @!P5 IMAD.IADD R12, R12, 0x1, -R2 ;  /* 0x000000010c0cd824 */ /* 0x000fe200078e0a02 */
[----:B------:R0:W-:Y:S03]  /*2d70*/  STL [R1+0x1a4], R8 ;  /* 0x0001a40801007387 */ /* 0x0001e60000100800 */
[----:B------:R-:W-:Y:S01]  /*2d80*/  @!P6 IMAD.MOV R12, RZ, RZ, -R12 ;  /* 0x000000ffff0ce224 */ /* 0x000fe200078e0a0c */
[----:B0-----:R-:W3:Y:S01]  /*2d90*/  LDL.LU R8, [R1+0xd40] ;  /* 0x000d400001087983 */ /* 0x001ee20000300800 */
[----:B--2---:R-:W-:Y:S02]  /*2da0*/  IMAD.MOV.U32 R18, RZ, RZ, R3 ;  /* 0x000000ffff127224 */ /* 0x004fe400078e0003 */
[----:B------:R-:W-:-:S04]  /*2db0*/  IMAD.HI.U32 R3, R0, R7, RZ ;  /* 0x0000000700037227 */ /* 0x000fc800078e00ff */
[----:B------:R-:W-:-:S04]  /*2dc0*/  IMAD.MOV R3, RZ, RZ, -R3 ;  /* 0x000000ffff037224 */ /* 0x000fc800078e0a03 */
[----:B------:R-:W-:Y:S01]  /*2dd0*/  IMAD R3, R2, R3, R7 ;  /* 0x0000000302037224 */ /* 0x000fe200078e0207 */
[----:B------:R-:W-:Y:S01]  /*2de0*/  IABS R7, R11 ;  /* 0x0000000b00077213 */ /* 0x000fe20000000000 */
[----:B------:R-:W-:Y:S02]  /*2df0*/  IMAD.MOV.U32 R11, RZ, RZ, R16 ;  /* 0x000000ffff0b7224 */ /* 0x000fe400078e0010 */
[----:B------:R-:W2:Y:S02]  /*2e00*/  LDL.LU R16, [R1+0x10] ;  /* 0x0000100001107983 */ /* 0x000ea40000300800 */
[----:B------:R-:W-:-:S05]  /*2e10*/  @!P1 IMAD.MOV R11, RZ, RZ, -R11 ;  /* 0x000000ffff0b9224 */ /* 0x000fca00078e0a0b */
[----:B------:R0:W-:Y:S04]  /*2e20*/  STL [R1+0x118], R11 ;  /* 0x0001180b01007387 */ /* 0x0001e80000100800 */
[----:B0-----:R-:W2:Y:S01]  /*2e30*/  LDL.LU R11, [R1+0xd3c] ;  /* 0x000d3c00010b7983 */ /* 0x001ea20000300800 */
[----:B----4-:R-:W-:Y:S01]  /*2e40*/  IABS R9, R10 ;  /* 0x0000000a00097213 */ /* 0x010fe20000000000 */
[----:B------:R-:W-:-:S04]  /*2e50*/  IMAD.HI.U32 R10, R0, R7, RZ ;  /* 0x00000007000a7227 */ /* 0x000fc800078e00ff */
[----:B------:R-:W-:Y:S01]  /*2e60*/  IMAD.MOV R10, RZ, RZ, -R10 ;  /* 0x000000ffff0a7224 */ /* 0x000fe200078e0a0a */
[----:B------:R0:W-:Y:S03]  /*2e70*/  STL [R1+0x11c], R12 ;  /* 0x00011c0c01007387 */ /* 0x0001e60000100800 */
[C---:B------:R-:W-:Y:S02]  /*2e80*/  IMAD R7, R2.reuse, R10, R7 ;  /* 0x0000000a02077224 */ /* 0x040fe400078e0207 */
[----:B------:R-:W4:Y:S01]  /*2e90*/  LDL.LU R10, [R1] ;  /* 0x00000000010a7983 */ /* 0x000f220000300800 */
[C---:B------:R-:W-:Y:S02]  /*2ea0*/  ISETP.GT.U32.AND P3, PT, R2.reuse, R3, PT ;  /* 0x000000030200720c */ /* 0x040fe40003f64070 */
[----:B------:R-:W-:-:S11]  /*2eb0*/  ISETP.GT.U32.AND P4, PT, R2, R13, PT ;  /* 0x0000000d0200720c */ /* 0x000fd60003f84070 */
[----:B------:R-:W-:-:S05]  /*2ec0*/  @!P3 IMAD.IADD R3, R3, 0x1, -R2 ;  /* 0x000000010303b824 */ /* 0x000fca00078e0a02 */
[----:B------:R-:W-:Y:S01]  /*2ed0*/  ISETP.GT.U32.AND P1, PT, R2, R3, PT ;  /* 0x000000030200720c */ /* 0x000fe20003f24070 */
[----:B0-----:R-:W-:Y:S01]  /*2ee0*/  IMAD.HI.U32 R12, R0, R9, RZ ;  /* 0x00000009000c7227 */ /* 0x001fe200078e00ff */
[----:B------:R-:W-:-:S03]  /*2ef0*/  ISETP.GE.AND P5, PT, R6, RZ, PT ;  /* 0x000000ff0600720c */ /* 0x000fc60003fa6270 */
[----:B------:R-:W-:Y:S01]  /*2f00*/  @!P4 IMAD.IADD R13, R13, 0x1, -R2 ;  /* 0x000000010d0dc824 */ /* 0x000fe200078e0a02 */
[----:B------:R-:W-:Y:S01]  /*2f10*/  ISETP.GT.U32.AND P4, PT, R2, R4, PT ;  /* 0x000000040200720c */ /* 0x000fe20003f84070 */
[----:B------:R-:W-:Y:S01]  /*2f20*/  IMAD.MOV R12, RZ, RZ, -R12 ;  /* 0x000000ffff0c7224 */ /* 0x000fe200078e0a0c */
[----:B---3--:R-:W-:-:S05]  /*2f30*/  IABS R6, R8 ;  /* 0x0000000800067213 */ /* 0x008fca0000000000 */
[----:B------:R-:W-:-:S06]  /*2f40*/  @!P1 IMAD.IADD R3, R3, 0x1, -R2 ;  /* 0x0000000103039824 */ /* 0x000fcc00078e0a02 */
[----:B------:R-:W-:Y:S01]  /*2f50*/  @!P4 IMAD.IADD R4, R4, 0x1, -R2 ;  /* 0x000000010404c824 */ /* 0x000fe200078e0a02 */
[----:B------:R-:W-:Y:S02]  /*2f60*/  ISETP.GE.AND P4, PT, R8, RZ, PT ;  /* 0x000000ff0800720c */ /* 0x000fe40003f86270 */
[----:B------:R-:W3:Y:S01]  /*2f70*/  LDL R8, [R1+0xc] ;  /* 0x00000c0001087983 */ /* 0x000ee20000100800 */
[----:B--2---:R-:W-:Y:S01]  /*2f80*/  ISETP.GE.AND P6, PT, R11, RZ, PT ;  /* 0x000000ff0b00720c */ /* 0x004fe20003fc6270 */
[----:B------:R-:W-:-:S04]  /*2f90*/  IMAD.HI.U32 R11, R0, R6, RZ ;  /* 0x00000006000b7227 */ /* 0x000fc800078e00ff */
[----:B------:R-:W-:-:S04]  /*2fa0*/  IMAD.MOV R11, RZ, RZ, -R11 ;  /* 0x000000ffff0b7224 */ /* 0x000fc800078e0a0b */
[----:B------:R-:W-:Y:S02]  /*2fb0*/  IMAD R6, R2, R11, R6 ;  /* 0x0000000b02067224 */ /* 0x000fe400078e0206 */
[----:B------:R-:W2:Y:S01]  /*2fc0*/  LDL R11, [R1+0x8] ;  /* 0x00000800010b7983 */ /* 0x000ea20000100800 */
[----:B----4-:R-:W-:Y:S01]  /*2fd0*/  ISETP.GE.AND P1, PT, R10, RZ, PT ;  /* 0x000000ff0a00720c */ /* 0x010fe20003f26270 */
[C---:B------:R-:W-:Y:S02]  /*2fe0*/  IMAD R10, R2.reuse, R12, R9 ;  /* 0x0000000c020a7224 */ /* 0x040fe400078e0209 */
[----:B------:R-:W4:Y:S01]  /*2ff0*/  LDL R9, [R1+0x4] ;  /* 0x0000040001097983 */ /* 0x000f220000100800 */
[----:B------:R-:W-:-:S03]  /*3000*/  ISETP.GT.U32.AND P3, PT, R2, R13, PT ;  /* 0x0000000d0200720c */ /* 0x000fc60003f64070 */
[----:B------:R0:W-:Y:S02]  /*3010*/  STL [R1+0xd38], R10 ;  /* 0x000d380a01007387 */ /* 0x0001e40000100800 */
[----:B0-----:R-:W-:-:S08]  /*3020*/  IMAD.MOV.U32 R10, RZ, RZ, R4 ;  /* 0x000000ffff0a7224 */ /* 0x001fd000078e0004 */
[----:B------:R-:W-:Y:S02]  /*3030*/  @!P3 IMAD.IADD R13, R13, 0x1, -R2 ;  /* 0x000000010d0db824 */ /* 0x000fe400078e0a02 */
[----:B------:R-:W-:Y:S01]  /*3040*/  @!P0 IMAD.MOV R10, RZ, RZ, -R10 ;  /* 0x000000ffff0a8224 */ /* 0x000fe200078e0a0a */
[----:B------:R0:W-:Y:S01]  /*3050*/  STL [R1+0xd34], R15 ;  /* 0x000d340f01007387 */ /* 0x0001e20000100800 */
[----:B------:R-:W-:-:S03]  /*3060*/  ISETP.GT.U32.AND P3, PT, R2, R7, PT ;  /* 0x000000070200720c */ /* 0x000fc60003f64070 */
[----:B------:R1:W-:Y:S01]  /*3070*/  STL [R1+0x120], R10 ;  /* 0x0001200a01007387 */ /* 0x0003e20000100800 */
[----:B0-----:R-:W-:Y:S02]  /*3080*/  IMAD.MOV.U32 R15, RZ, RZ, R17 ;  /* 0x000000ffff0f7224 */ /* 0x001fe400078e0011 */
[----:B-1----:R-:W-:Y:S02]  /*3090*/  IMAD.MOV.U32 R10, RZ, RZ, R13 ;  /* 0x000000ffff0a7224 */ /* 0x002fe400078e000d */
[----:B------:R-:W-:Y:S02]  /*30a0*/  IMAD.MOV.U32 R13, RZ, RZ, R15 ;  /* 0x000000ffff0d7224 */ /* 0x000fe400078e000f */
[----:B------:R-:W-:Y:S02]  /*30b0*/  @!P5 IMAD.MOV R10, RZ, RZ, -R10 ;  /* 0x000000ffff0ad224 */ /* 0x000fe400078e0a0a */
[----:B------:R-:W-:Y:S02]  /*30c0*/  IMAD.MOV.U32 R15, RZ, RZ, R3 ;  /* 0x000000ffff0f7224 */ /* 0x000fe400078e0003 */
[----:B------:R-:W3:Y:S04]  /*30d0*/  LDL.LU R3, [R1+0x4] ;  /* 0x0000040001037983 */ /* 0x000ee80000300800 */
[----:B------:R0:W-:Y:S01]  /*30e0*/  STL [R1+0x124], R10 ;  /* 0x0001240a01007387 */ /* 0x0001e20000100800 */
[----:B------:R-:W-:-:S03]  /*30f0*/  @!P3 IMAD.IADD R7, R7, 0x1, -R2 ;  /* 0x000000010707b824 */ /* 0x000fc600078e0a02 */
[----:B0-----:R-:W3:Y:S02]  /*3100*/  LDL.LU R10, [R1+0xd38] ;  /* 0x000d3800010a7983 */ /* 0x001ee40000300800 */
[----:B------:R-:W-:Y:S01]  /*3110*/  ISETP.GT.U32.AND P3, PT, R2, R7, PT ;  /* 0x000000070200720c */ /* 0x000fe20003f64070 */
[----:B------:R-:W-:Y:S02]  /*3120*/  IMAD.MOV.U32 R17, RZ, RZ, R14 ;  /* 0x000000ffff117224 */ /* 0x000fe400078e000e */
[----:B------:R-:W-:-:S10]  /*3130*/  @!P2 IMAD.MOV R15, RZ, RZ, -R15 ;  /* 0x000000ffff0fa224 */ /* 0x000fd400078e0a0f */
[----:B------:R-:W-:Y:S01]  /*3140*/  @!P3 IMAD.IADD R7, R7, 0x1, -R2 ;  /* 0x000000010707b824 */ /* 0x000fe200078e0a02 */
[----:B------:R0:W-:Y:S03]  /*3150*/  STL [R1+0x128], R15 ;  /* 0x0001280f01007387 */ /* 0x0001e60000100800 */
[----:B------:R-:W-:Y:S01]  /*3160*/  @!P6 IMAD.MOV R7, RZ, RZ, -R7 ;  /* 0x000000ffff07e224 */ /* 0x000fe200078e0a07 */
[----:B0-----:R-:W3:Y:S04]  /*3170*/  LDL.LU R15, [R1+0xd34] ;  /* 0x000d3400010f7983 */ /* 0x001ee80000300800 */
[----:B------:R0:W-:Y:S01]  /*3180*/  STL [R1+0x12c], R7 ;  /* 0x00012c0701007387 */ /* 0x0001e20000100800 */
[----:B--2---:R-:W-:-:S02]  /*3190*/  IABS R11, R11 ;  /* 0x0000000b000b7213 */ /* 0x004fc40000000000 */
[----:B----4-:R-:W-:Y:S02]  /*31a0*/  IABS R12, R9 ;  /* 0x00000009000c7213 */ /* 0x010fe40000000000 */
[----:B---3--:R-:W-:-:S03]  /*31b0*/  IABS R9, R8 ;  /* 0x0000000800097213 */ /* 0x008fc60000000000 */
[----:B------:R-:W-:Y:S01]  /*31c0*/  IMAD.HI.U32 R4, R0, R12, RZ ;  /* 0x0000000c00047227 */ /* 0x000fe200078e00ff */
[----:B------:R-:W-:-:S03]  /*31d0*/  IABS R8, R16 ;  /* 0x0000001000087213 */ /* 0x000fc60000000000 */
[----:B------:R-:W-:Y:S02]  /*31e0*/  IMAD.MOV R4, RZ, RZ, -R4 ;  /* 0x000000ffff047224 */ /* 0x000fe400078e0a04 */
[----:B------:R-:W-:-:S04]  /*31f0*/  IMAD.HI.U32 R14, R0, R11, RZ ;  /* 0x0000000b000e7227 */ /* 0x000fc800078e00ff */
[----:B------:R-:W-:Y:S02]  /*3200*/  IMAD R4, R2, R4, R12 ;  /* 0x0000000402047224 */ /* 0x000fe400078e020c */
[----:B------:R-:W-:-:S04]  /*3210*/  IMAD.HI.U32 R12, R0, R8, RZ ;  /* 0x00000008000c7227 */ /* 0x000fc800078e00ff */
[----:B------:R-:W-:Y:S02]  /*3220*/  IMAD.MOV R14, RZ, RZ, -R14 ;  /* 0x000000ffff0e7224 */ /* 0x000fe400078e0a0e */
[----:B------:R-:W-:Y:S02]  /*3230*/  IMAD.MOV R12, RZ, RZ, -R12 ;  /* 0x000000ffff0c7224 */ /* 0x000fe400078e0a0c */
[C---:B------:R-:W-:Y:S02]  /*3240*/  IMAD R11, R2.reuse, R14, R11 ;  /* 0x0000000e020b7224 */ /* 0x040fe400078e020b */
[----:B------:R-:W-:Y:S02]  /*3250*/  IMAD.MOV.U32 R14, RZ, RZ, R13 ;  /* 0x000000ffff0e7224 */ /* 0x000fe400078e000d */
[----:B------:R-:W2:Y:S01]  /*3260*/  LDL.LU R13, [R1+0xc] ;  /* 0x00000c00010d7983 */ /* 0x000ea20000300800 */
[----:B------:R-:W-:-:S03]  /*3270*/  IMAD R8, R2, R12, R8 ;  /* 0x0000000c02087224 */ /* 0x000fc600078e0208 */
[----:B------:R-:W3:Y:S01]  /*3280*/  LDL.LU R12, [R1+0x8] ;  /* 0x00000800010c7983 */ /* 0x000ee20000300800 */
[C---:B------:R-:W-:Y:S02]  /*3290*/  ISETP.GT.U32.AND P0, PT, R2.reuse, R6, PT ;  /* 0x000000060200720c */ /* 0x040fe40003f04070 */
[----:B------:R-:W-:-:S11]  /*32a0*/  ISETP.GT.U32.AND P3, PT, R2, R4, PT ;  /* 0x000000040200720c */ /* 0x000fd60003f64070 */
[----:B------:R-:W-:Y:S01]  /*32b0*/  @!P0 IMAD.IADD R6, R6, 0x1, -R2 ;  /* 0x0000000106068824 */ /* 0x000fe200078e0a02 */
[----:B------:R-:W-:-:S04]  /*32c0*/  ISETP.GT.U32.AND P5, PT, R2, R10, PT ;  /* 0x0000000a0200720c */ /* 0x000fc80003fa4070 */
[----:B------:R-:W-:Y:S02]  /*32d0*/  ISETP.GT.U32.AND P0, PT, R2, R6, PT ;  /* 0x000000060200720c */ /* 0x000fe40003f04070 */
[----:B------:R-:W-:Y:S01]  /*32e0*/  ISETP.GE.AND P2, PT, R3, RZ, PT ;  /* 0x000000ff0300720c */ /* 0x000fe20003f46270 */
[----:B------:R-:W-:Y:S01]  /*32f0*/  IMAD.HI.U32 R3, R0, R9, RZ ;  /* 0x0000000900037227 */ /* 0x000fe200078e00ff */
[----:B------:R-:W-:-:S05]  /*3300*/  ISETP.GT.U32.AND P6, PT, R2, R11, PT ;  /* 0x0000000b0200720c */ /* 0x000fca0003fc4070 */
[----:B------:R-:W-:Y:S02]  /*3310*/  @!P5 IMAD.IADD R10, R10, 0x1, -R2 ;  /* 0x000000010a0ad824 */ /* 0x000fe400078e0a02 */
[----:B------:R-:W-:-:S03]  /*3320*/  IMAD.MOV R3, RZ, RZ, -R3 ;  /* 0x000000ffff037224 */ /* 0x000fc600078e0a03 */
[----:B------:R-:W-:Y:S01]  /*3330*/  ISETP.GT.U32.AND P5, PT, R2, R10, PT ;  /* 0x0000000a0200720c */ /* 0x000fe20003fa4070 */
[--C-:B------:R-:W-:Y:S02]  /*3340*/  @!P3 IMAD.IADD R4, R4, 0x1, -R2.reuse ;  /* 0x000000010404b824 */ /* 0x100fe400078e0a02 */
[----:B------:R-:W-:Y:S02]  /*3350*/  IMAD R3, R2, R3, R9 ;  /* 0x0000000302037224 */ /* 0x000fe400078e0209 */
[----:B------:R-:W-:Y:S01]  /*3360*/  @!P0 IMAD.IADD R6, R6, 0x1, -R2 ;  /* 0x0000000106068824 */ /* 0x000fe200078e0a02 */
[C---:B------:R-:W-:Y:S02]  /*3370*/  ISETP.GT.U32.AND P3, PT, R2.reuse, R4, PT ;  /* 0x000000040200720c */ /* 0x040fe40003f64070 */
[----:B------:R-:W-:Y:S01]  /*3380*/  ISETP.GT.U32.AND P0, PT, R2, R3, PT ;  /* 0x000000030200720c */ /* 0x000fe20003f04070 */
[----:B------:R-:W-:Y:S01]  /*3390*/  @!P4 IMAD.MOV R6, RZ, RZ, -R6 ;  /* 0x000000ffff06c224 */ /* 0x000fe200078e0a06 */
[----:B0-----:R-:W-:-:S02]  /*33a0*/  IABS R7, R14 ;  /* 0x0000000e00077213 */ /* 0x001fc40000000000 */
[----:B------:R-:W-:Y:S01]  /*33b0*/  IABS R9, R19 ;  /* 0x0000001300097213 */ /* 0x000fe20000000000 */
[--C-:B------:R-:W-:Y:S01]  /*33c0*/  @!P5 IMAD.IADD R10, R10, 0x1, -R2.reuse ;  /* 0x000000010a0ad824 */ /* 0x100fe200078e0a02 */
[----:B------:R0:W-:Y:S01]  /*33d0*/  STL [R1+0x130], R6 ;  /* 0x0001300601007387 */ /* 0x0001e20000100800 */
[----:B------:R-:W-:-:S03]  /*33e0*/  @!P6 IMAD.IADD R11, R11, 0x1, -R2 ;  /* 0x000000010b0be824 */ /* 0x000fc600078e0a02 */
[----:B------:R1:W-:Y:S01]  /*33f0*/  STL [R1+0xd30], R0 ;  /* 0x000d300001007387 */ /* 0x0003e20000100800 */
[----:B------:R-:W-:Y:S02]  /*3400*/  @!P3 IMAD.IADD R4, R4, 0x1, -R2 ;  /* 0x000000010404b824 */ /* 0x000fe400078e0a02 */
[----:B0-----:R-:W-:-:S04]  /*3410*/  IMAD.HI.U32 R6, R0, R7, RZ ;  /* 0x0000000700067227 */ /* 0x001fc800078e00ff */
[----:B------:R-:W-:Y:S02]  /*3420*/  IMAD.MOV R6, RZ, RZ, -R6 ;  /* 0x000000ffff067224 */ /* 0x000fe400078e0a06 */
[----:B------:R-:W-:Y:S01]  /*3430*/  @!P0 IMAD.IADD R3, R3, 0x1, -R2 ;  /* 0x0000000103038824 */ /* 0x000fe200078e0a02 */
[----:B------:R-:W-:Y:S01]  /*3440*/  ISETP.GE.AND P0, PT, R16, RZ, PT ;  /* 0x000000ff1000720c */ /* 0x000fe20003f06270 */
[----:B------:R-:W-:Y:S02]  /*3450*/  IMAD R6, R2, R6, R7 ;  /* 0x0000000602067224 */ /* 0x000fe400078e0207 */
[----:B------:R-:W-:Y:S01]  /*3460*/  IMAD.MOV.U32 R7, RZ, RZ, R14 ;  /* 0x000000ffff077224 */ /* 0x000fe200078e000e */
[----:B---3--:R-:W-:Y:S01]  /*3470*/  ISETP.GE.AND P6, PT, R12, RZ, PT ;  /* 0x000000ff0c00720c */ /* 0x008fe20003fc6270 */
[----:B------:R-:W-:-:S04]  /*3480*/  IMAD.HI.U32 R12, R0, R9, RZ ;  /* 0x00000009000c7227 */ /* 0x000fc800078e00ff */
[----:B-1----:R-:W-:Y:S01]  /*3490*/  IMAD.MOV.U32 R0, RZ, RZ, R10 ;  /* 0x000000ffff007224 */ /* 0x002fe200078e000a */
[----:B--2---:R-:W-:Y:S02]  /*34a0*/  ISETP.GE.AND P3, PT, R13, RZ, PT ;  /* 0x000000ff0d00720c */ /* 0x004fe40003f66270 */
[----:B------:R-:W2:Y:S01]  /*34b0*/  LDL.LU R13, [R1+0x1c] ;  /* 0x00001c00010d7983 */ /* 0x000ea20000300800 */
[----:B------:R-:W-:-:S03]  /*34c0*/  @!P1 IMAD.MOV R0, RZ, RZ, -R0 ;  /* 0x000000ffff009224 */ /* 0x000fc600078e0a00 */
[----:B------:R-:W3:Y:S01]  /*34d0*/  LDL.LU R16, [R1+0x20] ;  /* 0x0000200001107983 */ /* 0x000ee20000300800 */
[----:B------:R-:W-:-:S03]  /*34e0*/  IMAD.MOV.U32 R10, RZ, RZ, R19 ;  /* 0x000000ffff0a7224 */ /* 0x000fc600078e0013 */
[----:B------:R0:W-:Y:S04]  /*34f0*/  STL [R1+0x134], R0 ;  /* 0x0001340001007387 */ /* 0x0001e80000100800 */
[----:B------:R-:W4:Y:S04]  /*3500*/  LDL.LU R14, [R1+0x50] ;  /* 0x00005000010e7983 */ /* 0x000f280000300800 */
[----:B------:R-:W4:Y:S01]  /*3510*/  LDL.LU R19, [R1+0x24] ;  /* 0x0000240001137983 */ /* 0x000f220000300800 */
[C---:B------:R-:W-:Y:S01]  /*3520*/  ISETP.GT.U32.AND P4, PT, R2.reuse, R11, PT ;  /* 0x0000000b0200720c */ /* 0x040fe20003f84070 */
[----:B------:R-:W-:Y:S01]  /*3530*/  IMAD.MOV R12, RZ, RZ, -R12 ;  /* 0x000000ffff0c7224 */ /* 0x000fe200078e0a0c */
[----:B------:R-:W-:-:S03]  /*3540*/  ISETP.GT.U32.AND P5, PT, R2, R8, PT ;  /* 0x000000080200720c */ /* 0x000fc60003fa4070 */
[----:B------:R-:W-:-:S08]  /*3550*/  IMAD R9, R2, R12, R9 ;  /* 0x0000000c02097224 */ /* 0x000fd000078e0209 */
[----:B------:R-:W-:Y:S01]  /*3560*/  @!P4 IMAD.IADD R11, R11, 0x1, -R2 ;  /* 0x000000010b0bc824 */ /* 0x000fe200078e0a02 */
[----:B------:R-:W-:-:S03]  /*3570*/  ISETP.GT.U32.AND P4, PT, R2, R6, PT ;  /* 0x000000060200720c */ /* 0x000fc60003f84070 */
[----:B------:R-:W-:-:S04]  /*3580*/  IMAD.MOV.U32 R12, RZ, RZ, R11 ;  /* 0x000000ffff0c7224 */ /* 0x000fc800078e000b */
[----:B------:R-:W-:Y:S01]  /*3590*/  @!P6 IMAD.MOV R12, RZ, RZ, -R12 ;  /* 0x000000ffff0ce224 */ /* 0x000fe200078e0a0c */
[----:B------:R-:W-:Y:S01]  /*35a0*/  ISETP.GT.U32.AND P6, PT, R2, R9, PT ;  /* 0x000000090200720c */ /* 0x000fe20003fc4070 */
[----:B------:R-:W-:Y:S01]  /*35b0*/  @!P5 IMAD.IADD R8, R8, 0x1, -R2 ;  /* 0x000000010808d824 */ /* 0x000fe200078e0a02 */
[----:B------:R-:W-:Y:S01]  /*35c0*/  ISETP.GT.U32.AND P1, PT, R2, R3, PT ;  /* 0x000000030200720c */ /* 0x000fe20003f24070 */
[----:B0-----:R-:W-:-:S03]  /*35d0*/  IMAD.MOV.U32 R0, RZ, RZ, R4 ;  /* 0x000000ffff007224 */ /* 0x001fc600078e0004 */
[----:B------:R-:W-:Y:S01]  /*35e0*/  ISETP.GT.U32.AND P5, PT, R2, R8, PT ;  /* 0x000000080200720c */ /* 0x000fe20003fa4070 */
[----:B------:R-:W-:Y:S02]  /*35f0*/  @!P4 IMAD.IADD R6, R6, 0x1, -R2 ;  /* 0x000000010606c824 */ /* 0x000fe400078e0a02 */
[----:B------:R-:W-:-:S04]  /*3600*/  @!P2 IMAD.MOV R0, RZ, RZ, -R0 ;  /* 0x000000ffff00a224 */ /* 0x000fc800078e0a00 */
[--C-:B------:R-:W-:Y:S01]  /*3610*/  @!P6 IMAD.IADD R9, R9, 0x1, -R2.reuse ;  /* 0x000000010909e824 */ /* 0x100fe200078e0a02 */
[----:B------:R-:W-:Y:S01]  /*3620*/  ISETP.GT.U32.AND P6, PT, R2, R6, PT ;  /* 0x000000060200720c */ /* 0x000fe20003fc4070 */
[----:B------:R0:W-:Y:S01]  /*3630*/  STL [R1+0x138], R0 ;  /* 0x0001380001007387 */ /* 0x0001e20000100800 */
[--C-:B------:R-:W-:Y:S01]  /*3640*/  @!P1 IMAD.IADD R3, R3, 0x1, -R2.reuse ;  /* 0x0000000103039824 */ /* 0x100fe200078e0a02 */
[----:B------:R-:W-:Y:S02]  /*3650*/  ISETP.GE.AND P2, PT, R7, RZ, PT ;  /* 0x000000ff0700720c */ /* 0x000fe40003f46270 */
[----:B------:R-:W-:Y:S01]  /*3660*/  @!P5 IMAD.IADD R8, R8, 0x1, -R2 ;  /* 0x000000010808d824 */ /* 0x000fe200078e0a02 */
[----:B0-----:R-:W4:Y:S01]  /*3670*/  LDL.LU R0, [R1+0xd30] ;  /* 0x000d300001007983 */ /* 0x001f220000300800 */
[----:B------:R-:W-:Y:S02]  /*3680*/  @!P3 IMAD.MOV R3, RZ, RZ, -R3 ;  /* 0x000000ffff03b224 */ /* 0x000fe400078e0a03 */
[----:B------:R-:W-:Y:S01]  /*3690*/  @!P0 IMAD.MOV R8, RZ, RZ, -R8 ;  /* 0x000000ffff088224 */ /* 0x000fe200078e0a08 */
[----:B------:R-:W-:Y:S03]  /*36a0*/  STL [R1+0x13c], R12 ;  /* 0x00013c0c01007387 */ /* 0x000fe60000100800 */
[----:B------:R-:W-:Y:S01]  /*36b0*/  @!P6 IMAD.IADD R6, R6, 0x1, -R2 ;  /* 0x000000010606e824 */ /* 0x000fe200078e0a02 */
[----:B--2---:R-:W-:-:S02]  /*36c0*/  IABS R4, R13 ;  /* 0x0000000d00047213 */ /* 0x004fc40000000000 */
[----:B------:R-:W-:Y:S01]  /*36d0*/  ISETP.GE.AND P5, PT, R13, RZ, PT ;  /* 0x000000ff0d00720c */ /* 0x000fe20003fa6270 */
[----:B------:R-:W-:Y:S01]  /*36e0*/  IMAD.MOV.U32 R13, RZ, RZ, R17 ;  /* 0x000000ffff0d7224 */ /* 0x000fe200078e0011 */
[----:B---3--:R-:W-:Y:S01]  /*36f0*/  IABS R7, R16 ;  /* 0x0000001000077213 */ /* 0x008fe20000000000 */
[----:B------:R-:W2:Y:S01]  /*3700*/  LDL R17, [R1+0x30] ;  /* 0x0000300001117983 */ /* 0x000ea20000100800 */
[----:B------:R-:W-:-:S03]  /*3710*/  ISETP.GE.AND P4, PT, R16, RZ, PT ;  /* 0x000000ff1000720c */ /* 0x000fc60003f86270 */
[----:B------:R-:W3:Y:S04]  /*3720*/  LDL R16, [R1+0x2c] ;  /* 0x00002c0001107983 */ /* 0x000ee80000100800 */
[----:B------:R-:W-:Y:S04]  /*3730*/  STL [R1+0x140], R3 ;  /* 0x0001400301007387 */ /* 0x000fe80000100800 */
[----:B------:R0:W-:Y:S04]  /*3740*/  STL [R1+0x144], R8 ;  /* 0x0001440801007387 */ /* 0x0001e80000100800 */
[----:B----4-:R1:W-:Y:S01]  /*3750*/  STL [R1+0xd2c], R19 ;  /* 0x000d2c1301007387 */ /* 0x0103e20000100800 */
[----:B0-----:R-:W-:Y:S01]  /*3760*/  IABS R8, R19 ;  /* 0x0000001300087213 */ /* 0x001fe20000000000 */
[----:B-1----:R-:W-:-:S02]  /*3770*/  IMAD.MOV.U32 R19, RZ, RZ, R6 ;  /* 0x000000ffff137224 */ /* 0x002fc400078e0006 */
[----:B------:R-:W4:Y:S02]  /*3780*/  LDL.LU R6, [R1+0x40] ;  /* 0x0000400001067983 */ /* 0x000f240000300800 */
[----:B------:R-:W-:-:S05]  /*3790*/  @!P2 IMAD.MOV R19, RZ, RZ, -R19 ;  /* 0x000000ffff13a224 */ /* 0x000fca00078e0a13 */
[----:B------:R0:W-:Y:S04]  /*37a0*/  STL [R1+0x14c], R19 ;  /* 0x00014c1301007387 */ /* 0x0001e80000100800 */
[----:B0-----:R-:W4:Y:S01]  /*37b0*/  LDL.LU R19, [R1+0xd2c] ;  /* 0x000d2c0001137983 */ /* 0x001f220000300800 */
[----:B------:R-:W-:Y:S01]  /*37c0*/  ISETP.GE.AND P1, PT, R10, RZ, PT ;  /* 0x000000ff0a00720c */ /* 0x000fe20003f26270 */
[----:B------:R-:W-:Y:S01]  /*37d0*/  IMAD.MOV.U32 R10, RZ, RZ, R7 ;  /* 0x000000ffff0a7224 */ /* 0x000fe200078e0007 */
[----:B------:R-:W-:Y:S02]  /*37e0*/  ISETP.GT.U32.AND P3, PT, R2, R9, PT ;  /* 0x000000090200720c */ /* 0x000fe40003f64070 */
[----:B------:R-:W-:Y:S01]  /*37f0*/  IABS R11, R14 ;  /* 0x0000000e000b7213 */ /* 0x000fe20000000000 */
[----:B------:R-:W-:-:S04]  /*3800*/  IMAD.HI.U32 R7, R0, R4, RZ ;  /* 0x0000000400077227 */ /* 0x000fc800078e00ff */
[----:B------:R-:W-:-:S04]  /*3810*/  IMAD.HI.U32 R12, R0, R10, RZ ;  /* 0x0000000a000c7227 */ /* 0x000fc800078e00ff */
[----:B------:R-:W-:Y:S02]  /*3820*/  IMAD.MOV R7, RZ, RZ, -R7 ;  /* 0x000000ffff077224 */ /* 0x000fe400078e0a07 */
[----:B------:R-:W-:Y:S02]  /*3830*/  IMAD.MOV R12, RZ, RZ, -R12 ;  /* 0x000000ffff0c7224 */ /* 0x000fe400078e0a0c */
[C---:B------:R-:W-:Y:S02]  /*3840*/  IMAD R3, R2.reuse, R7, R4 ;  /* 0x0000000702037224 */ /* 0x040fe400078e0204 */
[----:B------:R-:W-:Y:S01]  /*3850*/  IMAD R4, R2, R12, R10 ;  /* 0x0000000c02047224 */ /* 0x000fe200078e020a */
[----:B------:R-:W-:Y:S01]  /*3860*/  IABS R10, R13 ;  /* 0x0000000d000a7213 */ /* 0x000fe20000000000 */
[----:B------:R-:W-:Y:S01]  /*3870*/  @!P3 IMAD.IADD R9, R9, 0x1, -R2 ;  /* 0x000000010909b824 */ /* 0x000fe200078e0a02 */
[----:B------:R-:W-:Y:S01]  /*3880*/  ISETP.GE.AND P0, PT, R14, RZ, PT ;  /* 0x000000ff0e00720c */ /* 0x000fe20003f06270 */
[----:B------:R-:W-:-:S02]  /*3890*/  IMAD.MOV.U32 R7, RZ, RZ, R11 ;  /* 0x000000ffff077224 */ /* 0x000fc400078e000b */
[----:B------:R-:W-:-:S04]  /*38a0*/  IMAD.HI.U32 R14, R0, R10, RZ ;  /* 0x0000000a000e7227 */ /* 0x000fc800078e00ff */
[----:B------:R-:W-:Y:S02]  /*38b0*/  @!P1 IMAD.MOV R9, RZ, RZ, -R9 ;  /* 0x000000ffff099224 */ /* 0x000fe400078e0a09 */
[----:B------:R-:W-:-:S03]  /*38c0*/  IMAD.MOV R14, RZ, RZ, -R14 ;  /* 0x000000ffff0e7224 */ /* 0x000fc600078e0a0e */
[----:B------:R0:W-:Y:S01]  /*38d0*/  STL [R1+0x150], R9 ;  /* 0x0001500901007387 */ /* 0x0001e20000100800 */
[----:B------:R-:W-:-:S03]  /*38e0*/  IMAD R10, R2, R14, R10 ;  /* 0x0000000e020a7224 */ /* 0x000fc600078e020a */
[----:B0-----:R-:W4:Y:S01]  /*38f0*/  LDL R9, [R1+0x38] ;  /* 0x0000380001097983 */ /* 0x001f220000100800 */
[----:B--2---:R-:W-:Y:S02]  /*3900*/  IABS R12, R17 ;  /* 0x00000011000c7213 */ /* 0x004fe40000000000 */
[----:B---3--:R-:W-:-:S03]  /*3910*/  IABS R11, R16 ;  /* 0x00000010000b7213 */ /* 0x008fc60000000000 */
[----:B------:R-:W-:-:S04]  /*3920*/  IMAD.HI.U32 R16, R0, R12, RZ ;  /* 0x0000000c00107227 */ /* 0x000fc800078e00ff */
[----:B------:R-:W-:-:S04]  /*3930*/  IMAD.MOV R16, RZ, RZ, -R16 ;  /* 0x000000ffff107224 */ /* 0x000fc800078e0a10 */
[C---:B------:R-:W-:Y:S01]  /*3940*/  IMAD R12, R2.reuse, R16, R12 ;  /* 0x00000010020c7224 */ /* 0x040fe200078e020c */
[----:B----4-:R-:W-:Y:S02]  /*3950*/  ISETP.GE.AND P1, PT, R19, RZ, PT ;  /* 0x000000ff1300720c */ /* 0x010fe40003f26270 */
[----:B------:R-:W2:Y:S04]  /*3960*/  LDL.LU R19, [R1+0x3c] ;  /* 0x00003c0001137983 */ /* 0x000ea80000300800 */
[----:B------:R-:W3:Y:S04]  /*3970*/  LDL.LU R14, [R1+0x34] ;  /* 0x00003400010e7983 */ /* 0x000ee80000300800 */
[----:B------:R-:W4:Y:S01]  /*3980*/  LDL.LU R16, [R1+0x2c] ;  /* 0x00002c0001107983 */ /* 0x000f220000300800 */
[----:B------:R-:W-:-:S02]  /*3990*/  ISETP.GT.U32.AND P6, PT, R2, R3, PT ;  /* 0x000000030200720c */ /* 0x000fc40003fc4070 */
[----:B------:R-:W-:-:S11]  /*39a0*/  ISETP.GT.U32.AND P3, PT, R2, R4, PT ;  /* 0x000000040200720c */ /* 0x000fd60003f64070 */
[--C-:B------:R-:W-:Y:S02]  /*39b0*/  @!P6 IMAD.IADD R3, R3, 0x1, -R2.reuse ;  /* 0x000000010303e824 */ /* 0x100fe400078e0a02 */
[----:B------:R-:W-:-:S03]  /*39c0*/  @!P3 IMAD.IADD R4, R4, 0x1, -R2 ;  /* 0x000000010404b824 */ /* 0x000fc600078e0a02 */
[----:B------:R-:W-:Y:S01]  /*39d0*/  ISETP.GT.U32.AND P3, PT, R2, R3, PT ;  /* 0x000000030200720c */ /* 0x000fe20003f64070 */
[----:B------:R-:W-:Y:S02]  /*39e0*/  IMAD.MOV.U32 R17, RZ, RZ, R18 ;  /* 0x000000ffff117224 */ /* 0x000fe400078e0012 */
[----:B------:R-:W-:Y:S02]  /*39f0*/  IMAD.MOV.U32 R18, RZ, RZ, R15 ;  /* 0x000000ffff127224 */ /* 0x000fe400078e000f */
[----:B------:R-:W-:-:S04]  /*3a00*/  IMAD.HI.U32 R15, R0, R11, RZ ;  /* 0x0000000b000f7227 */ /* 0x000fc800078e00ff */
[----:B------:R-:W-:-:S04]  /*3a10*/  IMAD.HI.U32 R13, R0, R7, RZ ;  /* 0x00000007000d7227 */ /* 0x000fc800078e00ff */
[----:B------:R-:W-:Y:S02]  /*3a20*/  IMAD.MOV R15, RZ, RZ, -R15 ;  /* 0x000000ffff0f7224 */ /* 0x000fe400078e0a0f */
[----:B------:R-:W-:Y:S02]  /*3a30*/  @!P3 IMAD.IADD R3, R3, 0x1, -R2 ;  /* 0x000000010303b824 */ /* 0x000fe400078e0a02 */
[----:B------:R-:W-:Y:S02]  /*3a40*/  IMAD.MOV R13, RZ, RZ, -R13 ;  /* 0x000000ffff0d7224 */ /* 0x000fe400078e0a0d */
[C---:B------:R-:W-:Y:S02]  /*3a50*/  IMAD R11, R2.reuse, R15, R11 ;  /* 0x0000000f020b7224 */ /* 0x040fe400078e020b */
[----:B------:R-:W-:Y:S02]  /*3a60*/  IMAD.MOV.U32 R15, RZ, RZ, R3 ;  /* 0x000000ffff0f7224 */ /* 0x000fe400078e0003 */
[----:B------:R-:W-:Y:S01]  /*3a70*/  IMAD R7, R2, R13, R7 ;  /* 0x0000000d02077224 */ /* 0x000fe200078e0207 */
[----:B------:R-:W2:Y:S01]  /*3a80*/  LDL.LU R3, [R1+0x28] ;  /* 0x0000280001037983 */ /* 0x000ea20000300800 */
[----:B------:R-:W-:Y:S01]  /*3a90*/  IMAD.HI.U32 R13, R0, R8, RZ ;  /* 0x00000008000d7227 */ /* 0x000fe200078e00ff */
[----:B------:R-:W-:-:S03]  /*3aa0*/  ISETP.GT.U32.AND P2, PT, R2, R4, PT ;  /* 0x000000040200720c */ /* 0x000fc60003f44070 */
[----:B------:R-:W-:-:S04]  /*3ab0*/  IMAD.MOV R13, RZ, RZ, -R13 ;  /* 0x000000ffff0d7224 */ /* 0x000fc800078e0a0d */
[----:B------:R-:W-:-:S05]  /*3ac0*/  IMAD R8, R2, R13, R8 ;  /* 0x0000000d02087224 */ /* 0x000fca00078e0208 */
[----:B------:R-:W-:Y:S01]  /*3ad0*/  ISETP.GT.U32.AND P3, PT, R2, R8, PT ;  /* 0x000000080200720c */ /* 0x000fe20003f64070 */
[----:B------:R-:W-:Y:S02]  /*3ae0*/  @!P2 IMAD.IADD R4, R4, 0x1, -R2 ;  /* 0x000000010404a824 */ /* 0x000fe400078e0a02 */
[----:B------:R-:W-:Y:S02]  /*3af0*/  @!P5 IMAD.MOV R15, RZ, RZ, -R15 ;  /* 0x000000ffff0fd224 */ /* 0x000fe400078e0a0f */
[----:B------:R-:W-:Y:S02]  /*3b00*/  IMAD.MOV.U32 R13, RZ, RZ, R6 ;  /* 0x000000ffff0d7224 */ /* 0x000fe400078e0006 */
[----:B------:R-:W-:Y:S01]  /*3b10*/  @!P4 IMAD.MOV R4, RZ, RZ, -R4 ;  /* 0x000000ffff04c224 */ /* 0x000fe200078e0a04 */
[----:B------:R0:W-:Y:S05]  /*3b20*/  STL [R1+0x154], R15 ;  /* 0x0001540f01007387 */ /* 0x0001ea0000100800 */
[----:B------:R-:W-:Y:S01]  /*3b30*/  @!P3 IMAD.IADD R8, R8, 0x1, -R2 ;  /* 0x000000010808b824 */ /* 0x000fe200078e0a02 */
[----:B0-----:R-:W2:Y:S04]  /*3b40*/  LDL.LU R15, [R1+0x44] ;  /* 0x00004400010f7983 */ /* 0x001ea80000300800 */
[----:B------:R-:W-:Y:S01]  /*3b50*/  STL [R1+0x15c], R4 ;  /* 0x00015c0401007387 */ /* 0x000fe20000100800 */
[----:B----4-:R-:W-:Y:S01]  /*3b60*/  ISETP.GE.AND P3, PT, R16, RZ, PT ;  /* 0x000000ff1000720c */ /* 0x010fe20003f66270 */
[----:B------:R-:W-:-:S02]  /*3b70*/  IMAD.MOV.U32 R16, RZ, RZ, R13 ;  /* 0x000000ffff107224 */ /* 0x000fc400078e000d */
[----:B------:R-:W4:Y:S04]  /*3b80*/  LDL.LU R13, [R1+0x30] ;  /* 0x00003000010d7983 */ /* 0x000f280000300800 */
[----:B------:R0:W-:Y:S04]  /*3b90*/  STL [R1+0xd28], R23 ;  /* 0x000d281701007387 */ /* 0x0001e80000100800 */
[----:B0-----:R-:W4:Y:S01]  /*3ba0*/  LDL.LU R23, [R1+0x38] ;  /* 0x0000380001177983 */ /* 0x001f220000300800 */
[C---:B------:R-:W-:Y:S02]  /*3bb0*/  ISETP.GT.U32.AND P6, PT, R2.reuse, R7, PT ;  /* 0x000000070200720c */ /* 0x040fe40003fc4070 */
[----:B------:R-:W-:-:S11]  /*3bc0*/  ISETP.GT.U32.AND P2, PT, R2, R10, PT ;  /* 0x0000000a0200720c */ /* 0x000fd60003f44070 */
[----:B------:R-:W-:-:S05]  /*3bd0*/  @!P6 IMAD.IADD R7, R7, 0x1, -R2 ;  /* 0x000000010707e824 */ /* 0x000fca00078e0a02 */
[C---:B------:R-:W-:Y:S02]  /*3be0*/  ISETP.GT.U32.AND P6, PT, R2.reuse, R7, PT ;  /* 0x000000070200720c */ /* 0x040fe40003fc4070 */
[----:B---3--:R-:W-:Y:S02]  /*3bf0*/  IABS R6, R14 ;  /* 0x0000000e00067213 */ /* 0x008fe40000000000 */
[----:B------:R-:W-:Y:S02]  /*3c00*/  ISETP.GT.U32.AND P5, PT, R2, R11, PT ;  /* 0x0000000b0200720c */ /* 0x000fe40003fa4070 */
[----:B------:R-:W-:Y:S02]  /*3c10*/  IABS R4, R9 ;  /* 0x0000000900047213 */ /* 0x000fe40000000000 */
[----:B--2---:R-:W-:Y:S01]  /*3c20*/  ISETP.GE.AND P4, PT, R3, RZ, PT ;  /* 0x000000ff0300720c */ /* 0x004fe20003f86270 */
[----:B------:R-:W-:-:S04]  /*3c30*/  IMAD.HI.U32 R3, R0, R6, RZ ;  /* 0x0000000600037227 */ /* 0x000fc800078e00ff */
[--C-:B------:R-:W-:Y:S02]  /*3c40*/  @!P6 IMAD.IADD R7, R7, 0x1, -R2.reuse ;  /* 0x000000010707e824 */ /* 0x100fe400078e0a02 */
[----:B------:R-:W-:Y:S02]  /*3c50*/  IMAD.MOV R9, RZ, RZ, -R3 ;  /* 0x000000ffff097224 */ /* 0x000fe400078e0a03 */
[----:B------:R-:W-:Y:S02]  /*3c60*/  @!P2 IMAD.IADD R10, R10, 0x1, -R2 ;  /* 0x000000010a0aa824 */ /* 0x000fe400078e0a02 */
[----:B------:R-:W-:Y:S02]  /*3c70*/  IMAD.MOV.U32 R3, RZ, RZ, R4 ;  /* 0x000000ffff037224 */ /* 0x000fe400078e0004 */
[----:B------:R-:W-:Y:S01]  /*3c80*/  IMAD.MOV.U32 R4, RZ, RZ, R7 ;  /* 0x000000ffff047224 */ /* 0x000fe200078e0007 */
[C---:B------:R-:W-:Y:S01]  /*3c90*/  ISETP.GT.U32.AND P6, PT, R2.reuse, R12, PT ;  /* 0x0000000c0200720c */ /* 0x040fe20003fc4070 */
[----:B------:R-:W-:Y:S01]  /*3ca0*/  @!P5 IMAD.IADD R11, R11, 0x1, -R2 ;  /* 0x000000010b0bd824 */ /* 0x000fe200078e0a02 */
[C---:B------:R-:W-:Y:S01]  /*3cb0*/  ISETP.GT.U32.AND P5, PT, R2.reuse, R10, PT ;  /* 0x0000000a0200720c */ /* 0x040fe20003fa4070 */
[----:B------:R-:W-:Y:S01]  /*3cc0*/  @!P0 IMAD.MOV R4, RZ, RZ, -R4 ;  /* 0x000000ffff048224 */ /* 0x000fe200078e0a04 */
[----:B------:R-:W-:-:S04]  /*3cd0*/  ISETP.GT.U32.AND P2, PT, R2, R8, PT ;  /* 0x000000080200720c */ /* 0x000fc80003f44070 */
[----:B------:R0:W-:Y:S01]  /*3ce0*/  STL [R1+0x164], R4 ;  /* 0x0001640401007387 */ /* 0x0001e20000100800 */
[----:B------:R-:W-:Y:S01]  /*3cf0*/  IMAD R6, R2, R9, R6 ;  /* 0x0000000902067224 */ /* 0x000fe200078e0206 */
[----:B0-----:R-:W-:-:S03]  /*3d00*/  IABS R4, R19 ;  /* 0x0000001300047213 */ /* 0x001fc60000000000 */
[--C-:B------:R-:W-:Y:S01]  /*3d10*/  @!P6 IMAD.IADD R12, R12, 0x1, -R2.reuse ;  /* 0x000000010c0ce824 */ /* 0x100fe200078e0a02 */
[----:B------:R-:W-:Y:S01]  /*3d20*/  ISETP.GT.U32.AND P6, PT, R2, R11, PT ;  /* 0x0000000b0200720c */ /* 0x000fe20003fc4070 */
[----:B------:R-:W-:Y:S02]  /*3d30*/  @!P5 IMAD.IADD R10, R10, 0x1, -R2 ;  /* 0x000000010a0ad824 */ /* 0x000fe400078e0a02 */
[----:B------:R-:W-:Y:S01]  /*3d40*/  IMAD.HI.U32 R9, R0, R4, RZ ;  /* 0x0000000400097227 */ /* 0x000fe200078e00ff */
[----:B------:R-:W-:-:S03]  /*3d50*/  ISETP.GT.U32.AND P5, PT, R2, R6, PT ;  /* 0x000000060200720c */ /* 0x000fc60003fa4070 */
[----:B------:R-:W-:Y:S02]  /*3d60*/  IMAD.MOV R9, RZ, RZ, -R9 ;  /* 0x000000ffff097224 */ /* 0x000fe400078e0a09 */
[----:B------:R-:W-:Y:S02]  /*3d70*/  @!P2 IMAD.IADD R8, R8, 0x1, -R2 ;  /* 0x000000010808a824 */ /* 0x000fe400078e0a02 */
[----:B------:R-:W-:Y:S02]  /*3d80*/  IMAD R4, R2, R9, R4 ;  /* 0x0000000902047224 */ /* 0x000fe400078e0204 */
[----:B------:R-:W-:Y:S02]  /*3d90*/  IMAD.MOV.U32 R9, RZ, RZ, R16 ;  /* 0x000000ffff097224 */ /* 0x000fe400078e0010 */
[--C-:B------:R-:W-:Y:S02]  /*3da0*/  @!P6 IMAD.IADD R11, R11, 0x1, -R2.reuse ;  /* 0x000000010b0be824 */ /* 0x100fe400078e0a02 */
[----:B------:R-:W-:-:S02]  /*3db0*/  @!P5 IMAD.IADD R6, R6, 0x1, -R2 ;  /* 0x000000010606d824 */ /* 0x000fc400078e0a02 */
[----:B------:R-:W-:Y:S02]  /*3dc0*/  @!P4 IMAD.MOV R10, RZ, RZ, -R10 ;  /* 0x000000ffff0ac224 */ /* 0x000fe400078e0a0a */
[----:B------:R-:W-:Y:S01]  /*3dd0*/  @!P3 IMAD.MOV R11, RZ, RZ, -R11 ;  /* 0x000000ffff0bb224 */ /* 0x000fe200078e0a0b */
[----:B------:R-:W-:Y:S02]  /*3de0*/  ISETP.GE.AND P3, PT, R19, RZ, PT ;  /* 0x000000ff1300720c */ /* 0x000fe40003f66270 */
[----:B----4-:R-:W-:Y:S02]  /*3df0*/  ISETP.GE.AND P2, PT, R13, RZ, PT ;  /* 0x000000ff0d00720c */ /* 0x010fe40003f46270 */
[----:B------:R-:W-:Y:S01]  /*3e00*/  IABS R13, R16 ;  /* 0x00000010000d7213 */ /* 0x000fe20000000000 */
[----:B------:R-:W-:-:S04]  /*3e10*/  IMAD.MOV.U32 R16, RZ, RZ, R8 ;  /* 0x000000ffff107224 */ /* 0x000fc800078e0008 */
[----:B------:R-:W-:Y:S01]  /*3e20*/  @!P1 IMAD.MOV R16, RZ, RZ, -R16 ;  /* 0x000000ffff109224 */ /* 0x000fe200078e0a10 */
[----:B------:R-:W-:Y:S02]  /*3e30*/  ISETP.GE.AND P5, PT, R23, RZ, PT ;  /* 0x000000ff1700720c */ /* 0x000fe40003fa6270 */
[----:B------:R-:W2:Y:S04]  /*3e40*/  LDL.LU R23, [R1+0xd28] ;  /* 0x000d280001177983 */ /* 0x000ea80000300800 */
[----:B------:R0:W-:Y:S04]  /*3e50*/  STL [R1+0x178], R16 ;  /* 0x0001781001007387 */ /* 0x0001e80000100800 */
[----:B0-----:R-:W3:Y:S04]  /*3e60*/  LDL.LU R16, [R1+0x7c] ;  /* 0x00007c0001107983 */ /* 0x001ee80000300800 */
[----:B------:R0:W-:Y:S04]  /*3e70*/  STL [R1+0x17c], R10 ;  /* 0x00017c0a01007387 */ /* 0x0001e80000100800 */
[----:B------:R-:W4:Y:S01]  /*3e80*/  LDL.LU R19, [R1+0x80] ;  /* 0x0000800001137983 */ /* 0x000f220000300800 */
[----:B------:R-:W-:-:S04]  /*3e90*/  IMAD.HI.U32 R7, R0, R3, RZ ;  /* 0x0000000300077227 */ /* 0x000fc800078e00ff */
[----:B------:R-:W-:-:S04]  /*3ea0*/  IMAD.MOV R7, RZ, RZ, -R7 ;  /* 0x000000ffff077224 */ /* 0x000fc800078e0a07 */
[----:B------:R-:W-:-:S05]  /*3eb0*/  IMAD R3, R2, R7, R3 ;  /* 0x0000000702037224 */ /* 0x000fca00078e0203 */
[C---:B------:R-:W-:Y:S02]  /*3ec0*/  ISETP.GT.U32.AND P6, PT, R2.reuse, R3, PT ;  /* 0x000000030200720c */ /* 0x040fe40003fc4070 */
[C---:B------:R-:W-:Y:S02]  /*3ed0*/  ISETP.GT.U32.AND P0, PT, R2.reuse, R12, PT ;  /* 0x0000000c0200720c */ /* 0x040fe40003f04070 */
[----:B------:R-:W-:-:S09]  /*3ee0*/  ISETP.GT.U32.AND P1, PT, R2, R6, PT ;  /* 0x000000060200720c */ /* 0x000fd20003f24070 */
[----:B------:R-:W-:-:S05]  /*3ef0*/  @!P6 IMAD.IADD R3, R3, 0x1, -R2 ;  /* 0x000000010303e824 */ /* 0x000fca00078e0a02 */
[----:B------:R-:W-:Y:S01]  /*3f00*/  ISETP.GT.U32.AND P6, PT, R2, R3, PT ;  /* 0x000000030200720c */ /* 0x000fe20003fc4070 */
[--C-:B------:R-:W-:Y:S01]  /*3f10*/  @!P0 IMAD.IADD R12, R12, 0x1, -R2.reuse ;  /* 0x000000010c0c8824 */ /* 0x100fe200078e0a02 */
[----:B------:R-:W-:Y:S01]  /*3f20*/  ISETP.GE.AND P0, PT, R14, RZ, PT ;  /* 0x000000ff0e00720c */ /* 0x000fe20003f06270 */
[----:B------:R-:W-:Y:S02]  /*3f30*/  @!P1 IMAD.IADD R6, R6, 0x1, -R2 ;  /* 0x0000000106069824 */ /* 0x000fe400078e0a02 */
[----:B------:R-:W-:Y:S01]  /*3f40*/  @!P2 IMAD.MOV R12, RZ, RZ, -R12 ;  /* 0x000000ffff0ca224 */ /* 0x000fe200078e0a0c */
[----:B------:R-:W-:-:S07]  /*3f50*/  ISETP.GE.AND P2, PT, R9, RZ, PT ;  /* 0x000000ff0900720c */ /* 0x000fce0003f46270 */
[----:B------:R-:W-:-:S04]  /*3f60*/  @!P6 IMAD.IADD R3, R3, 0x1, -R2 ;  /* 0x000000010303e824 */ /* 0x000fc800078e0a02 */
[----:B------:R-:W-:Y:S02]  /*3f70*/  IMAD.MOV.U32 R9, RZ, RZ, R3 ;  /* 0x000000ffff097224 */ /* 0x000fe400078e0003 */
[----:B------:R-:W-:Y:S01]  /*3f80*/  @!P0 IMAD.MOV R6, RZ, RZ, -R6 ;  /* 0x000000ffff068224 */ /* 0x000fe200078e0a06 */
[----:B------:R-:W-:Y:S01]  /*3f90*/  STL [R1+0x180], R11 ;  /* 0x0001800b01007387 */ /* 0x000fe20000100800 */
[----:B------:R-:W-:Y:S01]  /*3fa0*/  @!P5 IMAD.MOV R9, RZ, RZ, -R9 ;  /* 0x000000ffff09d224 */ /* 0x000fe200078e0a09 */
[----:B------:R-:W-:Y:S02]  /*3fb0*/  IABS R7, R15 ;  /* 0x0000000f00077213 */ /* 0x000fe40000000000 */
[----:B------:R-:W-:Y:S01]  /*3fc0*/  STL [R1+0x188], R12 ;  /* 0x0001880c01007387 */ /* 0x000fe20000100800 */
[----:B------:R-:W-:-:S03]  /*3fd0*/  ISETP.GE.AND P1, PT, R15, RZ, PT ;  /* 0x000000ff0f00720c */ /* 0x000fc60003f26270 */
[----:B------:R-:W2:Y:S04]  /*3fe0*/  LDL R15, [R1+0x4c] ;  /* 0x00004c00010f7983 */ /* 0x000ea80000100800 */
[----:B------:R-:W-:Y:S04]  /*3ff0*/  STL [R1+0x190], R6 ;  /* 0x0001900601007387 */ /* 0x000fe80000100800 */
[----:B------:R-:W-:Y:S01]  /*4000*/  STL [R1+0x198], R9 ;  /* 0x0001980901007387 */ /* 0x000fe20000100800 */
[----:B----4-:R-:W-:Y:S02]  /*4010*/  ISETP.GE.AND P5, PT, R19, RZ, PT ;  /* 0x000000ff1300720c */ /* 0x010fe40003fa6270 */
[----:B0-----:R-:W-:-:S02]  /*4020*/  IABS R10, R19 ;  /* 0x00000013000a7213 */ /* 0x001fc40000000000 */
[----:B------:R-:W4:Y:S01]  /*4030*/  LDL.LU R19, [R1+0x60] ;  /* 0x0000600001137983 */ /* 0x000f220000300800 */
[----:B------:R-:W-:Y:S01]  /*4040*/  ISETP.GT.U32.AND P4, PT, R2, R4, PT ;  /* 0x000000040200720c */ /* 0x000fe20003f84070 */
[----:B------:R-:W-:-:S04]  /*4050*/  IMAD.HI.U32 R8, R0, R7, RZ ;  /* 0x0000000700087227 */ /* 0x000fc800078e00ff */
[----:B------:R-:W-:-:S08]  /*4060*/  IMAD.MOV R8, RZ, RZ, -R8 ;  /* 0x000000ffff087224 */ /* 0x000fd000078e0a08 */
[----:B------:R-:W-:Y:S01]  /*4070*/  @!P4 IMAD.IADD R4, R4, 0x1, -R2 ;  /* 0x000000010404c824 */ /* 0x000fe200078e0a02 */
[----:B----4-:R0:W-:Y:S04]  /*4080*/  STL [R1+0xd24], R19 ;  /* 0x000d241301007387 */ /* 0x0101e80000100800 */
[----:B0-----:R-:W4:Y:S01]  /*4090*/  LDL.LU R19, [R1+0x48] ;  /* 0x0000480001137983 */ /* 0x001f220000300800 */
[C---:B------:R-:W-:Y:S01]  /*40a0*/  ISETP.GT.U32.AND P4, PT, R2.reuse, R4, PT ;  /* 0x000000040200720c */ /* 0x040fe20003f84070 */
[----:B------:R-:W-:Y:S01]  /*40b0*/  IMAD R7, R2, R8, R7 ;  /* 0x0000000802077224 */ /* 0x000fe200078e0207 */
[----:B---3--:R-:W-:-:S05]  /*40c0*/  IABS R8, R16 ;  /* 0x0000001000087213 */ /* 0x008fca0000000000 */
[----:B------:R-:W-:-:S04]  /*40d0*/  IMAD.HI.U32 R11, R0, R8, RZ ;  /* 0x00000008000b7227 */ /* 0x000fc800078e00ff */
[----:B------:R-:W-:Y:S02]  /*40e0*/  IMAD.MOV R11, RZ, RZ, -R11 ;  /* 0x000000ffff0b7224 */ /* 0x000fe400078e0a0b */
[----:B------:R-:W-:Y:S01]  /*40f0*/  @!P4 IMAD.IADD R4, R4, 0x1, -R2 ;  /* 0x000000010404c824 */ /* 0x000fe200078e0a02 */
[C---:B------:R-:W-:Y:S01]  /*4100*/  ISETP.GT.U32.AND P4, PT, R2.reuse, R7, PT ;  /* 0x000000070200720c */ /* 0x040fe20003f84070 */
[----:B------:R-:W-:Y:S01]  /*4110*/  IMAD R8, R2, R11, R8 ;  /* 0x0000000b02087224 */ /* 0x000fe200078e0208 */
[----:B------:R-:W-:Y:S02]  /*4120*/  ISETP.GE.AND P0, PT, R16, RZ, PT ;  /* 0x000000ff1000720c */ /* 0x000fe40003f06270 */
[----:B------:R-:W3:Y:S09]  /*4130*/  LDL R16, [R1+0x64] ;  /* 0x0000640001107983 */ /* 0x000ef20000100800 */
[----:B------:R-:W-:-:S02]  /*4140*/  @!P4 IMAD.IADD R7, R7, 0x1, -R2 ;  /* 0x000000010707c824 */ /* 0x000fc400078e0a02 */
[----:B------:R-:W-:Y:S01]  /*4150*/  IMAD.HI.U32 R14, R0, R13, RZ ;  /* 0x0000000d000e7227 */ /* 0x000fe200078e00ff */
[----:B----4-:R-:W-:-:S05]  /*4160*/  IABS R3, R19 ;  /* 0x0000001300037213 */ /* 0x010fca0000000000 */
[----:B------:R-:W-:-:S04]  /*4170*/  IMAD.HI.U32 R11, R0, R3, RZ ;  /* 0x00000003000b7227 */ /* 0x000fc800078e00ff */
[----:B------:R-:W-:Y:S01]  /*4180*/  IMAD.MOV R11, RZ, RZ, -R11 ;  /* 0x000000ffff0b7224 */ /* 0x000fe200078e0a0b */
[----:B------:R-:W-:Y:S02]  /*4190*/  ISETP.GE.AND P4, PT, R19, RZ, PT ;  /* 0x000000ff1300720c */ /* 0x000fe40003f86270 */
[----:B------:R-:W4:Y:S01]  /*41a0*/  LDL.LU R19, [R1+0xd24] ;  /* 0x000d240001137983 */ /* 0x000f220000300800 */
[----:B------:R-:W-:-:S03]  /*41b0*/  IMAD R3, R2, R11, R3 ;  /* 0x0000000b02037224 */ /* 0x000fc600078e0203 */
[----:B------:R-:W3:Y:S01]  /*41c0*/  LDL R11, [R1+0x58] ;  /* 0x00005800010b7983 */ /* 0x000ee20000100800 */
[----:B------:R-:W-:-:S04]  /*41d0*/  IMAD.MOV R14, RZ, RZ, -R14 ;  /* 0x000000ffff0e7224 */ /* 0x000fc800078e0a0e */
[----:B------:R-:W-:-:S05]  /*41e0*/  IMAD R13, R2, R14, R13 ;  /* 0x0000000e020d7224 */ /* 0x000fca00078e020d */
[----:B------:R-:W-:Y:S01]  /*41f0*/  ISETP.GT.U32.AND P6, PT, R2, R13, PT ;  /* 0x0000000d0200720c */ /* 0x000fe20003fc4070 */
[----:B------:R-:W-:-:S04]  /*4200*/  IMAD.HI.U32 R12, R0, R10, RZ ;  /* 0x0000000a000c7227 */ /* 0x000fc800078e00ff */
[----:B------:R-:W-:-:S08]  /*4210*/  IMAD.MOV R12, RZ, RZ, -R12 ;  /* 0x000000ffff0c7224 */ /* 0x000fd000078e0a0c */
[----:B------:R-:W-:-:S05]  /*4220*/  @!P6 IMAD.IADD R13, R13, 0x1, -R2 ;  /* 0x000000010d0de824 */ /* 0x000fca00078e0a02 */
[C---:B------:R-:W-:Y:S01]  /*4230*/  ISETP.GT.U32.AND P6, PT, R2.reuse, R13, PT ;  /* 0x0000000d0200720c */ /* 0x040fe20003fc4070 */
[----:B------:R-:W-:Y:S01]  /*4240*/  IMAD R10, R2, R12, R10 ;  /* 0x0000000c020a7224 */ /* 0x000fe200078e020a */
[----:B--2---:R-:W-:Y:S01]  /*4250*/  IABS R6, R15 ;  /* 0x0000000f00067213 */ /* 0x004fe20000000000 */
[----:B------:R-:W2:Y:S04]  /*4260*/  LDL R12, [R1+0x5c] ;  /* 0x00005c00010c7983 */ /* 0x000ea80000100800 */
[----:B------:R-:W-:-:S04]  /*4270*/  IMAD.HI.U32 R15, R0, R6, RZ ;  /* 0x00000006000f7227 */ /* 0x000fc800078e00ff */
[----:B------:R-:W-:Y:S02]  /*4280*/  IMAD.MOV R15, RZ, RZ, -R15 ;  /* 0x000000ffff0f7224 */ /* 0x000fe400078e0a0f */
[----:B------:R-:W-:Y:S02]  /*4290*/  @!P6 IMAD.IADD R13, R13, 0x1, -R2 ;  /* 0x000000010d0de824 */ /* 0x000fe400078e0a02 */
[----:B------:R-:W-:Y:S02]  /*42a0*/  @!P3 IMAD.MOV R4, RZ, RZ, -R4 ;  /* 0x000000ffff04b224 */ /* 0x000fe400078e0a04 */
[----:B------:R-:W-:Y:S02]  /*42b0*/  @!P2 IMAD.MOV R13, RZ, RZ, -R13 ;  /* 0x000000ffff0da224 */ /* 0x000fe400078e0a0d */
[----:B------:R-:W-:Y:S01]  /*42c0*/  IMAD R6, R2, R15, R6 ;  /* 0x0000000f02067224 */ /* 0x000fe200078e0206 */
[----:B------:R-:W-:Y:S01]  /*42d0*/  STL [R1+0x19c], R4 ;  /* 0x00019c0401007387 */ /* 0x000fe20000100800 */
[----:B------:R-:W-:-:S03]  /*42e0*/  IABS R9, R17 ;  /* 0x0000001100097213 */ /* 0x000fc60000000000 */
[----:B----4-:R0:W-:Y:S01]  /*42f0*/  STL [R1+0xd18], R19 ;  /* 0x000d181301007387 */ /* 0x0101e20000100800 */
[----:B---3--:R-:W-:-:S03]  /*4300*/  IABS R15, R11 ;  /* 0x0000000b000f7213 */ /* 0x008fc60000000000 */
[----:B------:R1:W-:Y:S01]  /*4310*/  STL [R1+0x1a0], R13 ;  /* 0x0001a00d01007387 */ /* 0x0003e20000100800 */
[----:B------:R-:W-:Y:S01]  /*4320*/  IABS R11, R19 ;  /* 0x00000013000b7213 */ /* 0x000fe20000000000 */
[----:B0-----:R-:W-:Y:S02]  /*4330*/  IMAD.MOV.U32 R19, RZ, RZ, R17 ;  /* 0x000000ffff137224 */ /* 0x001fe400078e0011 */
[----:B------:R-:W3:Y:S01]  /*4340*/  LDL.LU R17, [R1+0x68] ;  /* 0x0000680001117983 */ /* 0x000ee20000300800 */
[----:B------:R-:W-:Y:S01]  /*4350*/  ISETP.GT.U32.AND P6, PT, R2, R8, PT ;  /* 0x000000080200720c */ /* 0x000fe20003fc4070 */
[----:B------:R-:W-:-:S04]  /*4360*/  IMAD.HI.U32 R14, R0, R9, RZ ;  /* 0x00000009000e7227 */ /* 0x000fc800078e00ff */
[----:B------:R-:W-:-:S08]  /*4370*/  IMAD.MOV R14, RZ, RZ, -R14 ;  /* 0x000000ffff0e7224 */ /* 0x000fd000078e0a0e */
[----:B------:R-:W-:Y:S01]  /*4380*/  @!P6 IMAD.IADD R8, R8, 0x1, -R2 ;  /* 0x000000010808e824 */ /* 0x000fe200078e0a02 */
[----:B------:R-:W-:-:S04]  /*4390*/  ISETP.GT.U32.AND P6, PT, R2, R7, PT ;  /* 0x000000070200720c */ /* 0x000fc80003fc4070 */
[C---:B------:R-:W-:Y:S02]  /*43a0*/  ISETP.GT.U32.AND P3, PT, R2.reuse, R8, PT ;  /* 0x000000080200720c */ /* 0x040fe40003f64070 */
[----:B--2---:R-:W-:Y:S01]  /*43b0*/  IABS R4, R12 ;  /* 0x0000000c00047213 */ /* 0x004fe20000000000 */
[----:B------:R-:W-:Y:S02]  /*43c0*/  IMAD R9, R2, R14, R9 ;  /* 0x0000000e02097224 */ /* 0x000fe400078e0209 */
[----:B-1----:R-:W-:-:S04]  /*43d0*/  IMAD.HI.U32 R13, R0, R11, RZ ;  /* 0x0000000b000d7227 */ /* 0x002fc800078e00ff */
[----:B------:R-:W-:-:S04]  /*43e0*/  IMAD.HI.U32 R14, R0, R4, RZ ;  /* 0x00000004000e7227 */ /* 0x000fc800078e00ff */
[----:B------:R-:W-:Y:S02]  /*43f0*/  @!P6 IMAD.IADD R7, R7, 0x1, -R2 ;  /* 0x000000010707e824 */ /* 0x000fe400078e0a02 */
[----:B------:R-:W-:Y:S02]  /*4400*/  IMAD.MOV R14, RZ, RZ, -R14 ;  /* 0x000000ffff0e7224 */ /* 0x000fe400078e0a0e */
[----:B------:R-:W-:Y:S02]  /*4410*/  @!P3 IMAD.IADD R8, R8, 0x1, -R2 ;  /* 0x000000010808b824 */ /* 0x000fe400078e0a02 */
[----:B------:R-:W-:Y:S02]  /*4420*/  IMAD.MOV R13, RZ, RZ, -R13 ;  /* 0x000000ffff0d7224 */ /* 0x000fe400078e0a0d */
[----:B------:R-:W-:Y:S02]  /*4430*/  @!P1 IMAD.MOV R7, RZ, RZ, -R7 ;  /* 0x000000ffff079224 */ /* 0x000fe400078e0a07 */
[----:B------:R-:W-:-:S02]  /*4440*/  IMAD R4, R2, R14, R4 ;  /* 0x0000000e02047224 */ /* 0x000fc400078e0204 */
[----:B------:R-:W-:Y:S01]  /*4450*/  @!P0 IMAD.MOV R8, RZ, RZ, -R8 ;  /* 0x000000ffff088224 */ /* 0x000fe200078e0a08 */
[----:B------:R-:W2:Y:S01]  /*4460*/  LDL.LU R14, [R1+0x4c] ;  /* 0x00004c00010e7983 */ /* 0x000ea20000300800 */
[----:B------:R-:W-:-:S03]  /*4470*/  IMAD R11, R2, R13, R11 ;  /* 0x0000000d020b7224 */ /* 0x000fc600078e020b */
[----:B------:R-:W4:Y:S04]  /*4480*/  LDL R13, [R1+0x6c] ;  /* 0x00006c00010d7983 */ /* 0x000f280000100800 */
[----:B------:R0:W-:Y:S04]  /*4490*/  STL [R1+0x194], R7 ;  /* 0x0001940701007387 */ /* 0x0001e80000100800 */
[----:B---3--:R1:W-:Y:S01]  /*44a0*/  STL [R1+0xd1c], R17 ;  /* 0x000d1c1101007387 */ /* 0x0083e20000100800 */
[----:B0-----:R-:W-:-:S03]  /*44b0*/  IABS R7, R17 ;  /* 0x0000001100077213 */ /* 0x001fc60000000000 */
[----:B------:R-:W-:Y:S04]  /*44c0*/  STL [R1+0x18c], R8 ;  /* 0x00018c0801007387 */ /* 0x000fe80000100800 */
[----:B-1----:R-:W3:Y:S01]  /*44d0*/  LDL.LU R17, [R1+0x58] ;  /* 0x0000580001117983 */ /* 0x002ee20000300800 */
[----:B------:R-:W-:Y:S01]  /*44e0*/  IABS R12, R16 ;  /* 0x00000010000c7213 */ /* 0x000fe20000000000 */
[----:B------:R-:W-:Y:S01]  /*44f0*/  IMAD.HI.U32 R16, R0, R15, RZ ;  /* 0x0000000f00107227 */ /* 0x000fe200078e00ff */
[----:B------:R-:W-:-:S03]  /*4500*/  ISETP.GT.U32.AND P6, PT, R2, R3, PT ;  /* 0x000000030200720c */ /* 0x000fc60003fc4070 */
[----:B------:R-:W-:-:S04]  /*4510*/  IMAD.MOV R16, RZ, RZ, -R16 ;  /* 0x000000ffff107224 */ /* 0x000fc800078e0a10 */
[----:B------:R-:W-:-:S06]  /*4520*/  IMAD R15, R2, R16, R15 ;  /* 0x00000010020f7224 */ /* 0x000fcc00078e020f */
[----:B------:R-:W-:Y:S01]  /*4530*/  @!P6 IMAD.IADD R3, R3, 0x1, -R2 ;  /* 0x000000010303e824 */ /* 0x000fe200078e0a02 */
[----:B------:R-:W-:Y:S01]  /*4540*/  ISETP.GT.U32.AND P6, PT, R2, R15, PT ;  /* 0x0000000f0200720c */ /* 0x000fe20003fc4070 */
[----:B------:R-:W-:-:S12]  /*4550*/  IMAD.HI.U32 R16, R0, R12, RZ ;  /* 0x0000000c00107227 */ /* 0x000fd800078e00ff */
[----:B------:R-:W-:-:S05]  /*4560*/  @!P6 IMAD.IADD R15, R15, 0x1, -R2 ;  /* 0x000000010f0fe824 */ /* 0x000fca00078e0a02 */
[----:B------:R-:W-:Y:S01]  /*4570*/  ISETP.GT.U32.AND P0, PT, R2, R15, PT ;  /* 0x0000000f0200720c */ /* 0x000fe20003f04070 */
[----:B------:R-:W-:-:S04]  /*4580*/  IMAD.MOV R16, RZ, RZ, -R16 ;  /* 0x000000ffff107224 */ /* 0x000fc800078e0a10 */
[----:B------:R-:W-:-:S08]  /*4590*/  IMAD R12, R2, R16, R12 ;  /* 0x00000010020c7224 */ /* 0x000fd000078e020c */
[----:B------:R-:W-:Y:S01]  /*45a0*/  @!P0 IMAD.IADD R15, R15, 0x1, -R2 ;  /* 0x000000010f0f8824 */ /* 0x000fe200078e0a02 */
[----:B---3--:R0:W-:Y:S04]  /*45b0*/  STL [R1+0xd20], R17 ;  /* 0x000d201101007387 */ /* 0x0081e80000100800 */
[----:B------:R-:W3:Y:S01]  /*45c0*/  LDL.LU R16, [R1+0x5c] ;  /* 0x00005c0001107983 */ /* 0x000ee20000300800 */
[----:B0-----:R-:W-:-:S03]  /*45d0*/  IMAD.MOV.U32 R17, RZ, RZ, R19 ;  /* 0x000000ffff117224 */ /* 0x001fc600078e0013 */
[----:B------:R-:W2:Y:S02]  /*45e0*/  LDL.LU R19, [R1+0x70] ;  /* 0x0000700001137983 */ /* 0x000ea40000300800 */
[----:B------:R-:W-:Y:S02]  /*45f0*/  ISETP.GE.AND P0, PT, R17, RZ, PT ;  /* 0x000000ff1100720c */ /* 0x000fe40003f06270 */
[----:B------:R-:W2:Y:S01]  /*4600*/  LDL.LU R17, [R1+0xd20] ;  /* 0x000d200001117983 */ /* 0x000ea20000300800 */
[C---:B------:R-:W-:Y:S02]  /*4610*/  ISETP.GT.U32.AND P2, PT, R2.reuse, R10, PT ;  /* 0x0000000a0200720c */ /* 0x040fe40003f44070 */
[C---:B------:R-:W-:Y:S02]  /*4620*/  ISETP.GT.U32.AND P3, PT, R2.reuse, R6, PT ;  /* 0x000000060200720c */ /* 0x040fe40003f64070 */
[----:B------:R-:W-:-:S09]  /*4630*/  ISETP.GT.U32.AND P1, PT, R2, R3, PT ;  /* 0x000000030200720c */ /* 0x000fd20003f24070 */
[--C-:B------:R-:W-:Y:S02]  /*4640*/  @!P2 IMAD.IADD R10, R10, 0x1, -R2.reuse ;  /* 0x000000010a0aa824 */ /* 0x100fe400078e0a02 */
[----:B------:R-:W-:-:S03]  /*4650*/  @!P3 IMAD.IADD R6, R6, 0x1, -R2 ;  /* 0x000000010606b824 */ /* 0x000fc600078e0a02 */
[C---:B------:R-:W-:Y:S01]  /*4660*/  ISETP.GT.U32.AND P3, PT, R2.reuse, R10, PT ;  /* 0x0000000a0200720c */ /* 0x040fe20003f64070 */
[----:B------:R-:W-:Y:S01]  /*4670*/  @!P1 IMAD.IADD R3, R3, 0x1, -R2 ;  /* 0x0000000103039824 */ /* 0x000fe200078e0a02 */
[----:B------:R-:W-:Y:S02]  /*4680*/  ISETP.GT.U32.AND P1, PT, R2, R11, PT ;  /* 0x0000000b0200720c */ /* 0x000fe40003f24070 */
[----:B----4-:R-:W-:Y:S01]  /*4690*/  IABS R8, R13 ;  /* 0x0000000d00087213 */ /* 0x010fe20000000000 */
[----:B------:R-:W-:-:S08]  /*46a0*/  IMAD.HI.U32 R13, R0, R7, RZ ;  /* 0x00000007000d7227 */ /* 0x000fd000078e00ff */
[--C-:B------:R-:W-:Y:S01]  /*46b0*/  @!P3 IMAD.IADD R10, R10, 0x1, -R2.reuse ;  /* 0x000000010a0ab824 */ /* 0x100fe200078e0a02 */
[C---:B------:R-:W-:Y:S01]  /*46c0*/  ISETP.GT.U32.AND P3, PT, R2.reuse, R4, PT ;  /* 0x000000040200720c */ /* 0x040fe20003f64070 */
[----:B------:R-:W-:Y:S02]  /*46d0*/  IMAD.MOV R13, RZ, RZ, -R13 ;  /* 0x000000ffff0d7224 */ /* 0x000fe400078e0a0d */
[----:B------:R-:W-:Y:S02]  /*46e0*/  @!P1 IMAD.IADD R11, R11, 0x1, -R2 ;  /* 0x000000010b0b9824 */ /* 0x000fe400078e0a02 */
[----:B------:R-:W-:-:S08]  /*46f0*/  IMAD R7, R2, R13, R7 ;  /* 0x0000000d02077224 */ /* 0x000fd000078e0207 */
[----:B------:R-:W-:Y:S01]  /*4700*/  @!P3 IMAD.IADD R4, R4, 0x1, -R2 ;  /* 0x000000010404b824 */ /* 0x000fe200078e0a02 */
[----:B---3--:R-:W-:Y:S02]  /*4710*/  ISETP.GE.AND P1, PT, R16, RZ, PT ;  /* 0x000000ff1000720c */ /* 0x008fe40003f26270 */
[----:B--2---:R-:W-:Y:S01]  /*4720*/  IABS R16, R19 ;  /* 0x0000001300107213 */ /* 0x004fe20000000000 */
[----:B------:R-:W-:Y:S01]  /*4730*/  IMAD.MOV.U32 R13, RZ, RZ, R19 ;  /* 0x000000ffff0d7224 */ /* 0x000fe200078e0013 */
[----:B------:R-:W-:Y:S02]  /*4740*/  ISETP.GE.AND P3, PT, R17, RZ, PT ;  /* 0x000000ff1100720c */ /* 0x000fe40003f66270 */
[----:B------:R-:W2:Y:S04]  /*4750*/  LDL.LU R17, [R1+0xd1c] ;  /* 0x000d1c0001117983 */ /* 0x000ea80000300800 */
[----:B------:R-:W3:Y:S01]  /*4760*/  LDL.LU R19, [R1+0xd18] ;  /* 0x000d180001137983 */ /* 0x000ee20000300800 */
[----:B------:R-:W-:-:S13]  /*4770*/  ISETP.GT.U32.AND P2, PT, R2, R9, PT ;  /* 0x000000090200720c */ /* 0x000fda0003f44070 */
[----:B------:R-:W-:Y:S01]  /*4780*/  @!P2 IMAD.IADD R9, R9, 0x1, -R2 ;  /* 0x000000010909a824 */ /* 0x000fe200078e0a02 */
[----:B------:R-:W-:-:S04]  /*4790*/  ISETP.GT.U32.AND P2, PT, R2, R6, PT ;  /* 0x000000060200720c */ /* 0x000fc80003f44070 */
[----:B------:R-:W-:-:S09]  /*47a0*/  ISETP.GT.U32.AND P6, PT, R2, R9, PT ;  /* 0x000000090200720c */ /* 0x000fd20003fc4070 */
[----:B------:R-:W-:Y:S01]  /*47b0*/  @!P2 IMAD.IADD R6, R6, 0x1, -R2 ;  /* 0x000000010606a824 */ /* 0x000fe200078e0a02 */
[----:B------:R-:W-:Y:S01]  /*47c0*/  ISETP.GE.AND P2, PT, R14, RZ, PT ;  /* 0x000000ff0e00720c */ /* 0x000fe20003f46270 */
[----:B------:R-:W-:-:S04]  /*47d0*/  IMAD.HI.U32 R14, R0, R8, RZ ;  /* 0x00000008000e7227 */ /* 0x000fc800078e00ff */
[----:B------:R-:W-:Y:S02]  /*47e0*/  IMAD.MOV R14, RZ, RZ, -R14 ;  /* 0x000000ffff0e7224 */ /* 0x000fe400078e0a0e */
[----:B------:R-:W-:Y:S02]  /*47f0*/  @!P5 IMAD.MOV R10, RZ, RZ, -R10 ;  /* 0x000000ffff0ad224 */ /* 0x000fe400078e0a0a */
[----:B------:R-:W-:Y:S02]  /*4800*/  IMAD R8, R2, R14, R8 ;  /* 0x0000000e02087224 */ /* 0x000fe400078e0208 */
[----:B------:R-:W-:Y:S02]  /*4810*/  IMAD.MOV.U32 R14, RZ, RZ, R13 ;  /* 0x000000ffff0e7224 */ /* 0x000fe400078e000d */
[----:B------:R-:W-:Y:S01]  /*4820*/  @!P4 IMAD.MOV R3, RZ, RZ, -R3 ;  /* 0x000000ffff03c224 */ /* 0x000fe200078e0a03 */
[----:B------:R-:W4:Y:S01]  /*4830*/  LDL.LU R13, [R1+0x64] ;  /* 0x00006400010d7983 */ /* 0x000f220000300800 */
[----:B------:R-:W-:-:S02]  /*4840*/  @!P2 IMAD.MOV R6, RZ, RZ, -R6 ;  /* 0x000000ffff06a224 */ /* 0x000fc400078e0a06 */
[----:B------:R-:W-:Y:S01]  /*4850*/  @!P6 IMAD.IADD R9, R9, 0x1, -R2 ;  /* 0x000000010909e824 */ /* 0x000fe200078e0a02 */
[----:B------:R-:W-:Y:S04]  /*4860*/  STL [R1+0x184], R10 ;  /* 0x0001840a01007387 */ /* 0x000fe80000100800 */
[----:B------:R0:W-:Y:S04]  /*4870*/  STL [R1+0x174], R3 ;  /* 0x0001740301007387 */ /* 0x0001e80000100800 */
[----:B------:R1:W-:Y:S01]  /*4880*/  STL [R1+0x170], R6 ;  /* 0x0001700601007387 */ /* 0x0003e20000100800 */
[----:B0-----:R-:W-:-:S02]  /*4890*/  IMAD.MOV.U32 R3, RZ, RZ, R9 ;  /* 0x000000ffff037224 */ /* 0x001fc400078e0009 */
[----:B------:R-:W-:Y:S01]  /*48a0*/  IMAD.MOV.U32 R9, RZ, RZ, R15 ;  /* 0x000000ffff097224 */ /* 0x000fe200078e000f */
[----:B-1----:R-:W4:Y:S01]  /*48b0*/  LDL.LU R6, [R1+0x6c] ;  /* 0x00006c0001067983 */ /* 0x002f220000300800 */
[----:B------:R-:W-:Y:S02]  /*48c0*/  @!P0 IMAD.MOV R3, RZ, RZ, -R3 ;  /* 0x000000ffff038224 */ /* 0x000fe400078e0a03 */
[----:B------:R-:W-:-:S03]  /*48d0*/  @!P3 IMAD.MOV R9, RZ, RZ, -R9 ;  /* 0x000000ffff09b224 */ /* 0x000fc600078e0a09 */
[----:B------:R0:W-:Y:S01]  /*48e0*/  STL [R1+0x16c], R3 ;  /* 0x00016c0301007387 */ /* 0x0001e20000100800 */
[----:B------:R-:W-:-:S03]  /*48f0*/  IMAD.MOV.U32 R10, RZ, RZ, R14 ;  /* 0x000000ffff0a7224 */ /* 0x000fc600078e000e */
[----:B------:R-:W-:Y:S01]  /*4900*/  STL [R1+0x168], R9 ;  /* 0x0001680901007387 */ /* 0x000fe20000100800 */
[----:B---3--:R-:W-:-:S03]  /*4910*/  ISETP.GE.AND P0, PT, R19, RZ, PT ;  /* 0x000000ff1300720c */ /* 0x008fc60003f06270 */
[----:B------:R-:W3:Y:S04]  /*4920*/  LDL.LU R19, [R1+0x90] ;  /* 0x0000900001137983 */ /* 0x000ee80000300800 */
[----:B------:R-:W3:Y:S01]  /*4930*/  LDL.LU R14, [R1+0x74] ;  /* 0x00007400010e7983 */ /* 0x000ee20000300800 */
[C---:B------:R-:W-:Y:S02]  /*4940*/  ISETP.GT.U32.AND P6, PT, R2.reuse, R12, PT ;  /* 0x0000000c0200720c */ /* 0x040fe40003fc4070 */
[C---:B------:R-:W-:Y:S02]  /*4950*/  ISETP.GT.U32.AND P4, PT, R2.reuse, R11, PT ;  /* 0x0000000b0200720c */ /* 0x040fe40003f84070 */
[----:B------:R-:W-:-:S09]  /*4960*/  ISETP.GT.U32.AND P5, PT, R2, R7, PT ;  /* 0x000000070200720c */ /* 0x000fd20003fa4070 */
[--C-:B------:R-:W-:Y:S01]  /*4970*/  @!P6 IMAD.IADD R12, R12, 0x1, -R2.reuse ;  /* 0x000000010c0ce824 */ /* 0x100fe200078e0a02 */
[----:B------:R-:W-:Y:S01]  /*4980*/  ISETP.GT.U32.AND P6, PT, R2, R4, PT ;  /* 0x000000040200720c */ /* 0x000fe20003fc4070 */
[----:B------:R-:W-:-:S03]  /*4990*/  @!P4 IMAD.IADD R11, R11, 0x1, -R2 ;  /* 0x000000010b0bc824 */ /* 0x000fc600078e0a02 */
[----:B------:R-:W-:Y:S02]  /*49a0*/  ISETP.GT.U32.AND P2, PT, R2, R12, PT ;  /* 0x0000000c0200720c */ /* 0x000fe40003f44070 */
[----:B--2---:R-:W-:Y:S02]  /*49b0*/  ISETP.GE.AND P4, PT, R17, RZ, PT ;  /* 0x000000ff1100720c */ /* 0x004fe40003f86270 */
[----:B------:R-:W2:Y:S01]  /*49c0*/  LDL.LU R17, [R1+0x78] ;  /* 0x0000780001117983 */ /* 0x000ea20000300800 */
[----:B------:R-:W-:-:S04]  /*49d0*/  @!P5 IMAD.IADD R7, R7, 0x1, -R2 ;  /* 0x000000010707d824 */ /* 0x000fc800078e0a02 */
[----:B------:R-:W-:-:S04]  /*49e0*/  @!P6 IMAD.IADD R4, R4, 0x1, -R2 ;  /* 0x000000010404e824 */ /* 0x000fc800078e0a02 */
[----:B------:R-:W-:Y:S01]  /*49f0*/  @!P1 IMAD.MOV R4, RZ, RZ, -R4 ;  /* 0x000000ffff049224 */ /* 0x000fe200078e0a04 */
[----:B------:R-:W-:Y:S02]  /*4a00*/  ISETP.GT.U32.AND P1, PT, R2, R7, PT ;  /* 0x000000070200720c */ /* 0x000fe40003f24070 */
[----:B----4-:R-:W-:Y:S01]  /*4a10*/  ISETP.GE.AND P6, PT, R13, RZ, PT ;  /* 0x000000ff0d00720c */ /* 0x010fe20003fc6270 */
[----:B------:R-:W-:Y:S01]  /*4a20*/  @!P2 IMAD.IADD R12, R12, 0x1, -R2 ;  /* 0x000000010c0ca824 */ /* 0x000fe200078e0a02 */
[----:B------:R-:W4:Y:S01]  /*4a30*/  LDL.LU R13, [R1+0x84] ;  /* 0x00008400010d7983 */ /* 0x000f220000300800 */
[----:B0-----:R-:W-:-:S03]  /*4a40*/  IMAD.HI.U32 R3, R0, R16, RZ ;  /* 0x0000001000037227 */ /* 0x001fc600078e00ff */
[----:B------:R0:W-:Y:S01]  /*4a50*/  STL [R1+0x160], R4 ;  /* 0x0001600401007387 */ /* 0x0001e20000100800 */
[----:B------:R-:W-:Y:S02]  /*4a60*/  IMAD.MOV R3, RZ, RZ, -R3 ;  /* 0x000000ffff037224 */ /* 0x000fe400078e0a03 */
[----:B0-----:R-:W-:Y:S01]  /*4a70*/  IMAD.MOV.U32 R4, RZ, RZ, R12 ;  /* 0x000000ffff047224 */ /* 0x001fe200078e000c */
[----:B------:R-:W-:Y:S01]  /*4a80*/  ISETP.GE.AND P2, PT, R6, RZ, PT ;  /* 0x000000ff0600720c */ /* 0x000fe20003f46270 */
[----:B------:R-:W-:Y:S02]  /*4a90*/  IMAD.MOV.U32 R6, RZ, RZ, R11 ;  /* 0x000000ffff067224 */ /* 0x000fe400078e000b */
[----:B------:R-:W-:Y:S02]  /*4aa0*/  @!P6 IMAD.MOV R4, RZ, RZ, -R4 ;  /* 0x000000ffff04e224 */ /* 0x000fe400078e0a04 */
[----:B------:R-:W-:Y:S02]  /*4ab0*/  @!P0 IMAD.MOV R6, RZ, RZ, -R6 ;  /* 0x000000ffff068224 */ /* 0x000fe400078e0a06 */
[----:B------:R-:W-:-:S02]  /*4ac0*/  IMAD R16, R2, R3, R16 ;  /* 0x0000000302107224 */ /* 0x000fc400078e0210 */
[----:B------:R-:W-:Y:S01]  /*4ad0*/  @!P1 IMAD.IADD R7, R7, 0x1, -R2 ;  /* 0x0000000107079824 */ /* 0x000fe200078e0a02 */
[----:B------:R0:W-:Y:S01]  /*4ae0*/  STL [R1+0x158], R6 ;  /* 0x0001580601007387 */ /* 0x0001e20000100800 */
[----:B---3--:R-:W-:Y:S02]  /*4af0*/  ISETP.GE.AND P0, PT, R19, RZ, PT ;  /* 0x000000ff1300720c */ /* 0x008fe40003f06270 */
[----:B------:R-:W-:Y:S02]  /*4b00*/  IABS R3, R19 ;  /* 0x0000001300037213 */ /* 0x000fe40000000000 */
[----:B------:R-:W3:Y:S01]  /*4b10*/  LDL.LU R19, [R1+0x88] ;  /* 0x0000880001137983 */ /* 0x000ee20000300800 */
[----:B0-----:R-:W-:Y:S02]  /*4b20*/  IABS R6, R14 ;  /* 0x0000000e00067213 */ /* 0x001fe40000000000 */
[----:B------:R-:W-:Y:S01]  /*4b30*/  ISETP.GE.AND P1, PT, R14, RZ, PT ;  /* 0x000000ff0e00720c */ /* 0x000fe20003f26270 */
[----:B------:R-:W-:Y:S04]  /*4b40*/  STL [R1+0x148], R4 ;  /* 0x0001480401007387 */ /* 0x000fe80000100800 */
[----:B------:R-:W3:Y:S01]  /*4b50*/  LDL R14, [R1+0x94] ;  /* 0x00009400010e7983 */ /* 0x000ee20000100800 */
[----:B------:R-:W-:-:S02]  /*4b60*/  ISETP.GT.U32.AND P3, PT, R2, R8, PT ;  /* 0x000000080200720c */ /* 0x000fc40003f64070 */
[----:B------:R-:W-:Y:S01]  /*4b70*/  ISETP.GT.U32.AND P6, PT, R2, R16, PT ;  /* 0x000000100200720c */ /* 0x000fe20003fc4070 */
[----:B------:R-:W-:-:S04]  /*4b80*/  IMAD.MOV.U32 R12, RZ, RZ, R3 ;  /* 0x000000ffff0c7224 */ /* 0x000fc800078e0003 */
[----:B------:R-:W-:-:S06]  /*4b90*/  IMAD.HI.U32 R3, R0, R12, RZ ;  /* 0x0000000c00037227 */ /* 0x000fcc00078e00ff */
[--C-:B------:R-:W-:Y:S01]  /*4ba0*/  @!P3 IMAD.IADD R8, R8, 0x1, -R2.reuse ;  /* 0x000000010808b824 */ /* 0x100fe200078e0a02 */
[----:B--2---:R-:W-:Y:S01]  /*4bb0*/  IABS R9, R17 ;  /* 0x0000001100097213 */ /* 0x004fe20000000000 */
[----:B------:R-:W-:-:S03]  /*4bc0*/  @!P6 IMAD.IADD R16, R16, 0x1, -R2 ;  /* 0x000000011010e824 */ /* 0x000fc600078e0a02 */
[C---:B------:R-:W-:Y:S01]  /*4bd0*/  ISETP.GT.U32.AND P3, PT, R2.reuse, R8, PT ;  /* 0x000000080200720c */ /* 0x040fe20003f64070 */
[----:B------:R-:W-:Y:S01]  /*4be0*/  IMAD.MOV R3, RZ, RZ, -R3 ;  /* 0x000000ffff037224 */ /* 0x000fe200078e0a03 */
[----:B------:R-:W-:Y:S01]  /*4bf0*/  ISETP.GT.U32.AND P6, PT, R2, R16, PT ;  /* 0x000000100200720c */ /* 0x000fe20003fc4070 */
[----:B------:R-:W-:Y:S01]  /*4c00*/  IMAD.HI.U32 R11, R0, R9, RZ ;  /* 0x00000009000b7227 */ /* 0x000fe200078e00ff */
[----:B------:R-:W-:-:S03]  /*4c10*/  ISETP.GE.AND P5, PT, R10, RZ, PT ;  /* 0x000000ff0a00720c */ /* 0x000fc60003fa6270 */
[----:B------:R-:W-:Y:S02]  /*4c20*/  IMAD R12, R2, R3, R12 ;  /* 0x00000003020c7224 */ /* 0x000fe400078e020c */
[----:B------:R-:W-:Y:S02]  /*4c30*/  IMAD.MOV R3, RZ, RZ, -R11 ;  /* 0x000000ffff037224 */ /* 0x000fe400078e0a0b */
[----:B------:R-:W-:Y:S01]  /*4c40*/  @!P4 IMAD.MOV R7, RZ, RZ, -R7 ;  /* 0x000000ffff07c224 */ /* 0x000fe200078e0a07 */
[----:B----4-:R-:W-:Y:S01]  /*4c50*/  IABS R10, R13 ;  /* 0x0000000d000a7213 */ /* 0x010fe20000000000 */
[----:B------:R-:W-:Y:S01]  /*4c60*/  @!P3 IMAD.IADD R8, R8, 0x1, -R2 ;  /* 0x000000010808b824 */ /* 0x000fe200078e0a02 */
[----:B------:R-:W2:Y:S01]  /*4c70*/  LDL R11, [R1+0x8c] ;  /* 0x00008c00010b7983 */ /* 0x000ea20000100800 */
[----:B------:R-:W-:Y:S02]  /*4c80*/  IMAD R9, R2, R3, R9 ;  /* 0x0000000302097224 */ /* 0x000fe400078e0209 */
[----:B------:R-:W-:Y:S01]  /*4c90*/  IMAD.HI.U32 R3, R0, R10, RZ ;  /* 0x0000000a00037227 */ /* 0x000fe200078e00ff */
[----:B------:R-:W-:-:S03]  /*4ca0*/  ISETP.GE.AND P3, PT, R17, RZ, PT ;  /* 0x000000ff1100720c */ /* 0x000fc60003f66270 */
[----:B------:R-:W-:Y:S02]  /*4cb0*/  @!P2 IMAD.MOV R8, RZ, RZ, -R8 ;  /* 0x000000ffff08a224 */ /* 0x000fe400078e0a08 */
[----:B------:R-:W-:Y:S02]  /*4cc0*/  IMAD.MOV R3, RZ, RZ, -R3 ;  /* 0x000000ffff037224 */ /* 0x000fe400078e0a03 */
[----:B------:R-:W-:Y:S01]  /*4cd0*/  @!P6 IMAD.IADD R16, R16, 0x1, -R2 ;  /* 0x000000011010e824 */ /* 0x000fe200078e0a02 */
[----:B------:R0:W-:Y:S01]  /*4ce0*/  STL [R1+0x110], R7 ;  /* 0x0001100701007387 */ /* 0x0001e20000100800 */
[----:B------:R-:W-:Y:S02]  /*4cf0*/  IMAD.MOV.U32 R17, RZ, RZ, R18 ;  /* 0x000000ffff117224 */ /* 0x000fe400078e0012 */
[----:B------:R-:W-:Y:S01]  /*4d00*/  IMAD.MOV.U32 R18, RZ, RZ, R28 ;  /* 0x000000ffff127224 */ /* 0x000fe200078e001c */
[----:B------:R1:W-:Y:S01]  /*4d10*/  STL [R1+0x10c], R8 ;  /* 0x00010c0801007387 */ /* 0x0003e20000100800 */
[----:B------:R-:W-:-:S02]  /*4d20*/  IMAD.MOV.U32 R28, RZ, RZ, R5 ;  /* 0x000000ffff1c7224 */ /* 0x000fc400078e0005 */
[----:B------:R-:W-:Y:S01]  /*4d30*/  IMAD R10, R2, R3, R10 ;  /* 0x00000003020a7224 */ /* 0x000fe200078e020a */
[----:B------:R-:W4:Y:S04]  /*4d40*/  LDL.LU R5, [R1+0x9c] ;  /* 0x00009c0001057983 */ /* 0x000f280000300800 */
[----:B------:R-:W4:Y:S01]  /*4d50*/  LDL.LU R15, [R1+0xa0] ;  /* 0x0000a000010f7983 */ /* 0x000f220000300800 */
[----:B---3--:R-:W-:Y:S01]  /*4d60*/  IABS R3, R14 ;  /* 0x0000000e00037213 */ /* 0x008fe20000000000 */
[----:B------:R-:W-:Y:S02]  /*4d70*/  IMAD.MOV.U32 R14, RZ, RZ, R16 ;  /* 0x000000ffff0e7224 */ /* 0x000fe400078e0010 */
[----:B------:R-:W3:Y:S01]  /*4d80*/  LDL.LU R16, [R1+0x98] ;  /* 0x0000980001107983 */ /* 0x000ee20000300800 */
[----:B0-----:R-:W-:Y:S01]  /*4d90*/  IABS R7, R19 ;  /* 0x0000001300077213 */ /* 0x001fe20000000000 */
[----:B------:R-:W-:-:S04]  /*4da0*/  @!P5 IMAD.MOV R14, RZ, RZ, -R14 ;  /* 0x000000ffff0ed224 */ /* 0x000fc800078e0a0e */
[----:B-1----:R-:W-:-:S04]  /*4db0*/  IMAD.HI.U32 R8, R0, R7, RZ ;  /* 0x0000000700087227 */ /* 0x002fc800078e00ff */
[----:B------:R-:W-:Y:S01]  /*4dc0*/  IMAD.MOV R8, RZ, RZ, -R8 ;  /* 0x000000ffff087224 */ /* 0x000fe200078e0a08 */
[----:B------:R-:W-:Y:S03]  /*4dd0*/  STL [R1+0x108], R14 ;  /* 0x0001080e01007387 */ /* 0x000fe60000100800 */
[----:B------:R-:W-:Y:S02]  /*4de0*/  IMAD R7, R2, R8, R7 ;  /* 0x0000000802077224 */ /* 0x000fe400078e0207 */
[----:B------:R-:W-:-:S04]  /*4df0*/  IMAD.HI.U32 R4, R0, R6, RZ ;  /* 0x0000000600047227 */ /* 0x000fc800078e00ff */
[----:B------:R-:W-:-:S04]  /*4e00*/  IMAD.MOV R4, RZ, RZ, -R4 ;  /* 0x000000ffff047224 */ /* 0x000fc800078e0a04 */
[----:B------:R-:W-:-:S05]  /*4e10*/  IMAD R6, R2, R4, R6 ;  /* 0x0000000402067224 */ /* 0x000fca00078e0206 */
[C---:B------:R-:W-:Y:S02]  /*4e20*/  ISETP.GT.U32.AND P2, PT, R2.reuse, R6, PT ;  /* 0x000000060200720c */ /* 0x040fe40003f44070 */
[----:B------:R-:W-:Y:S02]  /*4e30*/  ISETP.GT.U32.AND P4, PT, R2, R12, PT ;  /* 0x0000000c0200720c */ /* 0x000fe40003f84070 */
[----:B---3--:R-:W-:Y:S01]  /*4e40*/  IABS R8, R16 ;  /* 0x0000001000087213 */ /* 0x008fe20000000000 */
[----:B------:R0:W-:Y:S04]  /*4e50*/  STL [R1+0xd14], R16 ;  /* 0x000d141001007387 */ /* 0x0001e80000100800 */
[----:B0-----:R-:W3:Y:S04]  /*4e60*/  LDL.LU R16, [R1+0x8c] ;  /* 0x00008c0001107983 */ /* 0x001ee80000300800 */
[----:B------:R-:W-:Y:S01]  /*4e70*/  @!P2 IMAD.IADD R6, R6, 0x1, -R2 ;  /* 0x000000010606a824 */ /* 0x000fe200078e0a02 */
[----:B--2---:R-:W-:-:S04]  /*4e80*/  IABS R4, R11 ;  /* 0x0000000b00047213 */ /* 0x004fc80000000000 */
[----:B------:R-:W-:Y:S01]  /*4e90*/  ISETP.GT.U32.AND P5, PT, R2, R6, PT ;  /* 0x000000060200720c */ /* 0x000fe20003fa4070 */
[----:B------:R-:W-:-:S04]  /*4ea0*/  IMAD.HI.U32 R11, R0, R4, RZ ;  /* 0x00000004000b7227 */ /* 0x000fc800078e00ff */
[----:B------:R-:W-:Y:S02]  /*4eb0*/  @!P4 IMAD.IADD R12, R12, 0x1, -R2 ;  /* 0x000000010c0cc824 */ /* 0x000fe400078e0a02 */
[----:B------:R-:W-:Y:S01]  /*4ec0*/  IMAD.MOV R11, RZ, RZ, -R11 ;  /* 0x000000ffff0b7224 */ /* 0x000fe200078e0a0b */
[C---:B------:R-:W-:Y:S02]  /*4ed0*/  ISETP.GT.U32.AND P6, PT, R2.reuse, R9, PT ;  /* 0x000000090200720c */ /* 0x040fe40003fc4070 */
[C---:B------:R-:W-:Y:S01]  /*4ee0*/  ISETP.GT.U32.AND P2, PT, R2.reuse, R12, PT ;  /* 0x0000000c0200720c */ /* 0x040fe20003f44070 */
[----:B------:R-:W-:Y:S02]  /*4ef0*/  IMAD R4, R2, R11, R4 ;  /* 0x0000000b02047224 */ /* 0x000fe400078e0204 */
[----:B------:R-:W-:-:S03]  /*4f00*/  @!P5 IMAD.IADD R6, R6, 0x1, -R2 ;  /* 0x000000010606d824 */ /* 0x000fc600078e0a02 */
[----:B------:R-:W-:Y:S01]  /*4f10*/  ISETP.GT.U32.AND P5, PT, R2, R4, PT ;  /* 0x000000040200720c */ /* 0x000fe20003fa4070 */
[----:B------:R-:W-:-:S04]  /*4f20*/  IMAD.HI.U32 R11, R0, R3, RZ ;  /* 0x00000003000b7227 */ /* 0x000fc800078e00ff */
[--C-:B------:R-:W-:Y:S02]  /*4f30*/  @!P6 IMAD.IADD R9, R9, 0x1, -R2.reuse ;  /* 0x000000010909e824 */ /* 0x100fe400078e0a02 */
[----:B------:R-:W-:Y:S01]  /*4f40*/  @!P2 IMAD.IADD R12, R12, 0x1, -R2 ;  /* 0x000000010c0ca824 */ /* 0x000fe200078e0a02 */
[C---:B------:R-:W-:Y:S01]  /*4f50*/  ISETP.GT.U32.AND P2, PT, R2.reuse, R7, PT ;  /* 0x000000070200720c */ /* 0x040fe20003f44070 */
[----:B------:R-:W-:Y:S01]  /*4f60*/  IMAD.MOV R11, RZ, RZ, -R11 ;  /* 0x000000ffff0b7224 */ /* 0x000fe200078e0a0b */
[----:B------:R-:W-:-:S03]  /*4f70*/  ISETP.GT.U32.AND P6, PT, R2, R9, PT ;  /* 0x000000090200720c */ /* 0x000fc60003fc4070 */
[----:B------:R-:W-:Y:S01]  /*4f80*/  @!P5 IMAD.IADD R4, R4, 0x1, -R2 ;  /* 0x000000010404d824 */ /* 0x000fe200078e0a02 */
[----:B----4-:R0:W-:Y:S01]  /*4f90*/  STL [R1+0xd10], R5 ;  /* 0x000d100501007387 */ /* 0x0101e20000100800 */
[----:B------:R-:W-:Y:S01]  /*4fa0*/  IMAD R3, R2, R11, R3 ;  /* 0x0000000b02037224 */ /* 0x000fe200078e0203 */
[----:B------:R-:W-:Y:S01]  /*4fb0*/  IABS R11, R5 ;  /* 0x00000005000b7213 */ /* 0x000fe20000000000 */
[----:B0-----:R-:W-:-:S04]  /*4fc0*/  IMAD.MOV.U32 R5, RZ, RZ, R6 ;  /* 0x000000ffff057224 */ /* 0x001fc800078e0006 */
[--C-:B------:R-:W-:Y:S01]  /*4fd0*/  @!P2 IMAD.IADD R7, R7, 0x1, -R2.reuse ;  /* 0x000000010707a824 */ /* 0x100fe200078e0a02 */
[----:B------:R-:W-:Y:S01]  /*4fe0*/  ISETP.GE.AND P2, PT, R19, RZ, PT ;  /* 0x000000ff1300720c */ /* 0x000fe20003f46270 */
[----:B------:R-:W-:Y:S02]  /*4ff0*/  IMAD.MOV.U32 R19, RZ, RZ, R17 ;  /* 0x000000ffff137224 */ /* 0x000fe400078e0011 */
[----:B------:R-:W-:Y:S01]  /*5000*/  @!P1 IMAD.MOV R5, RZ, RZ, -R5 ;  /* 0x000000ffff059224 */ /* 0x000fe200078e0a05 */
[----:B------:R-:W2:Y:S01]  /*5010*/  LDL.LU R17, [R1+0xa4] ;  /* 0x0000a40001117983 */ /* 0x000ea20000300800 */
[----:B------:R-:W-:Y:S01]  /*5020*/  @!P6 IMAD.IADD R9, R9, 0x1, -R2 ;  /* 0x000000010909e824 */ /* 0x000fe200078e0a02 */
[----:B------:R-:W-:Y:S02]  /*5030*/  ISETP.GT.U32.AND P4, PT, R2, R10, PT ;  /* 0x0000000a0200720c */ /* 0x000fe40003f84070 */
[----:B---3--:R-:W-:Y:S01]  /*5040*/  ISETP.GE.AND P5, PT, R16, RZ, PT ;  /* 0x000000ff1000720c */ /* 0x008fe20003fa6270 */
[----:B------:R-:W-:-:S04]  /*5050*/  IMAD.MOV.U32 R16, RZ, RZ, R12 ;  /* 0x000000ffff107224 */ /* 0x000fc800078e000c */
[----:B------:R-:W-:Y:S01]  /*5060*/  IMAD.MOV.U32 R6, RZ, RZ, R16 ;  /* 0x000000ffff067224 */ /* 0x000fe200078e0010 */
[----:B------:R0:W-:Y:S03]  /*5070*/  STL [R1+0x104], R16 ;  /* 0x0001041001007387 */ /* 0x0001e60000100800 */
[----:B------:R-:W-:Y:S01]  /*5080*/  @!P0 IMAD.MOV R6, RZ, RZ, -R6 ;  /* 0x000000ffff068224 */ /* 0x000fe200078e0a06 */
[----:B0-----:R-:W3:Y:S04]  /*5090*/  LDL.LU R16, [R1+0xd14] ;  /* 0x000d140001107983 */ /* 0x001ee80000300800 */
[----:B------:R-:W-:Y:S04]  /*50a0*/  @!P0 STL [R1+0x104], R6 ;  /* 0x0001040601008387 */ /* 0x000fe80000100800 */
[----:B------:R0:W-:Y:S02]  /*50b0*/  STL [R1+0xfc], R5 ;  /* 0x0000fc0501007387 */ /* 0x0001e40000100800 */
[----:B0-----:R-:W-:-:S02]  /*50c0*/  IMAD.MOV.U32 R5, RZ, RZ, R9 ;  /* 0x000000ffff057224 */ /* 0x001fc400078e0009 */
[----:B------:R-:W4:Y:S02]  /*50d0*/  LDL.LU R9, [R1+0x94] ;  /* 0x0000940001097983 */ /* 0x000f240000300800 */
[----:B------:R-:W-:-:S05]  /*50e0*/  @!P3 IMAD.MOV R5, RZ, RZ, -R5 ;  /* 0x000000ffff05b224 */ /* 0x000fca00078e0a05 */
[----:B------:R0:W-:Y:S04]  /*50f0*/  STL [R1+0x84], R5 ;  /* 0x0000840501007387 */ /* 0x0001e80000100800 */
[----:B0-----:R-:W4:Y:S01]  /*5100*/  LDL.LU R5, [R1+0xd10] ;  /* 0x000d100001057983 */ /* 0x001f220000300800 */
[----:B------:R-:W-:-:S05]  /*5110*/  @!P4 IMAD.IADD R10, R10, 0x1, -R2 ;  /* 0x000000010a0ac824 */ /* 0x000fca00078e0a02 */
[----:B------:R-:W-:Y:S02]  /*5120*/  ISETP.GT.U32.AND P4, PT, R2, R10, PT ;  /* 0x0000000a0200720c */ /* 0x000fe40003f84070 */
[----:B------:R-:W-:Y:S01]  /*5130*/  ISETP.GE.AND P6, PT, R13, RZ, PT ;  /* 0x000000ff0d00720c */ /* 0x000fe20003fc6270 */
[----:B------:R-:W-:-:S10]  /*5140*/  IMAD.HI.U32 R13, R0, R8, RZ ;  /* 0x00000008000d7227 */ /* 0x000fd400078e00ff */
[----:B------:R-:W-:Y:S01]  /*5150*/  @!P4 IMAD.IADD R10, R10, 0x1, -R2 ;  /* 0x000000010a0ac824 */ /* 0x000fe200078e0a02 */
[C---:B------:R-:W-:Y:S01]  /*5160*/  ISETP.GT.U32.AND P4, PT, R2.reuse, R3, PT ;  /* 0x000000030200720c */ /* 0x040fe20003f84070 */
[----:B------:R-:W-:Y:S02]  /*5170*/  IMAD.MOV R13, RZ, RZ, -R13 ;  /* 0x000000ffff0d7224 */ /* 0x000fe400078e0a0d */
[----:B------:R-:W-:Y:S02]  /*5180*/  IMAD.MOV.U32 R6, RZ, RZ, R10 ;  /* 0x000000ffff067224 */ /* 0x000fe400078e000a */
[----:B------:R-:W-:Y:S02]  /*5190*/  IMAD R8, R2, R13, R8 ;  /* 0x0000000d02087224 */ /* 0x000fe400078e0208 */
[----:B------:R-:W-:-:S06]  /*51a0*/  IMAD.HI.U32 R13, R0, R11, RZ ;  /* 0x0000000b000d7227 */ /* 0x000fcc00078e00ff */
[----:B------:R-:W-:Y:S01]  /*51b0*/  @!P4 IMAD.IADD R3, R3, 0x1, -R2 ;  /* 0x000000010303c824 */ /* 0x000fe200078e0a02 */
[C---:B------:R-:W-:Y:S01]  /*51c0*/  ISETP.GT.U32.AND P4, PT, R2.reuse, R4, PT ;  /* 0x000000040200720c */ /* 0x040fe20003f84070 */
[----:B------:R-:W-:Y:S01]  /*51d0*/  @!P6 IMAD.MOV R6, RZ, RZ, -R6 ;  /* 0x000000ffff06e224 */ /* 0x000fe200078e0a06 */
[C---:B------:R-:W-:Y:S01]  /*51e0*/  ISETP.GT.U32.AND P0, PT, R2.reuse, R7, PT ;  /* 0x000000070200720c */ /* 0x040fe20003f04070 */
[----:B------:R-:W-:Y:S01]  /*51f0*/  IMAD.MOV R13, RZ, RZ, -R13 ;  /* 0x000000ffff0d7224 */ /* 0x000fe200078e0a0d */
[C---:B------:R-:W-:Y:S02]  /*5200*/  ISETP.GT.U32.AND P6, PT, R2.reuse, R8, PT ;  /* 0x000000080200720c */ /* 0x040fe40003fc4070 */
[----:B------:R0:W-:Y:S02]  /*5210*/  STL [R1+0x74], R6 ;  /* 0x0000740601007387 */ /* 0x0001e40000100800 */
[----:B0-----:R-:W-:-:S05]  /*5220*/  IMAD R6, R2, R13, R11 ;  /* 0x0000000d02067224 */ /* 0x001fca00078e020b */
[--C-:B------:R-:W-:Y:S01]  /*5230*/  @!P4 IMAD.IADD R4, R4, 0x1, -R2.reuse ;  /* 0x000000010404c824 */ /* 0x100fe200078e0a02 */
[C---:B------:R-:W-:Y:S01]  /*5240*/  ISETP.GT.U32.AND P4, PT, R2.reuse, R6, PT ;  /* 0x000000060200720c */ /* 0x040fe20003f84070 */
[--C-:B------:R-:W-:Y:S01]  /*5250*/  @!P0 IMAD.IADD R7, R7, 0x1, -R2.reuse ;  /* 0x0000000107078824 */ /* 0x100fe200078e0a02 */
[----:B------:R-:W-:Y:S01]  /*5260*/  ISETP.GT.U32.AND P1, PT, R2, R3, PT ;  /* 0x000000030200720c */ /* 0x000fe20003f24070 */
[----:B------:R-:W-:Y:S02]  /*5270*/  @!P6 IMAD.IADD R8, R8, 0x1, -R2 ;  /* 0x000000010808e824 */ /* 0x000fe400078e0a02 */
[----:B------:R-:W-:-:S04]  /*5280*/  IMAD.MOV.U32 R13, RZ, RZ, R7 ;  /* 0x000000ffff0d7224 */ /* 0x000fc800078e0007 */
[----:B------:R-:W-:Y:S01]  /*5290*/  @!P2 IMAD.MOV R13, RZ, RZ, -R13 ;  /* 0x000000ffff0da224 */ /* 0x000fe200078e0a0d */
[----:B------:R-:W-:-:S03]  /*52a0*/  ISETP.GT.U32.AND P2, PT, R2, R8, PT ;  /* 0x000000080200720c */ /* 0x000fc60003f44070 */
[----:B------:R-:W-:Y:S02]  /*52b0*/  @!P4 IMAD.IADD R6, R6, 0x1, -R2 ;  /* 0x000000010606c824 */ /* 0x000fe400078e0a02 */
[----:B------:R-:W-:-:S03]  /*52c0*/  @!P5 IMAD.MOV R4, RZ, RZ, -R4 ;  /* 0x000000ffff04d224 */ /* 0x000fc600078e0a04 */
[----:B------:R-:W-:Y:S01]  /*52d0*/  ISETP.GT.U32.AND P5, PT, R2, R6, PT ;  /* 0x000000060200720c */ /* 0x000fe20003fa4070 */
[----:B------:R-:W-:Y:S01]  /*52e0*/  @!P1 IMAD.IADD R3, R3, 0x1, -R2 ;  /* 0x0000000103039824 */ /* 0x000fe200078e0a02 */
[----:B------:R-:W-:-:S03]  /*52f0*/  IABS R14, R15 ;  /* 0x0000000f000e7213 */ /* 0x000fc60000000000 */
[----:B------:R-:W-:Y:S01]  /*5300*/  @!P2 IMAD.IADD R8, R8, 0x1, -R2 ;  /* 0x000000010808a824 */ /* 0x000fe200078e0a02 */
[----:B------:R-:W-:-:S03]  /*5310*/  ISETP.GE.AND P4, PT, R15, RZ, PT ;  /* 0x000000ff0f00720c */ /* 0x000fc60003f86270 */
[----:B------:R-:W-:-:S04]  /*5320*/  IMAD.MOV.U32 R15, RZ, RZ, R8 ;  /* 0x000000ffff0f7224 */ /* 0x000fc800078e0008 */
[----:B------:R-:W-:Y:S01]  /*5330*/  @!P5 IMAD.IADD R6, R6, 0x1, -R2 ;  /* 0x000000010606d824 */ /* 0x000fe200078e0a02 */
[----:B--2---:R-:W-:Y:S02]  /*5340*/  IABS R11, R17 ;  /* 0x00000011000b7213 */ /* 0x004fe40000000000 */
[----:B---3--:R-:W-:Y:S02]  /*5350*/  ISETP.GE.AND P0, PT, R16, RZ, PT ;  /* 0x000000ff1000720c */ /* 0x008fe40003f06270 */
[----:B----4-:R-:W-:-:S11]  /*5360*/  ISETP.GE.AND P3, PT, R9, RZ, PT ;  /* 0x000000ff0900720c */ /* 0x010fd60003f66270 */
[----:B------:R-:W-:Y:S01]  /*5370*/  @!P0 IMAD.MOV R15, RZ, RZ, -R15 ;  /* 0x000000ffff0f8224 */ /* 0x000fe200078e0a0f */
[----:B------:R-:W-:Y:S02]  /*5380*/  ISETP.GE.AND P1, PT, R5, RZ, PT ;  /* 0x000000ff0500720c */ /* 0x000fe40003f26270 */
[----:B------:R-:W2:Y:S04]  /*5390*/  LDL.LU R5, [R1+0xb0] ;  /* 0x0000b00001057983 */ /* 0x000ea80000300800 */
[----:B------:R0:W-:Y:S01]  /*53a0*/  STL [R1+0x38], R13 ;  /* 0x0000380d01007387 */ /* 0x0001e20000100800 */
[----:B------:R-:W-:-:S03]  /*53b0*/  @!P3 IMAD.MOV R3, RZ, RZ, -R3 ;  /* 0x000000ffff03b224 */ /* 0x000fc600078e0a03 */
[----:B0-----:R-:W3:Y:S03]  /*53c0*/  LDL.LU R13, [R1+0xb4] ;  /* 0x0000b400010d7983 */ /* 0x001ee60000300800 */
[----:B------:R-:W-:Y:S01]  /*53d0*/  @!P1 IMAD.MOV R6, RZ, RZ, -R6 ;  /* 0x000000ffff069224 */ /* 0x000fe200078e0a06 */
[----:B------:R-:W-:Y:S01]  /*53e0*/  STL [R1+0x34], R4 ;  /* 0x0000340401007387 */ /* 0x000fe20000100800 */
[----:B------:R-:W-:-:S03]  /*53f0*/  ISETP.GE.AND P3, PT, R17, RZ, PT ;  /* 0x000000ff1100720c */ /* 0x000fc60003f66270 */
[----:B------:R-:W-:Y:S04]  /*5400*/  STL [R1+0x30], R3 ;  /* 0x0000300301007387 */ /* 0x000fe80000100800 */
[----:B------:R0:W-:Y:S04]  /*5410*/  STL [R1+0x2c], R15 ;  /* 0x00002c0f01007387 */ /* 0x0001e80000100800 */
[----:B------:R1:W-:Y:S04]  /*5420*/  STL [R1+0x1c], R6 ;  /* 0x00001c0601007387 */ /* 0x0003e80000100800 */
[----:B------:R-:W4:Y:S01]  /*5430*/  LDL R17, [R1+0xcc] ;  /* 0x0000cc0001117983 */ /* 0x000f220000100800 */
[----:B------:R-:W-:Y:S01]  /*5440*/  IMAD.HI.U32 R7, R0, R11, RZ ;  /* 0x0000000b00077227 */ /* 0x000fe200078e00ff */
[----:B------:R-:W-:-:S03]  /*5450*/  IABS R9, R23 ;  /* 0x0000001700097213 */ /* 0x000fc60000000000 */
[----:B------:R-:W-:Y:S01]  /*5460*/  IMAD.HI.U32 R12, R0, R14, RZ ;  /* 0x0000000e000c7227 */ /* 0x000fe200078e00ff */
[----:B------:R-:W-:Y:S01]  /*5470*/  IABS R10, R29 ;  /* 0x0000001d000a7213 */ /* 0x000fe20000000000 */
[----:B0-----:R-:W2:Y:S02]  /*5480*/  LDL R15, [R1+0xc8] ;  /* 0x0000c800010f7983 */ /* 0x001ea40000100800 */
[----:B------:R-:W-:-:S04]  /*5490*/  IMAD.MOV R7, RZ, RZ, -R7 ;  /* 0x000000ffff077224 */ /* 0x000fc800078e0a07 */
[----:B------:R-:W-:-:S05]  /*54a0*/  IMAD R7, R2, R7, R11 ;  /* 0x0000000702077224 */ /* 0x000fca00078e020b */
[----:B------:R-:W-:Y:S01]  /*54b0*/  ISETP.GT.U32.AND P2, PT, R2, R7, PT ;  /* 0x000000070200720c */ /* 0x000fe20003f44070 */
[----:B------:R-:W-:Y:S02]  /*54c0*/  IMAD.MOV R12, RZ, RZ, -R12 ;  /* 0x000000ffff0c7224 */ /* 0x000fe400078e0a0c */
[----:B------:R-:W-:Y:S01]  /*54d0*/  IMAD.HI.U32 R11, R0, R9, RZ ;  /* 0x00000009000b7227 */ /* 0x000fe200078e00ff */
[----:B------:R-:W-:-:S03]  /*54e0*/  ISETP.GE.AND P1, PT, R23, RZ, PT ;  /* 0x000000ff1700720c */ /* 0x000fc60003f26270 */
[----:B------:R-:W-:Y:S02]  /*54f0*/  IMAD R14, R2, R12, R14 ;  /* 0x0000000c020e7224 */ /* 0x000fe400078e020e */
[----:B------:R-:W-:-:S04]  /*5500*/  IMAD.HI.U32 R12, R0, R10, RZ ;  /* 0x0000000a000c7227 */ /* 0x000fc800078e00ff */
[----:B------:R-:W-:Y:S02]  /*5510*/  IMAD.MOV R11, RZ, RZ, -R11 ;  /* 0x000000ffff0b7224 */ /* 0x000fe400078e0a0b */
[----:B------:R-:W-:Y:S02]  /*5520*/  @!P2 IMAD.IADD R7, R7, 0x1, -R2 ;  /* 0x000000010707a824 */ /* 0x000fe400078e0a02 */
[----:B------:R-:W-:Y:S02]  /*5530*/  IMAD.MOV R12, RZ, RZ, -R12 ;  /* 0x000000ffff0c7224 */ /* 0x000fe400078e0a0c */
[C---:B------:R-:W-:Y:S02]  /*5540*/  IMAD R3, R2.reuse, R11, R9 ;  /* 0x0000000b02037224 */ /* 0x040fe400078e0209 */
[----:B------:R-:W-:Y:S01]  /*5550*/  IMAD.MOV.U32 R16, RZ, RZ, R25 ;  /* 0x000000ffff107224 */ /* 0x000fe200078e0019 */
[C---:B------:R-:W-:Y:S01]  /*5560*/  ISETP.GT.U32.AND P2, PT, R2.reuse, R7, PT ;  /* 0x000000070200720c */ /* 0x040fe20003f44070 */
[----:B------:R-:W-:-:S02]  /*5570*/  IMAD R4, R2, R12, R10 ;  /* 0x0000000c02047224 */ /* 0x000fc400078e020a */
[----:B------:R-:W-:Y:S01]  /*5580*/  IMAD.MOV.U32 R10, RZ, RZ, R18 ;  /* 0x000000ffff0a7224 */ /* 0x000fe200078e0012 */
[----:B------:R-:W-:Y:S02]  /*5590*/  IABS R11, R16 ;  /* 0x00000010000b7213 */ /* 0x000fe40000000000 */
[----:B------:R-:W-:Y:S01]  /*55a0*/  ISETP.GE.AND P0, PT, R29, RZ, PT ;  /* 0x000000ff1d00720c */ /* 0x000fe20003f06270 */
[----:B------:R-:W-:-:S06]  /*55b0*/  IMAD.MOV.U32 R18, RZ, RZ, R26 ;  /* 0x000000ffff127224 */ /* 0x000fcc00078e001a */
[----:B------:R-:W-:Y:S01]  /*55c0*/  @!P2 IMAD.IADD R7, R7, 0x1, -R2 ;  /* 0x000000010707a824 */ /* 0x000fe200078e0a02 */
[----:B---3--:R-:W-:-:S05]  /*55d0*/  IABS R23, R13 ;  /* 0x0000000d00177213 */ /* 0x008fca0000000000 */
[----:B------:R-:W-:-:S04]  /*55e0*/  IMAD.HI.U32 R9, R0, R23, RZ ;  /* 0x0000001700097227 */ /* 0x000fc800078e00ff */
[----:B------:R-:W-:-:S04]  /*55f0*/  IMAD.MOV R9, RZ, RZ, -R9 ;  /* 0x000000ffff097224 */ /* 0x000fc800078e0a09 */
[----:B------:R-:W-:Y:S01]  /*5600*/  IMAD R23, R2, R9, R23 ;  /* 0x0000000902177224 */ /* 0x000fe200078e0217 */
[----:B------:R-:W-:Y:S02]  /*5610*/  IABS R9, R10 ;  /* 0x0000000a00097213 */ /* 0x000fe40000000000 */
[----:B----4-:R-:W-:Y:S01]  /*5620*/  IABS R10, R17 ;  /* 0x00000011000a7213 */ /* 0x010fe20000000000 */
[----:B------:R-:W-:Y:S01]  /*5630*/  IMAD.HI.U32 R17, R0, R11, RZ ;  /* 0x0000000b00117227 */ /* 0x000fe200078e00ff */
[----:B--2---:R-:W-:-:S03]  /*5640*/  IABS R29, R5 ;  /* 0x00000005001d7213 */ /* 0x004fc60000000000 */
[----:B------:R-:W-:Y:S01]  /*5650*/  IMAD.MOV R17, RZ, RZ, -R17 ;  /* 0x000000ffff117224 */ /* 0x000fe200078e0a11 */
[----:B------:R-:W-:Y:S02]  /*5660*/  ISETP.GE.AND P2, PT, R5, RZ, PT ;  /* 0x000000ff0500720c */ /* 0x000fe40003f46270 */
[----:B------:R-:W2:Y:S01]  /*5670*/  LDL.LU R5, [R1+0xd0] ;  /* 0x0000d00001057983 */ /* 0x000ea20000300800 */
[----:B------:R-:W-:-:S03]  /*5680*/  IMAD R11, R2, R17, R11 ;  /* 0x00000011020b7224 */ /* 0x000fc600078e020b */
[----:B------:R-:W3:Y:S04]  /*5690*/  LDL.LU R25, [R1+0xd4] ;  /* 0x0000d40001197983 */ /* 0x000ee80000300800 */
[----:B------:R-:W4:Y:S04]  /*56a0*/  LDL.LU R26, [R1+0xd8] ;  /* 0x0000d800011a7983 */ /* 0x000f280000300800 */
[----:B------:R-:W2:Y:S01]  /*56b0*/  LDL.LU R17, [R1+0xb8] ;  /* 0x0000b80001117983 */ /* 0x000ea20000300800 */
[----:B------:R-:W-:-:S13]  /*56c0*/  ISETP.GT.U32.AND P6, PT, R2, R14, PT ;  /* 0x0000000e0200720c */ /* 0x000fda0003fc4070 */
[----:B------:R-:W-:-:S05]  /*56d0*/  @!P6 IMAD.IADD R14, R14, 0x1, -R2 ;  /* 0x000000010e0ee824 */ /* 0x000fca00078e0a02 */
[C---:B------:R-:W-:Y:S02]  /*56e0*/  ISETP.GT.U32.AND P6, PT, R2.reuse, R14, PT ;  /* 0x0000000e0200720c */ /* 0x040fe40003fc4070 */
[----:B------:R-:W-:Y:S01]  /*56f0*/  ISETP.GT.U32.AND P5, PT, R2, R4, PT ;  /* 0x000000040200720c */ /* 0x000fe20003fa4070 */
[----:B-1----:R-:W-:-:S10]  /*5700*/  IMAD.HI.U32 R6, R0, R29, RZ ;  /* 0x0000001d00067227 */ /* 0x002fd400078e00ff */
[----:B------:R-:W-:Y:S01]  /*5710*/  @!P6 IMAD.IADD R14, R14, 0x1, -R2 ;  /* 0x000000010e0ee824 */ /* 0x000fe200078e0a02 */
[----:B------:R-:W-:Y:S01]  /*5720*/  ISETP.GT.U32.AND P6, PT, R2, R3, PT ;  /* 0x000000030200720c */ /* 0x000fe20003fc4070 */
[----:B------:R-:W-:Y:S01]  /*5730*/  IMAD.MOV R6, RZ, RZ, -R6 ;  /* 0x000000ffff067224 */ /* 0x000fe200078e0a06 */
[----:B------:R-:W-:Y:S01]  /*5740*/  IABS R12, R19 ;  /* 0x00000013000c7213 */ /* 0x000fe20000000000 */
[----:B------:R-:W-:Y:S02]  /*5750*/  @!P5 IMAD.IADD R4, R4, 0x1, -R2 ;  /* 0x000000010404d824 */ /* 0x000fe400078e0a02 */
[----:B------:R-:W-:Y:S02]  /*5760*/  IMAD R29, R2, R6, R29 ;  /* 0x00000006021d7224 */ /* 0x000fe400078e021d */
[----:B------:R-:W-:Y:S01]  /*5770*/  IMAD.HI.U32 R6, R0, R12, RZ ;  /* 0x0000000c00067227 */ /* 0x000fe200078e00ff */
[----:B------:R-:W-:-:S05]  /*5780*/  ISETP.GT.U32.AND P5, PT, R2, R4, PT ;  /* 0x000000040200720c */ /* 0x000fca0003fa4070 */
[----:B------:R-:W-:Y:S02]  /*5790*/  @!P6 IMAD.IADD R3, R3, 0x1, -R2 ;  /* 0x000000010303e824 */ /* 0x000fe400078e0a02 */
[----:B------:R-:W-:-:S03]  /*57a0*/  IMAD.MOV R6, RZ, RZ, -R6 ;  /* 0x000000ffff067224 */ /* 0x000fc600078e0a06 */
[C---:B------:R-:W-:Y:S01]  /*57b0*/  ISETP.GT.U32.AND P6, PT, R2.reuse, R3, PT ;  /* 0x000000030200720c */ /* 0x040fe20003fc4070 */
[----:B------:R-:W-:Y:S01]  /*57c0*/  IMAD R12, R2, R6, R12 ;  /* 0x00000006020c7224 */ /* 0x000fe200078e020c */
[----:B------:R-:W-:Y:S01]  /*57d0*/  IABS R6, R15 ;  /* 0x0000000f00067213 */ /* 0x000fe20000000000 */
[----:B------:R-:W-:Y:S02]  /*57e0*/  @!P5 IMAD.IADD R4, R4, 0x1, -R2 ;  /* 0x000000010404d824 */ /* 0x000fe400078e0a02 */
[----:B------:R-:W-:Y:S02]  /*57f0*/  @!P4 IMAD.MOV R14, RZ, RZ, -R14 ;  /* 0x000000ffff0ec224 */ /* 0x000fe400078e0a0e */
[----:B------:R-:W-:-:S04]  /*5800*/  IMAD.HI.U32 R16, R0, R6, RZ ;  /* 0x0000000600107227 */ /* 0x000fc800078e00ff */
[----:B------:R-:W-:Y:S02]  /*5810*/  @!P3 IMAD.MOV R7, RZ, RZ, -R7 ;  /* 0x000000ffff07b224 */ /* 0x000fe400078e0a07 */
[----:B------:R-:W-:Y:S02]  /*5820*/  @!P6 IMAD.IADD R3, R3, 0x1, -R2 ;  /* 0x000000010303e824 */ /* 0x000fe400078e0a02 */
[----:B------:R-:W-:Y:S02]  /*5830*/  IMAD.MOV R16, RZ, RZ, -R16 ;  /* 0x000000ffff107224 */ /* 0x000fe400078e0a10 */
[----:B------:R-:W-:Y:S01]  /*5840*/  @!P0 IMAD.MOV R4, RZ, RZ, -R4 ;  /* 0x000000ffff048224 */ /* 0x000fe200078e0a04 */
[----:B------:R2:W-:Y:S01]  /*5850*/  STL [R1+0x18], R14 ;  /* 0x0000180e01007387 */ /* 0x0005e20000100800 */
[----:B------:R-:W-:Y:S02]  /*5860*/  @!P1 IMAD.MOV R3, RZ, RZ, -R3 ;  /* 0x000000ffff039224 */ /* 0x000fe400078e0a03 */
[----:B------:R-:W-:Y:S01]  /*5870*/  IMAD R6, R2, R16, R6 ;  /* 0x0000001002067224 */ /* 0x000fe200078e0206 */
[----:B------:R-:W-:Y:S04]  /*5880*/  STL [R1+0x14], R7 ;  /* 0x0000140701007387 */ /* 0x000fe80000100800 */
[----:B------:R3:W-:Y:S04]  /*5890*/  STL [R1+0x10], R4 ;  /* 0x0000100401007387 */ /* 0x0007e80000100800 */
[----:B------:R-:W3:Y:S04]  /*58a0*/  LDL.LU R16, [R1+0xc0] ;  /* 0x0000c00001107983 */ /* 0x000ee80000300800 */
[----:B------:R4:W-:Y:S01]  /*58b0*/  STL [R1+0x8], R3 ;  /* 0x0000080301007387 */ /* 0x0009e20000100800 */
[----:B--2---:R-:W-:-:S03]  /*58c0*/  IMAD.MOV.U32 R14, RZ, RZ, R17 ;  /* 0x000000ffff0e7224 */ /* 0x004fc600078e0011 */
[----:B------:R-:W2:Y:S01]  /*58d0*/  LDL.LU R17, [R1+0xc4] ;  /* 0x0000c40001117983 */ /* 0x000ea20000300800 */
[----:B------:R-:W-:Y:S02]  /*58e0*/  IABS R21, R21 ;  /* 0x0000001500157213 */ /* 0x000fe40000000000 */
[----:B------:R-:W-:-:S03]  /*58f0*/  ISETP.GT.U32.AND P5, PT, R2, R29, PT ;  /* 0x0000001d0200720c */ /* 0x000fc60003fa4070 */
[----:B------:R-:W-:-:S04]  /*5900*/  IMAD.HI.U32 R8, R0, R21, RZ ;  /* 0x0000001500087227 */ /* 0x000fc800078e00ff */
[----:B------:R-:W-:-:S04]  /*5910*/  IMAD.MOV R8, RZ, RZ, -R8 ;  /* 0x000000ffff087224 */ /* 0x000fc800078e0a08 */
[C---:B------:R-:W-:Y:S01]  /*5920*/  IMAD R21, R2.reuse, R8, R21 ;  /* 0x0000000802157224 */ /* 0x040fe200078e0215 */
[----:B------:R-:W-:Y:S01]  /*5930*/  ISETP.GT.U32.AND P6, PT, R2, R23, PT ;  /* 0x000000170200720c */ /* 0x000fe20003fc4070 */
[----:B------:R-:W-:-:S03]  /*5940*/  @!P5 IMAD.IADD R29, R29, 0x1, -R2 ;  /* 0x000000011d1dd824 */ /* 0x000fc600078e0a02 */
[----:B------:R-:W-:Y:S01]  /*5950*/  ISETP.GT.U32.AND P5, PT, R2, R21, PT ;  /* 0x000000150200720c */ /* 0x000fe20003fa4070 */
[----:B------:R-:W-:-:S04]  /*5960*/  IMAD.HI.U32 R8, R0, R9, RZ ;  /* 0x0000000900087227 */ /* 0x000fc800078e00ff */
[----:B------:R-:W-:-:S04]  /*5970*/  IMAD.MOV R8, RZ, RZ, -R8 ;  /* 0x000000ffff087224 */ /* 0x000fc800078e0a08 */
[C---:B------:R-:W-:Y:S02]  /*5980*/  IMAD R9, R2.reuse, R8, R9 ;  /* 0x0000000802097224 */ /* 0x040fe400078e0209 */
[--C-:B------:R-:W-:Y:S02]  /*5990*/  @!P6 IMAD.IADD R23, R23, 0x1, -R2.reuse ;  /* 0x000000011717e824 */ /* 0x100fe400078e0a02 */
[----:B------:R-:W-:Y:S01]  /*59a0*/  @!P5 IMAD.IADD R21, R21, 0x1, -R2 ;  /* 0x000000011515d824 */ /* 0x000fe200078e0a02 */
[C---:B------:R-:W-:Y:S02]  /*59b0*/  ISETP.GT.U32.AND P5, PT, R2.reuse, R9, PT ;  /* 0x000000090200720c */ /* 0x040fe40003fa4070 */
[----:B------:R-:W-:Y:S01]  /*59c0*/  ISETP.GT.U32.AND P3, PT, R2, R23, PT ;  /* 0x000000170200720c */ /* 0x000fe20003f64070 */
[----:B------:R-:W-:Y:S01]  /*59d0*/  IMAD.HI.U32 R15, R0, R10, RZ ;  /* 0x0000000a000f7227 */ /* 0x000fe200078e00ff */
[C---:B------:R-:W-:Y:S02]  /*59e0*/  ISETP.GT.U32.AND P0, PT, R2.reuse, R21, PT ;  /* 0x000000150200720c */ /* 0x040fe40003f04070 */
[----:B------:R-:W-:Y:S01]  /*59f0*/  ISETP.GT.U32.AND P6, PT, R2, R12, PT ;  /* 0x0000000c0200720c */ /* 0x000fe20003fc4070 */
[----:B------:R-:W-:Y:S01]  /*5a00*/  IMAD.MOV R15, RZ, RZ, -R15 ;  /* 0x000000ffff0f7224 */ /* 0x000fe200078e0a0f */
[----:B------:R-:W-:-:S03]  /*5a10*/  IABS R8, R5 ;  /* 0x0000000500087213 */ /* 0x000fc60000000000 */
[C---:B------:R-:W-:Y:S02]  /*5a20*/  IMAD R10, R2.reuse, R15, R10 ;  /* 0x0000000f020a7224 */ /* 0x040fe400078e020a */
[--C-:B------:R-:W-:Y:S02]  /*5a30*/  @!P5 IMAD.IADD R9, R9, 0x1, -R2.reuse ;  /* 0x000000010909d824 */ /* 0x100fe400078e0a02 */
[--C-:B------:R-:W-:Y:S01]  /*5a40*/  @!P3 IMAD.IADD R23, R23, 0x1, -R2.reuse ;  /* 0x000000011717b824 */ /* 0x100fe200078e0a02 */
[C---:B------:R-:W-:Y:S01]  /*5a50*/  ISETP.GT.U32.AND P3, PT, R2.reuse, R6, PT ;  /* 0x000000060200720c */ /* 0x040fe20003f64070 */
[--C-:B------:R-:W-:Y:S01]  /*5a60*/  @!P0 IMAD.IADD R21, R21, 0x1, -R2.reuse ;  /* 0x0000000115158824 */ /* 0x100fe200078e0a02 */
[----:B------:R-:W-:Y:S01]  /*5a70*/  ISETP.GT.U32.AND P4, PT, R2, R29, PT ;  /* 0x0000001d0200720c */ /* 0x000fe20003f84070 */
[----:B------:R-:W-:Y:S01]  /*5a80*/  @!P6 IMAD.IADD R12, R12, 0x1, -R2 ;  /* 0x000000010c0ce824 */ /* 0x000fe200078e0a02 */
[----:B------:R-:W-:Y:S02]  /*5a90*/  ISETP.GT.U32.AND P0, PT, R2, R10, PT ;  /* 0x0000000a0200720c */ /* 0x000fe40003f04070 */
[----:B------:R-:W-:Y:S01]  /*5aa0*/  ISETP.GE.AND P6, PT, R13, RZ, PT ;  /* 0x000000ff0d00720c */ /* 0x000fe20003fc6270 */
[----:B------:R-:W-:Y:S01]  /*5ab0*/  IMAD.HI.U32 R13, R0, R8, RZ ;  /* 0x00000008000d7227 */ /* 0x000fe200078e00ff */
[----:B------:R-:W-:-:S02]  /*5ac0*/  ISETP.GT.U32.AND P5, PT, R2, R9, PT ;  /* 0x000000090200720c */ /* 0x000fc40003fa4070 */
[C---:B------:R-:W-:Y:S01]  /*5ad0*/  ISETP.GT.U32.AND P1, PT, R2.reuse, R12, PT ;  /* 0x0000000c0200720c */ /* 0x040fe20003f24070 */
[----:B------:R-:W-:Y:S02]  /*5ae0*/  IMAD.MOV R13, RZ, RZ, -R13 ;  /* 0x000000ffff0d7224 */ /* 0x000fe400078e0a0d */
[----:B------:R-:W-:Y:S02]  /*5af0*/  IMAD.MOV.U32 R15, RZ, RZ, R19 ;  /* 0x000000ffff0f7224 */ /* 0x000fe400078e0013 */
[----:B------:R-:W-:Y:S01]  /*5b00*/  IMAD R8, R2, R13, R8 ;  /* 0x0000000d02087224 */ /* 0x000fe200078e0208 */
[----:B------:R-:W4:Y:S01]  /*5b10*/  LDL.LU R19, [R1+0xe4] ;  /* 0x0000e40001137983 */ /* 0x000f220000300800 */
[--C-:B------:R-:W-:Y:S02]  /*5b20*/  @!P3 IMAD.IADD R6, R6, 0x1, -R2.reuse ;  /* 0x000000010606b824 */ /* 0x100fe400078e0a02 */
[--C-:B------:R-:W-:Y:S01]  /*5b30*/  @!P4 IMAD.IADD R29, R29, 0x1, -R2.reuse ;  /* 0x000000011d1dc824 */ /* 0x100fe200078e0a02 */
[----:B------:R-:W-:Y:S01]  /*5b40*/  ISETP.GT.U32.AND P4, PT, R2, R11, PT ;  /* 0x0000000b0200720c */ /* 0x000fe20003f84070 */
[----:B------:R-:W-:-:S02]  /*5b50*/  @!P0 IMAD.IADD R10, R10, 0x1, -R2 ;  /* 0x000000010a0a8824 */ /* 0x000fc400078e0a02 */
[--C-:B------:R-:W-:Y:S01]  /*5b60*/  @!P5 IMAD.IADD R9, R9, 0x1, -R2.reuse ;  /* 0x000000010909d824 */ /* 0x100fe200078e0a02 */
[----:B------:R-:W-:Y:S01]  /*5b70*/  ISETP.GT.U32.AND P5, PT, R2, R8, PT ;  /* 0x000000080200720c */ /* 0x000fe20003fa4070 */
[----:B------:R-:W-:Y:S01]  /*5b80*/  @!P1 IMAD.IADD R12, R12, 0x1, -R2 ;  /* 0x000000010c0c9824 */ /* 0x000fe200078e0a02 */
[----:B---3--:R-:W-:Y:S02]  /*5b90*/  ISETP.GE.AND P3, PT, R16, RZ, PT ;  /* 0x000000ff1000720c */ /* 0x008fe40003f66270 */
[----:B------:R-:W3:Y:S01]  /*5ba0*/  LDL.LU R16, [R1+0xc8] ;  /* 0x0000c80001107983 */ /* 0x000ee20000300800 */
[----:B------:R-:W-:-:S04]  /*5bb0*/  ISETP.GE.AND P1, PT, R14, RZ, PT ;  /* 0x000000ff0e00720c */ /* 0x000fc80003f26270 */
[----:B------:R-:W-:Y:S01]  /*5bc0*/  @!P4 IMAD.IADD R11, R11, 0x1, -R2 ;  /* 0x000000010b0bc824 */ /* 0x000fe200078e0a02 */
[----:B------:R-:W-:-:S03]  /*5bd0*/  ISETP.GE.AND P4, PT, R15, RZ, PT ;  /* 0x000000ff0f00720c */ /* 0x000fc60003f86270 */
[----:B------:R-:W-:Y:S02]  /*5be0*/  @!P5 IMAD.IADD R8, R8, 0x1, -R2 ;  /* 0x000000010808d824 */ /* 0x000fe400078e0a02 */
[----:B------:R-:W-:-:S03]  /*5bf0*/  @!P6 IMAD.MOV R23, RZ, RZ, -R23 ;  /* 0x000000ffff17e224 */ /* 0x000fc600078e0a17 */
[C---:B------:R-:W-:Y:S01]  /*5c00*/  ISETP.GT.U32.AND P6, PT, R2.reuse, R8, PT ;  /* 0x000000080200720c */ /* 0x040fe20003fc4070 */
[----:B------:R-:W-:Y:S01]  /*5c10*/  @!P1 IMAD.MOV R21, RZ, RZ, -R21 ;  /* 0x000000ffff159224 */ /* 0x000fe200078e0a15 */
[----:B------:R-:W-:Y:S01]  /*5c20*/  ISETP.GT.U32.AND P1, PT, R2, R10, PT ;  /* 0x0000000a0200720c */ /* 0x000fe20003f24070 */
[----:B------:R-:W-:Y:S02]  /*5c30*/  @!P2 IMAD.MOV R29, RZ, RZ, -R29 ;  /* 0x000000ffff1da224 */ /* 0x000fe400078e0a1d */
[----:B------:R-:W-:Y:S02]  /*5c40*/  @!P4 IMAD.MOV R12, RZ, RZ, -R12 ;  /* 0x000000ffff0cc224 */ /* 0x000fe400078e0a0c */
[----:B------:R-:W-:Y:S01]  /*5c50*/  @!P3 IMAD.MOV R9, RZ, RZ, -R9 ;  /* 0x000000ffff09b224 */ /* 0x000fe200078e0a09 */
[----:B------:R-:W-:-:S05]  /*5c60*/  IABS R4, R25 ;  /* 0x0000001900047213 */ /* 0x000fca0000000000 */
[--C-:B------:R-:W-:Y:S01]  /*5c70*/  @!P6 IMAD.IADD R8, R8, 0x1, -R2.reuse ;  /* 0x000000010808e824 */ /* 0x100fe200078e0a02 */
[----:B------:R-:W-:Y:S01]  /*5c80*/  ISETP.GE.AND P6, PT, R25, RZ, PT ;  /* 0x000000ff1900720c */ /* 0x000fe20003fc6270 */
[----:B------:R-:W-:Y:S01]  /*5c90*/  @!P1 IMAD.IADD R10, R10, 0x1, -R2 ;  /* 0x000000010a0a9824 */ /* 0x000fe200078e0a02 */
[----:B------:R-:W-:Y:S02]  /*5ca0*/  ISETP.GE.AND P1, PT, R5, RZ, PT ;  /* 0x000000ff0500720c */ /* 0x000fe40003f26270 */
[----:B--2---:R-:W-:Y:S02]  /*5cb0*/  ISETP.GE.AND P0, PT, R17, RZ, PT ;  /* 0x000000ff1100720c */ /* 0x004fe40003f06270 */
[----:B------:R-:W2:Y:S04]  /*5cc0*/  LDL.LU R17, [R1+0xcc] ;  /* 0x0000cc0001117983 */ /* 0x000ea80000300800 */
[----:B------:R-:W-:Y:S04]  /*5cd0*/  STL [R1+0xd08], R29 ;  /* 0x000d081d01007387 */ /* 0x000fe80000100800 */
[----:B------:R0:W-:Y:S04]  /*5ce0*/  STL [R1+0xc0], R12 ;  /* 0x0000c00c01007387 */ /* 0x0001e80000100800 */
[----:B------:R1:W-:Y:S04]  /*5cf0*/  STL [R1+0xf4], R9 ;  /* 0x0000f40901007387 */ /* 0x0003e80000100800 */
[----:B------:R-:W2:Y:S04]  /*5d00*/  LDL.LU R5, [R1+0xd0c] ;  /* 0x000d0c0001057983 */ /* 0x000ea80000300800 */
[----:B------:R-:W2:Y:S01]  /*5d10*/  LDL.LU R25, [R1+0x114] ;  /* 0x0001140001197983 */ /* 0x000ea20000300800 */
[----:B------:R-:W-:Y:S01]  /*5d20*/  IMAD.HI.U32 R13, R0, R4, RZ ;  /* 0x00000004000d7227 */ /* 0x000fe200078e00ff */
[----:B----4-:R-:W-:-:S02]  /*5d30*/  IABS R3, R26 ;  /* 0x0000001a00037213 */ /* 0x010fc40000000000 */
[C---:B------:R-:W-:Y:S01]  /*5d40*/  ISETP.GT.U32.AND P5, PT, R2.reuse, R6, PT ;  /* 0x000000060200720c */ /* 0x040fe20003fa4070 */
[----:B------:R-:W-:Y:S01]  /*5d50*/  IMAD.MOV R13, RZ, RZ, -R13 ;  /* 0x000000ffff0d7224 */ /* 0x000fe200078e0a0d */
[----:B------:R-:W-:Y:S01]  /*5d60*/  ISETP.GT.U32.AND P2, PT, R2, R11, PT ;  /* 0x0000000b0200720c */ /* 0x000fe20003f44070 */
[----:B------:R-:W-:-:S04]  /*5d70*/  IMAD.HI.U32 R7, R0, R3, RZ ;  /* 0x0000000300077227 */ /* 0x000fc800078e00ff */
[----:B------:R-:W-:Y:S02]  /*5d80*/  IMAD R4, R2, R13, R4 ;  /* 0x0000000d02047224 */ /* 0x000fe400078e0204 */
[----:B------:R-:W-:-:S03]  /*5d90*/  IMAD.MOV R7, RZ, RZ, -R7 ;  /* 0x000000ffff077224 */ /* 0x000fc600078e0a07 */
[C---:B------:R-:W-:Y:S01]  /*5da0*/  ISETP.GT.U32.AND P4, PT, R2.reuse, R4, PT ;  /* 0x000000040200720c */ /* 0x040fe20003f84070 */
[----:B------:R-:W-:Y:S02]  /*5db0*/  IMAD R3, R2, R7, R3 ;  /* 0x0000000702037224 */ /* 0x000fe400078e0203 */
[--C-:B------:R-:W-:Y:S02]  /*5dc0*/  @!P5 IMAD.IADD R6, R6, 0x1, -R2.reuse ;  /* 0x000000010606d824 */ /* 0x100fe400078e0a02 */
[----:B------:R-:W-:Y:S01]  /*5dd0*/  @!P2 IMAD.IADD R11, R11, 0x1, -R2 ;  /* 0x000000010b0ba824 */ /* 0x000fe200078e0a02 */
[----:B------:R-:W-:Y:S01]  /*5de0*/  ISETP.GT.U32.AND P2, PT, R2, R3, PT ;  /* 0x000000030200720c */ /* 0x000fe20003f44070 */
[----:B------:R-:W-:Y:S02]  /*5df0*/  IMAD.MOV.U32 R13, RZ, RZ, R6 ;  /* 0x000000ffff0d7224 */ /* 0x000fe400078e0006 */
[----:B------:R-:W-:-:S04]  /*5e00*/  @!P0 IMAD.MOV R11, RZ, RZ, -R11 ;  /* 0x000000ffff0b8224 */ /* 0x000fc800078e0a0b */
[----:B------:R-:W-:Y:S01]  /*5e10*/  @!P4 IMAD.IADD R4, R4, 0x1, -R2 ;  /* 0x000000010404c824 */ /* 0x000fe200078e0a02 */
[----:B------:R-:W-:Y:S01]  /*5e20*/  ISETP.GE.AND P4, PT, R26, RZ, PT ;  /* 0x000000ff1a00720c */ /* 0x000fe20003f86270 */
[----:B------:R-:W-:Y:S02]  /*5e30*/  IMAD.MOV.U32 R26, RZ, RZ, R24 ;  /* 0x000000ffff1a7224 */ /* 0x000fe400078e0018 */
[----:B------:R-:W4:Y:S01]  /*5e40*/  LDL.LU R24, [R1+0x1b4] ;  /* 0x0001b40001187983 */ /* 0x000f220000300800 */
[----:B------:R-:W-:Y:S02]  /*5e50*/  @!P1 IMAD.MOV R8, RZ, RZ, -R8 ;  /* 0x000000ffff089224 */ /* 0x000fe400078e0a08 */
[----:B------:R-:W-:Y:S01]  /*5e60*/  @!P2 IMAD.IADD R3, R3, 0x1, -R2 ;  /* 0x000000010303a824 */ /* 0x000fe200078e0a02 */
[----:B------:R-:W-:Y:S01]  /*5e70*/  STL [R1+0xdc], R11 ;  /* 0x0000dc0b01007387 */ /* 0x000fe20000100800 */
[----:B---3--:R-:W-:Y:S02]  /*5e80*/  ISETP.GE.AND P3, PT, R16, RZ, PT ;  /* 0x000000ff1000720c */ /* 0x008fe40003f66270 */
[----:B------:R-:W-:-:S11]  /*5e90*/  IABS R7, R19 ;  /* 0x0000001300077213 */ /* 0x000fd60000000000 */
[----:B------:R-:W-:Y:S01]  /*5ea0*/  @!P3 IMAD.MOV R13, RZ, RZ, -R13 ;  /* 0x000000ffff0db224 */ /* 0x000fe200078e0a0d */
[----:B------:R-:W-:-:S04]  /*5eb0*/  ISETP.GT.U32.AND P3, PT, R2, R3, PT ;  /* 0x000000030200720c */ /* 0x000fc80003f64070 */
[----:B------:R-:W-:Y:S01]  /*5ec0*/  STL [R1+0xe0], R13 ;  /* 0x0000e00d01007387 */ /* 0x000fe20000100800 */
[----:B0-----:R-:W-:-:S04]  /*5ed0*/  IMAD.HI.U32 R12, R0, R7, RZ ;  /* 0x00000007000c7227 */ /* 0x001fc800078e00ff */
[----:B------:R-:W-:Y:S01]  /*5ee0*/  IMAD.MOV R12, RZ, RZ, -R12 ;  /* 0x000000ffff0c7224 */ /* 0x000fe200078e0a0c */
[----:B------:R-:W-:-:S03]  /*5ef0*/  ISETP.GE.AND P2, PT, R19, RZ, PT ;  /* 0x000000ff1300720c */ /* 0x000fc60003f46270 */
[----:B------:R-:W-:Y:S02]  /*5f00*/  IMAD R7, R2, R12, R7 ;  /* 0x0000000c02077224 */ /* 0x000fe400078e0207 */
[----:B------:R-:W-:Y:S01]  /*5f10*/  @!P3 IMAD.IADD R3, R3, 0x1, -R2 ;  /* 0x000000010303b824 */ /* 0x000fe200078e0a02 */
[----:B--2---:R-:W-:-:S13]  /*5f20*/  ISETP.GE.AND P5, PT, R17, RZ, PT ;  /* 0x000000ff1100720c */ /* 0x004fda0003fa6270 */
[----:B------:R-:W-:-:S05]  /*5f30*/  @!P5 IMAD.MOV R10, RZ, RZ, -R10 ;  /* 0x000000ffff0ad224 */ /* 0x000fca00078e0a0a */
[----:B------:R0:W-:Y:S04]  /*5f40*/  STL [R1+0xe8], R10 ;  /* 0x0000e80a01007387 */ /* 0x0001e80000100800 */
[----:B------:R-:W-:Y:S04]  /*5f50*/  STL [R1+0xf0], R8 ;  /* 0x0000f00801007387 */ /* 0x000fe80000100800 */
[----:B------:R-:W2:Y:S01]  /*5f60*/  LDL.LU R17, [R1+0x1c0] ;  /* 0x0001c00001117983 */ /* 0x000ea20000300800 */
[----:B------:R-:W-:Y:S02]  /*5f70*/  ISETP.GE.AND P3, PT, R25, RZ, PT ;  /* 0x000000ff1900720c */ /* 0x000fe40003f66270 */
[----:B------:R-:W-:Y:S01]  /*5f80*/  IABS R12, R25 ;  /* 0x00000019000c7213 */ /* 0x000fe20000000000 */
[----:B------:R-:W3:Y:S04]  /*5f90*/  LDL.LU R19, [R1+0x1d0] ;  /* 0x0001d00001137983 */ /* 0x000ee80000300800 */
[----:B------:R-:W3:Y:S01]  /*5fa0*/  LDL.LU R25, [R1+0x1d4] ;  /* 0x0001d40001197983 */ /* 0x000ee20000300800 */
[----:B------:R-:W-:-:S02]  /*5fb0*/  ISETP.GT.U32.AND P0, PT, R2, R4, PT ;  /* 0x000000040200720c */ /* 0x000fc40003f04070 */
[----:B-1----:R-:W-:-:S11]  /*5fc0*/  IABS R9, R18 ;  /* 0x0000001200097213 */ /* 0x002fd60000000000 */
[----:B------:R-:W-:-:S04]  /*5fd0*/  @!P0 IMAD.IADD R4, R4, 0x1, -R2 ;  /* 0x0000000104048824 */ /* 0x000fc800078e0a02 */
[----:B0-----:R-:W-:-:S04]  /*5fe0*/  IMAD.MOV.U32 R10, RZ, RZ, R4 ;  /* 0x000000ffff0a7224 */ /* 0x001fc800078e0004 */
[----:B------:R-:W-:Y:S02]  /*5ff0*/  @!P6 IMAD.MOV R10, RZ, RZ, -R10 ;  /* 0x000000ffff0ae224 */ /* 0x000fe400078e0a0a */
[----:B------:R-:W-:-:S03]  /*6000*/  IMAD.HI.U32 R6, R0, R9, RZ ;  /* 0x0000000900067227 */ /* 0x000fc600078e00ff */
[----:B------:R0:W-:Y:S01]  /*6010*/  STL [R1+0xec], R10 ;  /* 0x0000ec0a01007387 */ /* 0x0001e20000100800 */
[----:B------:R-:W-:Y:S02]  /*6020*/  IMAD.MOV R6, RZ, RZ, -R6 ;  /* 0x000000ffff067224 */ /* 0x000fe400078e0a06 */
[----:B0-----:R-:W-:-:S04]  /*6030*/  IMAD.MOV.U32 R10, RZ, RZ, R3 ;  /* 0x000000ffff0a7224 */ /* 0x001fc800078e0003 */
[----:B------:R-:W-:Y:S01]  /*6040*/  @!P4 IMAD.MOV R10, RZ, RZ, -R10 ;  /* 0x000000ffff0ac224 */ /* 0x000fe200078e0a0a */
[----:B------:R-:W-:Y:S01]  /*6050*/  ISETP.GE.AND P0, PT, R20, RZ, PT ;  /* 0x000000ff1400720c */ /* 0x000fe20003f06270 */
[C---:B------:R-:W-:Y:S01]  /*6060*/  IMAD R9, R2.reuse, R6, R9 ;  /* 0x0000000602097224 */ /* 0x040fe200078e0209 */
[----:B------:R-:W-:Y:S02]  /*6070*/  IABS R6, R20 ;  /* 0x0000001400067213 */ /* 0x000fe40000000000 */
[----:B------:R2:W-:Y:S04]  /*6080*/  STL [R1+0xe4], R10 ;  /* 0x0000e40a01007387 */ /* 0x0005e80000100800 */
[----:B------:R-:W3:Y:S01]  /*6090*/  LDL.LU R20, [R1+0x1e4] ;  /* 0x0001e40001147983 */ /* 0x000ee20000300800 */
[----:B------:R-:W-:Y:S01]  /*60a0*/  ISETP.GT.U32.AND P5, PT, R2, R7, PT ;  /* 0x000000070200720c */ /* 0x000fe20003fa4070 */
[----:B------:R-:W-:-:S12]  /*60b0*/  IMAD.HI.U32 R4, R0, R6, RZ ;  /* 0x0000000600047227 */ /* 0x000fd800078e00ff */
[----:B------:R-:W-:-:S05]  /*60c0*/  @!P5 IMAD.IADD R7, R7, 0x1, -R2 ;  /* 0x000000010707d824 */ /* 0x000fca00078e0a02 */
[----:B------:R-:W-:Y:S01]  /*60d0*/  ISETP.GT.U32.AND P6, PT, R2, R7, PT ;  /* 0x000000070200720c */ /* 0x000fe20003fc4070 */
[----:B------:R-:W-:Y:S01]  /*60e0*/  IMAD.MOV R3, RZ, RZ, -R4 ;  /* 0x000000ffff037224 */ /* 0x000fe200078e0a04 */
[----:B------:R-:W-:Y:S02]  /*60f0*/  ISETP.GE.AND P1, PT, R18, RZ, PT ;  /* 0x000000ff1200720c */ /* 0x000fe40003f26270 */
[----:B------:R-:W3:Y:S01]  /*6100*/  LDL.LU R18, [R1+0x1f0] ;  /* 0x0001f00001127983 */ /* 0x000ee20000300800 */
[----:B------:R-:W-:Y:S01]  /*6110*/  IMAD R6, R2, R3, R6 ;  /* 0x0000000302067224 */ /* 0x000fe200078e0206 */
[----:B------:R-:W-:-:S07]  /*6120*/  IABS R11, R26 ;  /* 0x0000001a000b7213 */ /* 0x000fce0000000000 */
[----:B------:R-:W-:Y:S01]  /*6130*/  @!P6 IMAD.IADD R7, R7, 0x1, -R2 ;  /* 0x000000010707e824 */ /* 0x000fe200078e0a02 */
[C---:B------:R-:W-:Y:S02]  /*6140*/  ISETP.GT.U32.AND P6, PT, R2.reuse, R6, PT ;  /* 0x000000060200720c */ /* 0x040fe40003fc4070 */
[----:B------:R-:W-:Y:S01]  /*6150*/  ISETP.GT.U32.AND P5, PT, R2, R9, PT ;  /* 0x000000090200720c */ /* 0x000fe20003fa4070 */
[----:B------:R-:W-:Y:S01]  /*6160*/  IMAD.HI.U32 R3, R0, R11, RZ ;  /* 0x0000000b00037227 */ /* 0x000fe200078e00ff */
[----:B----4-:R-:W-:-:S03]  /*6170*/  IABS R8, R24 ;  /* 0x0000001800087213 */ /* 0x010fc60000000000 */
[----:B------:R-:W-:Y:S02]  /*6180*/  IMAD.MOV R3, RZ, RZ, -R3 ;  /* 0x000000ffff037224 */ /* 0x000fe400078e0a03 */
[----:B------:R-:W-:-:S04]  /*6190*/  IMAD.HI.U32 R13, R0, R8, RZ ;  /* 0x00000008000d7227 */ /* 0x000fc800078e00ff */
[--C-:B------:R-:W-:Y:S02]  /*61a0*/  @!P6 IMAD.IADD R6, R6, 0x1, -R2.reuse ;  /* 0x000000010606e824 */ /* 0x100fe400078e0a02 */
[C---:B------:R-:W-:Y:S02]  /*61b0*/  IMAD R11, R2.reuse, R3, R11 ;  /* 0x00000003020b7224 */ /* 0x040fe400078e020b */
[----:B------:R-:W-:Y:S01]  /*61c0*/  IMAD.MOV.U32 R15, RZ, RZ, R7 ;  /* 0x000000ffff0f7224 */ /* 0x000fe200078e0007 */
[C---:B------:R-:W-:Y:S01]  /*61d0*/  ISETP.GT.U32.AND P6, PT, R2.reuse, R6, PT ;  /* 0x000000060200720c */ /* 0x040fe20003fc4070 */
[----:B------:R-:W-:Y:S02]  /*61e0*/  @!P5 IMAD.IADD R9, R9, 0x1, -R2 ;  /* 0x000000010909d824 */ /* 0x000fe400078e0a02 */
[----:B------:R-:W-:Y:S02]  /*61f0*/  IMAD.MOV R13, RZ, RZ, -R13 ;  /* 0x000000ffff0d7224 */ /* 0x000fe400078e0a0d */
[----:B------:R-:W-:Y:S01]  /*6200*/  @!P2 IMAD.MOV R15, RZ, RZ, -R15 ;  /* 0x000000ffff0fa224 */ /* 0x000fe200078e0a0f */
[----:B------:R-:W-:-:S02]  /*6210*/  ISETP.GT.U32.AND P2, PT, R2, R11, PT ;  /* 0x0000000b0200720c */ /* 0x000fc40003f44070 */
[C---:B------:R-:W-:Y:S01]  /*6220*/  ISETP.GT.U32.AND P5, PT, R2.reuse, R9, PT ;  /* 0x000000090200720c */ /* 0x040fe20003fa4070 */
[----:B------:R-:W-:Y:S02]  /*6230*/  IMAD R8, R2, R13, R8 ;  /* 0x0000000d02087224 */ /* 0x000fe400078e0208 */
[----:B------:R-:W-:-:S04]  /*6240*/  IMAD.HI.U32 R4, R0, R12, RZ ;  /* 0x0000000c00047227 */ /* 0x000fc800078e00ff */
[----:B------:R-:W-:Y:S02]  /*6250*/  IMAD.MOV R4, RZ, RZ, -R4 ;  /* 0x000000ffff047224 */ /* 0x000fe400078e0a04 */
[----:B------:R-:W-:Y:S02]  /*6260*/  @!P6 IMAD.IADD R6, R6, 0x1, -R2 ;  /* 0x000000010606e824 */ /* 0x000fe400078e0a02 */
[----:B------:R-:W-:Y:S02]  /*6270*/  IMAD R12, R2, R4, R12 ;  /* 0x00000004020c7224 */ /* 0x000fe400078e020c */
[--C-:B------:R-:W-:Y:S02]  /*6280*/  @!P2 IMAD.IADD R11, R11, 0x1, -R2.reuse ;  /* 0x000000010b0ba824 */ /* 0x100fe400078e0a02 */
[----:B------:R-:W-:-:S04]  /*6290*/  @!P5 IMAD.IADD R9, R9, 0x1, -R2 ;  /* 0x000000010909d824 */ /* 0x000fc800078e0a02 */
[----:B------:R-:W-:-:S04]  /*62a0*/  IMAD.MOV.U32 R14, RZ, RZ, R9 ;  /* 0x000000ffff0e7224 */ /* 0x000fc800078e0009 */
[----:B------:R-:W-:Y:S01]  /*62b0*/  @!P1 IMAD.MOV R14, RZ, RZ, -R14 ;  /* 0x000000ffff0e9224 */ /* 0x000fe200078e0a0e */
[----:B------:R-:W-:Y:S01]  /*62c0*/  ISETP.GE.AND P4, PT, R26, RZ, PT ;  /* 0x000000ff1a00720c */ /* 0x000fe20003f86270 */
[----:B------:R-:W-:Y:S01]  /*62d0*/  STL [R1+0xd8], R15 ;  /* 0x0000d80f01007387 */ /* 0x000fe20000100800 */
[----:B------:R-:W-:-:S03]  /*62e0*/  IMAD.MOV.U32 R26, RZ, RZ, R28 ;  /* 0x000000ffff1a7224 */ /* 0x000fc600078e001c */
[----:B------:R-:W-:Y:S01]  /*62f0*/  STL [R1+0xc4], R14 ;  /* 0x0000c40e01007387 */ /* 0x000fe20000100800 */
[----:B------:R-:W-:-:S03]  /*6300*/  ISETP.GE.AND P6, PT, R24, RZ, PT ;  /* 0x000000ff1800720c */ /* 0x000fc60003fc6270 */
[----:B------:R-:W4:Y:S01]  /*6310*/  LDL.LU R28, [R1+0x1f8] ;  /* 0x0001f800011c7983 */ /* 0x000f220000300800 */
[----:B--2---:R-:W-:-:S05]  /*6320*/  IABS R10, R17 ;  /* 0x00000011000a7213 */ /* 0x004fca0000000000 */
[----:B------:R-:W-:-:S04]  /*6330*/  IMAD.HI.U32 R13, R0, R10, RZ ;  /* 0x0000000a000d7227 */ /* 0x000fc800078e00ff */
[----:B------:R-:W-:Y:S01]  /*6340*/  IMAD.MOV R13, RZ, RZ, -R13 ;  /* 0x000000ffff0d7224 */ /* 0x000fe200078e0a0d */
[----:B---3--:R-:W-:-:S03]  /*6350*/  IABS R4, R25 ;  /* 0x0000001900047213 */ /* 0x008fc60000000000 */
[----:B------:R-:W-:Y:S02]  /*6360*/  IMAD R10, R2, R13, R10 ;  /* 0x0000000d020a7224 */ /* 0x000fe400078e020a */
[----:B------:R-:W-:Y:S02]  /*6370*/  IMAD.MOV.U32 R13, RZ, RZ, R6 ;  /* 0x000000ffff0d7224 */ /* 0x000fe400078e0006 */
[----:B------:R-:W-:-:S04]  /*6380*/  IMAD.HI.U32 R9, R0, R4, RZ ;  /* 0x0000000400097227 */ /* 0x000fc800078e00ff */
[----:B------:R-:W-:Y:S01]  /*6390*/  @!P0 IMAD.MOV R13, RZ, RZ, -R13 ;  /* 0x000000ffff0d8224 */ /* 0x000fe200078e0a0d */
[----:B------:R-:W-:Y:S01]  /*63a0*/  ISETP.GT.U32.AND P0, PT, R2, R11, PT ;  /* 0x0000000b0200720c */ /* 0x000fe20003f04070 */
[----:B------:R-:W-:-:S04]  /*63b0*/  IMAD.MOV R9, RZ, RZ, -R9 ;  /* 0x000000ffff097224 */ /* 0x000fc800078e0a09 */
[C---:B------:R-:W-:Y:S01]  /*63c0*/  IMAD R4, R2.reuse, R9, R4 ;  /* 0x0000000902047224 */ /* 0x040fe200078e0204 */
[----:B------:R0:W-:Y:S04]  /*63d0*/  STL [R1+0xbc], R13 ;  /* 0x0000bc0d01007387 */ /* 0x0001e80000100800 */
[----:B------:R-:W2:Y:S03]  /*63e0*/  LDL.LU R24, [R1+0x1fc] ;  /* 0x0001fc0001187983 */ /* 0x000ea60000300800 */
[----:B------:R-:W-:Y:S01]  /*63f0*/  @!P0 IMAD.IADD R11, R11, 0x1, -R2 ;  /* 0x000000010b0b8824 */ /* 0x000fe200078e0a02 */
[----:B------:R-:W-:-:S13]  /*6400*/  ISETP.GT.U32.AND P0, PT, R2, R4, PT ;  /* 0x000000040200720c */ /* 0x000fda0003f04070 */
[----:B------:R-:W-:Y:S01]  /*6410*/  @!P0 IMAD.IADD R4, R4, 0x1, -R2 ;  /* 0x0000000104048824 */ /* 0x000fe200078e0a02 */
[----:B------:R-:W-:Y:S02]  /*6420*/  ISETP.GE.AND P0, PT, R25, RZ, PT ;  /* 0x000000ff1900720c */ /* 0x000fe40003f06270 */
[----:B------:R-:W3:Y:S01]  /*6430*/  LDL.LU R25, [R1+0x200] ;  /* 0x0002000001197983 */ /* 0x000ee20000300800 */
[----:B------:R-:W-:Y:S02]  /*6440*/  ISETP.GT.U32.AND P5, PT, R2, R12, PT ;  /* 0x0000000c0200720c */ /* 0x000fe40003fa4070 */
[----:B------:R-:W-:-:S05]  /*6450*/  IABS R3, R19 ;  /* 0x0000001300037213 */ /* 0x000fca0000000000 */
[----:B------:R-:W-:-:S06]  /*6460*/  IMAD.HI.U32 R7, R0, R3, RZ ;  /* 0x0000000300077227 */ /* 0x000fcc00078e00ff */
[----:B------:R-:W-:-:S05]  /*6470*/  @!P5 IMAD.IADD R12, R12, 0x1, -R2 ;  /* 0x000000010c0cd824 */ /* 0x000fca00078e0a02 */
[C---:B------:R-:W-:Y:S01]  /*6480*/  ISETP.GT.U32.AND P2, PT, R2.reuse, R12, PT ;  /* 0x0000000c0200720c */ /* 0x040fe20003f44070 */
[----:B------:R-:W-:Y:S01]  /*6490*/  IMAD.MOV R7, RZ, RZ, -R7 ;  /* 0x000000ffff077224 */ /* 0x000fe200078e0a07 */
[----:B------:R-:W-:Y:S02]  /*64a0*/  IABS R6, R20 ;  /* 0x0000001400067213 */ /* 0x000fe40000000000 */
[C---:B------:R-:W-:Y:S01]  /*64b0*/  ISETP.GT.U32.AND P1, PT, R2.reuse, R8, PT ;  /* 0x000000080200720c */ /* 0x040fe20003f24070 */
[----:B------:R-:W-:Y:S02]  /*64c0*/  IMAD R3, R2, R7, R3 ;  /* 0x0000000702037224 */ /* 0x000fe400078e0203 */
[----:B------:R-:W-:-:S04]  /*64d0*/  IMAD.MOV.U32 R9, RZ, RZ, R6 ;  /* 0x000000ffff097224 */ /* 0x000fc800078e0006 */
[----:B0-----:R-:W-:-:S04]  /*64e0*/  IMAD.HI.U32 R13, R0, R9, RZ ;  /* 0x00000009000d7227 */ /* 0x001fc800078e00ff */
[--C-:B------:R-:W-:Y:S01]  /*64f0*/  @!P2 IMAD.IADD R12, R12, 0x1, -R2.reuse ;  /* 0x000000010c0ca824 */ /* 0x100fe200078e0a02 */
[C---:B------:R-:W-:Y:S01]  /*6500*/  ISETP.GT.U32.AND P2, PT, R2.reuse, R3, PT ;  /* 0x000000030200720c */ /* 0x040fe20003f44070 */
[----:B------:R-:W-:Y:S01]  /*6510*/  IMAD.MOV R13, RZ, RZ, -R13 ;  /* 0x000000ffff0d7224 */ /* 0x000fe200078e0a0d */
[----:B------:R-:W-:Y:S01]  /*6520*/  ISETP.GT.U32.AND P5, PT, R2, R10, PT ;  /* 0x0000000a0200720c */ /* 0x000fe20003fa4070 */
[----:B------:R-:W-:Y:S02]  /*6530*/  @!P1 IMAD.IADD R8, R8, 0x1, -R2 ;  /* 0x0000000108089824 */ /* 0x000fe400078e0a02 */
[----:B------:R-:W-:-:S03]  /*6540*/  IMAD R9, R2, R13, R9 ;  /* 0x0000000d02097224 */ /* 0x000fc600078e0209 */
[----:B------:R-:W-:-:S05]  /*6550*/  ISETP.GT.U32.AND P1, PT, R2, R8, PT ;  /* 0x000000080200720c */ /* 0x000fca0003f24070 */
[--C-:B------:R-:W-:Y:S01]  /*6560*/  @!P2 IMAD.IADD R3, R3, 0x1, -R2.reuse ;  /* 0x000000010303a824 */ /* 0x100fe200078e0a02 */
[----:B------:R-:W-:Y:S01]  /*6570*/  ISETP.GT.U32.AND P2, PT, R2, R9, PT ;  /* 0x000000090200720c */ /* 0x000fe20003f44070 */
[----:B------:R-:W-:Y:S01]  /*6580*/  @!P5 IMAD.IADD R10, R10, 0x1, -R2 ;  /* 0x000000010a0ad824 */ /* 0x000fe200078e0a02 */
[----:B------:R-:W-:-:S04]  /*6590*/  IABS R7, R18 ;  /* 0x0000001200077213 */ /* 0x000fc80000000000 */
[----:B------:R-:W-:Y:S01]  /*65a0*/  ISETP.GT.U32.AND P5, PT, R2, R10, PT ;  /* 0x0000000a0200720c */ /* 0x000fe20003fa4070 */
[----:B------:R-:W-:Y:S01]  /*65b0*/  @!P1 IMAD.IADD R8, R8, 0x1, -R2 ;  /* 0x0000000108089824 */ /* 0x000fe200078e0a02 */
[----:B------:R-:W-:Y:S01]  /*65c0*/  ISETP.GE.AND P1, PT, R17, RZ, PT ;  /* 0x000000ff1100720c */ /* 0x000fe20003f26270 */
[----:B------:R-:W-:-:S04]  /*65d0*/  IMAD.HI.U32 R14, R0, R7, RZ ;  /* 0x00000007000e7227 */ /* 0x000fc800078e00ff */
[----:B------:R-:W-:Y:S02]  /*65e0*/  @!P2 IMAD.IADD R9, R9, 0x1, -R2 ;  /* 0x000000010909a824 */ /* 0x000fe400078e0a02 */
[----:B------:R-:W-:-:S03]  /*65f0*/  @!P3 IMAD.MOV R12, RZ, RZ, -R12 ;  /* 0x000000ffff0cb224 */ /* 0x000fc600078e0a0c */
[----:B------:R-:W-:Y:S01]  /*6600*/  ISETP.GT.U32.AND P3, PT, R2, R9, PT ;  /* 0x000000090200720c */ /* 0x000fe20003f64070 */
[----:B------:R-:W-:Y:S02]  /*6610*/  IMAD.MOV R14, RZ, RZ, -R14 ;  /* 0x000000ffff0e7224 */ /* 0x000fe400078e0a0e */
[----:B------:R-:W-:Y:S02]  /*6620*/  @!P5 IMAD.IADD R10, R10, 0x1, -R2 ;  /* 0x000000010a0ad824 */ /* 0x000fe400078e0a02 */
[C---:B------:R-:W-:Y:S02]  /*6630*/  IMAD R7, R2.reuse, R14, R7 ;  /* 0x0000000e02077224 */ /* 0x040fe400078e0207 */
[----:B------:R-:W-:Y:S02]  /*6640*/  @!P4 IMAD.MOV R11, RZ, RZ, -R11 ;  /* 0x000000ffff0bc224 */ /* 0x000fe400078e0a0b */
[----:B------:R-:W-:Y:S01]  /*6650*/  @!P6 IMAD.MOV R8, RZ, RZ, -R8 ;  /* 0x000000ffff08e224 */ /* 0x000fe200078e0a08 */
[----:B------:R-:W-:Y:S01]  /*6660*/  STL [R1+0x90], R12 ;  /* 0x0000900c01007387 */ /* 0x000fe20000100800 */
[----:B------:R-:W-:Y:S01]  /*6670*/  @!P1 IMAD.MOV R10, RZ, RZ, -R10 ;  /* 0x000000ffff0a9224 */ /* 0x000fe200078e0a0a */
[----:B------:R-:W-:-:S02]  /*6680*/  ISETP.GT.U32.AND P6, PT, R2, R7, PT ;  /* 0x000000070200720c */ /* 0x000fc40003fc4070 */
[----:B------:R-:W-:Y:S01]  /*6690*/  STL [R1+0x80], R11 ;  /* 0x0000800b01007387 */ /* 0x000fe20000100800 */
[----:B------:R-:W-:Y:S01]  /*66a0*/  ISETP.GE.AND P1, PT, R20, RZ, PT ;  /* 0x000000ff1400720c */ /* 0x000fe20003f26270 */
[--C-:B------:R-:W-:Y:S02]  /*66b0*/  @!P3 IMAD.IADD R9, R9, 0x1, -R2.reuse ;  /* 0x000000010909b824 */ /* 0x100fe400078e0a02 */
[----:B------:R-:W-:Y:S01]  /*66c0*/  STL [R1+0x7c], R8 ;  /* 0x00007c0801007387 */ /* 0x000fe20000100800 */
[----:B------:R-:W-:Y:S02]  /*66d0*/  IABS R6, R26 ;  /* 0x0000001a00067213 */ /* 0x000fe40000000000 */
[----:B------:R-:W-:Y:S01]  /*66e0*/  ISETP.GE.AND P3, PT, R26, RZ, PT ;  /* 0x000000ff1a00720c */ /* 0x000fe20003f66270 */
[----:B------:R-:W3:Y:S04]  /*66f0*/  LDL.LU R20, [R1+0x204] ;  /* 0x0002040001147983 */ /* 0x000ee80000300800 */
[----:B------:R-:W-:Y:S04]  /*6700*/  STL [R1+0x78], R10 ;  /* 0x0000780a01007387 */ /* 0x000fe80000100800 */
[----:B------:R-:W3:Y:S01]  /*6710*/  LDL.LU R26, [R1+0x208] ;  /* 0x00020800011a7983 */ /* 0x000ee20000300800 */
[C---:B------:R-:W-:Y:S01]  /*6720*/  ISETP.GT.U32.AND P2, PT, R2.reuse, R3, PT ;  /* 0x000000030200720c */ /* 0x040fe20003f44070 */
[----:B------:R-:W-:Y:S01]  /*6730*/  @!P6 IMAD.IADD R7, R7, 0x1, -R2 ;  /* 0x000000010707e824 */ /* 0x000fe200078e0a02 */
[----:B------:R-:W-:-:S02]  /*6740*/  ISETP.GT.U32.AND P4, PT, R2, R4, PT ;  /* 0x000000040200720c */ /* 0x000fc40003f84070 */
[----:B------:R-:W-:Y:S02]  /*6750*/  ISETP.GE.AND P5, PT, R19, RZ, PT ;  /* 0x000000ff1300720c */ /* 0x000fe40003fa6270 */
[----:B------:R-:W-:-:S07]  /*6760*/  ISETP.GT.U32.AND P6, PT, R2, R7, PT ;  /* 0x000000070200720c */ /* 0x000fce0003fc4070 */
[--C-:B------:R-:W-:Y:S02]  /*6770*/  @!P2 IMAD.IADD R3, R3, 0x1, -R2.reuse ;  /* 0x000000010303a824 */ /* 0x100fe400078e0a02 */
[--C-:B------:R-:W-:Y:S01]  /*6780*/  @!P4 IMAD.IADD R4, R4, 0x1, -R2.reuse ;  /* 0x000000010404c824 */ /* 0x100fe200078e0a02 */
[----:B------:R-:W-:Y:S01]  /*6790*/  ISETP.GE.AND P4, PT, R18, RZ, PT ;  /* 0x000000ff1200720c */ /* 0x000fe20003f86270 */
[----:B------:R-:W-:Y:S02]  /*67a0*/  @!P5 IMAD.MOV R3, RZ, RZ, -R3 ;  /* 0x000000ffff03d224 */ /* 0x000fe400078e0a03 */
[----:B------:R-:W-:-:S03]  /*67b0*/  @!P6 IMAD.IADD R7, R7, 0x1, -R2 ;  /* 0x000000010707e824 */ /* 0x000fc600078e0a02 */
[----:B------:R0:W-:Y:S01]  /*67c0*/  STL [R1+0xcf0], R3 ;  /* 0x000cf00301007387 */ /* 0x0001e20000100800 */
[----:B------:R-:W-:Y:S02]  /*67d0*/  @!P0 IMAD.MOV R4, RZ, RZ, -R4 ;  /* 0x000000ffff048224 */ /* 0x000fe400078e0a04 */
[----:B------:R-:W-:Y:S01]  /*67e0*/  @!P1 IMAD.MOV R9, RZ, RZ, -R9 ;  /* 0x000000ffff099224 */ /* 0x000fe200078e0a09 */
[----:B----4-:R-:W-:Y:S01]  /*67f0*/  IABS R13, R28 ;  /* 0x0000001c000d7213 */ /* 0x010fe20000000000 */
[----:B0-----:R-:W-:Y:S01]  /*6800*/  IMAD.MOV.U32 R3, RZ, RZ, R7 ;  /* 0x000000ffff037224 */ /* 0x001fe200078e0007 */
[----:B------:R-:W-:Y:S01]  /*6810*/  STL [R1+0xcf4], R4 ;  /* 0x000cf40401007387 */ /* 0x000fe20000100800 */
[----:B------:R-:W-:Y:S02]  /*6820*/  ISETP.GE.AND P0, PT, R28, RZ, PT ;  /* 0x000000ff1c00720c */ /* 0x000fe40003f06270 */
[----:B------:R-:W-:Y:S01]  /*6830*/  @!P4 IMAD.MOV R3, RZ, RZ, -R3 ;  /* 0x000000ffff03c224 */ /* 0x000fe200078e0a03 */
[----:B------:R-:W4:Y:S04]  /*6840*/  LDL.LU R28, [R1+0x20c] ;  /* 0x00020c00011c7983 */ /* 0x000f280000300800 */
[----:B------:R-:W-:Y:S04]  /*6850*/  STL [R1+0x50], R9 ;  /* 0x0000500901007387 */ /* 0x000fe80000100800 */
[----:B------:R0:W-:Y:S01]  /*6860*/  STL [R1+0x60], R3 ;  /* 0x0000600301007387 */ /* 0x0001e20000100800 */
[----:B--2---:R-:W-:-:S02]  /*6870*/  IABS R14, R24 ;  /* 0x00000018000e7213 */ /* 0x004fc40000000000 */
[----:B------:R-:W-:Y:S02]  /*6880*/  ISETP.GE.AND P6, PT, R24, RZ, PT ;  /* 0x000000ff1800720c */ /* 0x000fe40003fc6270 */
[----:B------:R-:W2:Y:S04]  /*6890*/  LDL.LU R24, [R1+0x210] ;  /* 0x0002100001187983 */ /* 0x000ea80000300800 */
[----:B------:R-:W4:Y:S01]  /*68a0*/  LDL.LU R18, [R1+0x218] ;  /* 0x0002180001127983 */ /* 0x000f220000300800 */
[----:B---3--:R-:W-:Y:S02]  /*68b0*/  IABS R11, R25 ;  /* 0x00000019000b7213 */ /* 0x008fe40000000000 */
[----:B------:R-:W-:Y:S01]  /*68c0*/  ISETP.GE.AND P4, PT, R25, RZ, PT ;  /* 0x000000ff1900720c */ /* 0x000fe20003f86270 */
[----:B------:R-:W-:-:S02]  /*68d0*/  IMAD.MOV.U32 R25, RZ, RZ, R22 ;  /* 0x000000ffff197224 */ /* 0x000fc400078e0016 */
[----:B------:R-:W3:Y:S01]  /*68e0*/  LDL.LU R22, [R1+0x214] ;  /* 0x0002140001167983 */ /* 0x000ee20000300800 */
[----:B------:R-:W-:-:S04]  /*68f0*/  IMAD.HI.U32 R15, R0, R6, RZ ;  /* 0x00000006000f7227 */ /* 0x000fc800078e00ff */
[----:B------:R-:W-:-:S04]  /*6900*/  IMAD.MOV R15, RZ, RZ, -R15 ;  /* 0x000000ffff0f7224 */ /* 0x000fc800078e0a0f */
[----:B------:R-:W-:Y:S02]  /*6910*/  IMAD R6, R2, R15, R6 ;  /* 0x0000000f02067224 */ /* 0x000fe400078e0206 */
[----:B------:R-:W-:-:S03]  /*6920*/  IMAD.HI.U32 R12, R0, R13, RZ ;  /* 0x0000000d000c7227 */ /* 0x000fc600078e00ff */
[----:B------:R-:W-:Y:S01]  /*6930*/  ISETP.GT.U32.AND P2, PT, R2, R6, PT ;  /* 0x000000060200720c */ /* 0x000fe20003f44070 */
[----:B------:R-:W-:-:S04]  /*6940*/  IMAD.MOV R12, RZ, RZ, -R12 ;  /* 0x000000ffff0c7224 */ /* 0x000fc800078e0a0c */
[----:B------:R-:W-:-:S08]  /*6950*/  IMAD R12, R2, R12, R13 ;  /* 0x0000000c020c7224 */ /* 0x000fd000078e020d */
[----:B------:R-:W-:Y:S01]  /*6960*/  @!P2 IMAD.IADD R6, R6, 0x1, -R2 ;  /* 0x000000010606a824 */ /* 0x000fe200078e0a02 */
[----:B------:R-:W-:Y:S01]  /*6970*/  ISETP.GT.U32.AND P2, PT, R2, R12, PT ;  /* 0x0000000c0200720c */ /* 0x000fe20003f44070 */
[----:B------:R-:W-:-:S03]  /*6980*/  IMAD.HI.U32 R8, R0, R14, RZ ;  /* 0x0000000e00087227 */ /* 0x000fc600078e00ff */
[----:B------:R-:W-:-:S09]  /*6990*/  ISETP.GT.U32.AND P5, PT, R2, R6, PT ;  /* 0x000000060200720c */ /* 0x000fd20003fa4070 */
[----:B------:R-:W-:-:S05]  /*69a0*/  @!P2 IMAD.IADD R12, R12, 0x1, -R2 ;  /* 0x000000010c0ca824 */ /* 0x000fca00078e0a02 */
[----:B------:R-:W-:Y:S01]  /*69b0*/  ISETP.GT.U32.AND P2, PT, R2, R12, PT ;  /* 0x0000000c0200720c */ /* 0x000fe20003f44070 */
[----:B------:R-:W-:Y:S02]  /*69c0*/  IMAD.MOV R8, RZ, RZ, -R8 ;  /* 0x000000ffff087224 */ /* 0x000fe400078e0a08 */
[----:B------:R-:W-:Y:S02]  /*69d0*/  @!P5 IMAD.IADD R6, R6, 0x1, -R2 ;  /* 0x000000010606d824 */ /* 0x000fe400078e0a02 */
[----:B------:R-:W-:Y:S02]  /*69e0*/  IMAD R8, R2, R8, R14 ;  /* 0x0000000802087224 */ /* 0x000fe400078e020e */
[----:B0-----:R-:W-:-:S03]  /*69f0*/  IMAD.MOV.U32 R3, RZ, RZ, R6 ;  /* 0x000000ffff037224 */ /* 0x001fc600078e0006 */
[----:B------:R-:W-:-:S03]  /*6a00*/  ISETP.GT.U32.AND P1, PT, R2, R8, PT ;  /* 0x000000080200720c */ /* 0x000fc60003f24070 */
[----:B------:R-:W-:-:S04]  /*6a10*/  @!P2 IMAD.IADD R12, R12, 0x1, -R2 ;  /* 0x000000010c0ca824 */ /* 0x000fc800078e0a02 */
[----:B------:R-:W-:Y:S02]  /*6a20*/  IMAD.MOV.U32 R4, RZ, RZ, R12 ;  /* 0x000000ffff047224 */ /* 0x000fe400078e000c */
[----:B------:R-:W-:Y:S02]  /*6a30*/  @!P3 IMAD.MOV R3, RZ, RZ, -R3 ;  /* 0x000000ffff03b224 */ /* 0x000fe400078e0a03 */
[----:B------:R-:W-:Y:S02]  /*6a40*/  @!P0 IMAD.MOV R4, RZ, RZ, -R4 ;  /* 0x000000ffff048224 */ /* 0x000fe400078e0a04 */
[----:B------:R-:W-:Y:S01]  /*6a50*/  IMAD.HI.U32 R10, R0, R11, RZ ;  /* 0x0000000b000a7227 */ /* 0x000fe200078e00ff */
[----:B------:R0:W-:Y:S03]  /*6a60*/  STL [R1+0x6c], R3 ;  /* 0x00006c0301007387 */ /* 0x0001e60000100800 */
[----:B------:R-:W-:Y:S01]  /*6a70*/  IMAD.MOV R10, RZ, RZ, -R10 ;  /* 0x000000ffff0a7224 */ /* 0x000fe200078e0a0a */
[----:B------:R-:W-:Y:S01]  /*6a80*/  STL [R1+0x70], R4 ;  /* 0x0000700401007387 */ /* 0x000fe20000100800 */
[----:B------:R-:W-:-:S02]  /*6a90*/  @!P1 IMAD.IADD R8, R8, 0x1, -R2 ;  /* 0x0000000108089824 */ /* 0x000fc400078e0a02 */
[----:B------:R-:W-:Y:S01]  /*6aa0*/  IMAD R11, R2, R10, R11 ;  /* 0x0000000a020b7224 */ /* 0x000fe200078e020b */
[----:B------:R-:W-:Y:S02]  /*6ab0*/  IABS R9, R20 ;  /* 0x0000001400097213 */ /* 0x000fe40000000000 */
[----:B------:R-:W-:Y:S02]  /*6ac0*/  ISETP.GE.AND P3, PT, R20, RZ, PT ;  /* 0x000000ff1400720c */ /* 0x000fe40003f66270 */
[----:B------:R-:W4:Y:S01]  /*6ad0*/  LDL.LU R20, [R1+0x21c] ;  /* 0x00021c0001147983 */ /* 0x000f220000300800 */
[----:B------:R-:W-:Y:S02]  /*6ae0*/  IABS R6, R26 ;  /* 0x0000001a00067213 */ /* 0x000fe40000000000 */
[----:B------:R-:W-:Y:S02]  /*6af0*/  ISETP.GE.AND P2, PT, R26, RZ, PT ;  /* 0x000000ff1a00720c */ /* 0x000fe40003f46270 */
[----:B------:R-:W4:Y:S01]  /*6b00*/  LDL.LU R26, [R1+0x220] ;  /* 0x00022000011a7983 */ /* 0x000f220000300800 */
[----:B------:R-:W-:Y:S01]  /*6b10*/  ISETP.GT.U32.AND P1, PT, R2, R8, PT ;  /* 0x000000080200720c */ /* 0x000fe20003f24070 */
[----:B------:R-:W-:Y:S01]  /*6b20*/  IMAD.HI.U32 R7, R0, R9, RZ ;  /* 0x0000000900077227 */ /* 0x000fe200078e00ff */
[----:B------:R-:W-:-:S03]  /*6b30*/  ISETP.GT.U32.AND P5, PT, R2, R11, PT ;  /* 0x0000000b0200720c */ /* 0x000fc60003fa4070 */
[----:B------:R-:W-:-:S04]  /*6b40*/  IMAD.MOV R7, RZ, RZ, -R7 ;  /* 0x000000ffff077224 */ /* 0x000fc800078e0a07 */
[----:B------:R-:W-:-:S04]  /*6b50*/  IMAD R9, R2, R7, R9 ;  /* 0x0000000702097224 */ /* 0x000fc800078e0209 */
[--C-:B------:R-:W-:Y:S01]  /*6b60*/  @!P1 IMAD.IADD R8, R8, 0x1, -R2.reuse ;  /* 0x0000000108089824 */ /* 0x100fe200078e0a02 */
[----:B------:R-:W-:Y:S01]  /*6b70*/  ISETP.GT.U32.AND P1, PT, R2, R9, PT ;  /* 0x000000090200720c */ /* 0x000fe20003f24070 */
[----:B------:R-:W-:-:S05]  /*6b80*/  @!P5 IMAD.IADD R11, R11, 0x1, -R2 ;  /* 0x000000010b0bd824 */ /* 0x000fca00078e0a02 */
[----:B------:R-:W-:Y:S01]  /*6b90*/  ISETP.GT.U32.AND P5, PT, R2, R11, PT ;  /* 0x0000000b0200720c */ /* 0x000fe20003fa4070 */
[----:B0-----:R-:W-:-:S06]  /*6ba0*/  IMAD.MOV.U32 R3, RZ, RZ, R8 ;  /* 0x000000ffff037224 */ /* 0x001fcc00078e0008 */
[----:B------:R-:W-:Y:S02]  /*6bb0*/  @!P1 IMAD.IADD R9, R9, 0x1, -R2 ;  /* 0x0000000109099824 */ /* 0x000fe400078e0a02 */
[----:B------:R-:W-:-:S03]  /*6bc0*/  @!P6 IMAD.MOV R3, RZ, RZ, -R3 ;  /* 0x000000ffff03e224 */ /* 0x000fc600078e0a03 */
[----:B------:R-:W-:Y:S01]  /*6bd0*/  ISETP.GT.U32.AND P1, PT, R2, R9, PT ;  /* 0x000000090200720c */ /* 0x000fe20003f24070 */
[----:B------:R-:W-:Y:S01]  /*6be0*/  @!P5 IMAD.IADD R11, R11, 0x1, -R2 ;  /* 0x000000010b0bd824 */ /* 0x000fe200078e0a02 */
[----:B------:R0:W-:Y:S01]  /*6bf0*/  STL [R1+0xd4], R3 ;  /* 0x0000d40301007387 */ /* 0x0001e20000100800 */
[----:B------:R-:W-:-:S04]  /*6c00*/  IMAD.HI.U32 R7, R0, R6, RZ ;  /* 0x0000000600077227 */ /* 0x000fc800078e00ff */
[----:B------:R-:W-:Y:S02]  /*6c10*/  IMAD.MOV R7, RZ, RZ, -R7 ;  /* 0x000000ffff077224 */ /* 0x000fe400078e0a07 */
[----:B0-----:R-:W-:-:S04]  /*6c20*/  IMAD.MOV.U32 R3, RZ, RZ, R11 ;  /* 0x000000ffff037224 */ /* 0x001fc800078e000b */
[----:B------:R-:W-:Y:S02]  /*6c30*/  @!P4 IMAD.MOV R3, RZ, RZ, -R3 ;  /* 0x000000ffff03c224 */ /* 0x000fe400078e0a03 */
[----:B------:R-:W-:Y:S02]  /*6c40*/  IMAD R6, R2, R7, R6 ;  /* 0x0000000702067224 */ /* 0x000fe400078e0206 */
[----:B------:R-:W-:Y:S01]  /*6c50*/  @!P1 IMAD.IADD R9, R9, 0x1, -R2 ;  /* 0x0000000109099824 */ /* 0x000fe200078e0a02 */
[----:B--2---:R-:W-:Y:S02]  /*6c60*/  ISETP.GE.AND P6, PT, R24, RZ, PT ;  /* 0x000000ff1800720c */ /* 0x004fe40003fc6270 */
[----:B------:R-:W-:Y:S01]  /*6c70*/  IABS R8, R24 ;  /* 0x0000001800087213 */ /* 0x000fe20000000000 */
[----:B------:R-:W-:Y:S02]  /*6c80*/  IMAD.MOV.U32 R24, RZ, RZ, R25 ;  /* 0x000000ffff187224 */ /* 0x000fe400078e0019 */
[----:B------:R-:W2:Y:S04]  /*6c90*/  LDL.LU R25, [R1+0x224] ;  /* 0x0002240001197983 */ /* 0x000ea80000300800 */
[----:B------:R0:W-:Y:S01]  /*6ca0*/  STL [R1+0x68], R3 ;  /* 0x0000680301007387 */ /* 0x0001e20000100800 */
[----:B---3--:R-:W-:-:S02]  /*6cb0*/  IABS R7, R22 ;  /* 0x0000001600077213 */ /* 0x008fc40000000000 */
[----:B------:R-:W-:Y:S02]  /*6cc0*/  ISETP.GE.AND P1, PT, R22, RZ, PT ;  /* 0x000000ff1600720c */ /* 0x000fe40003f26270 */
[----:B------:R-:W3:Y:S01]  /*6cd0*/  LDL.LU R22, [R1+0x228] ;  /* 0x0002280001167983 */ /* 0x000ee20000300800 */
[----:B------:R-:W-:Y:S02]  /*6ce0*/  ISETP.GT.U32.AND P5, PT, R2, R6, PT ;  /* 0x000000060200720c */ /* 0x000fe40003fa4070 */
[----:B----4-:R-:W-:-:S05]  /*6cf0*/  IABS R10, R28 ;  /* 0x0000001c000a7213 */ /* 0x010fca0000000000 */
[----:B------:R-:W-:-:S04]  /*6d00*/  IMAD.HI.U32 R13, R0, R10, RZ ;  /* 0x0000000a000d7227 */ /* 0x000fc800078e00ff */
[----:B------:R-:W-:Y:S02]  /*6d10*/  IMAD.MOV R13, RZ, RZ, -R13 ;  /* 0x000000ffff0d7224 */ /* 0x000fe400078e0a0d */
[----:B------:R-:W-:Y:S02]  /*6d20*/  @!P5 IMAD.IADD R6, R6, 0x1, -R2 ;  /* 0x000000010606d824 */ /* 0x000fe400078e0a02 */
[----:B------:R-:W-:Y:S02]  /*6d30*/  IMAD R10, R2, R13, R10 ;  /* 0x0000000d020a7224 */ /* 0x000fe400078e020a */
[----:B------:R-:W-:Y:S01]  /*6d40*/  IMAD.HI.U32 R15, R0, R8, RZ ;  /* 0x00000008000f7227 */ /* 0x000fe200078e00ff */
[----:B------:R-:W-:-:S03]  /*6d50*/  ISETP.GT.U32.AND P5, PT, R2, R6, PT ;  /* 0x000000060200720c */ /* 0x000fc60003fa4070 */
[----:B0-----:R-:W-:Y:S01]  /*6d60*/  IMAD.MOV.U32 R3, RZ, RZ, R9 ;  /* 0x000000ffff037224 */ /* 0x001fe200078e0009 */
[----:B------:R-:W-:Y:S01]  /*6d70*/  ISETP.GT.U32.AND P4, PT, R2, R10, PT ;  /* 0x0000000a0200720c */ /* 0x000fe20003f84070 */
[----:B------:R-:W-:Y:S02]  /*6d80*/  IMAD.MOV R11, RZ, RZ, -R15 ;  /* 0x000000ffff0b7224 */ /* 0x000fe400078e0a0f */
[----:B------:R-:W-:Y:S01]  /*6d90*/  @!P3 IMAD.MOV R3, RZ, RZ, -R3 ;  /* 0x000000ffff03b224 */ /* 0x000fe200078e0a03 */
[----:B------:R-:W-:Y:S01]  /*6da0*/  ISETP.GE.AND P0, PT, R28, RZ, PT ;  /* 0x000000ff1c00720c */ /* 0x000fe20003f06270 */
[----:B------:R-:W-:Y:S01]  /*6db0*/  IMAD R8, R2, R11, R8 ;  /* 0x0000000b02087224 */ /* 0x000fe200078e0208 */
[----:B------:R-:W-:Y:S01]  /*6dc0*/  IABS R12, R18 ;  /* 0x00000012000c7213 */ /* 0x000fe20000000000 */
[----:B------:R-:W-:Y:S01]  /*6dd0*/  IMAD.HI.U32 R14, R0, R7, RZ ;  /* 0x00000007000e7227 */ /* 0x000fe200078e00ff */
[----:B------:R0:W-:Y:S04]  /*6de0*/  STL [R1+0x3c], R3 ;  /* 0x00003c0301007387 */ /* 0x0001e80000100800 */
[----:B------:R-:W4:Y:S01]  /*6df0*/  LDL.LU R28, [R1+0x22c] ;  /* 0x00022c00011c7983 */ /* 0x000f220000300800 */
[----:B------:R-:W-:Y:S01]  /*6e00*/  @!P5 IMAD.IADD R6, R6, 0x1, -R2 ;  /* 0x000000010606d824 */ /* 0x000fe200078e0a02 */
[----:B------:R-:W-:Y:S01]  /*6e10*/  ISETP.GT.U32.AND P5, PT, R2, R8, PT ;  /* 0x000000080200720c */ /* 0x000fe20003fa4070 */
[----:B------:R-:W-:-:S04]  /*6e20*/  IMAD.HI.U32 R13, R0, R12, RZ ;  /* 0x0000000c000d7227 */ /* 0x000fc800078e00ff */
[----:B------:R-:W-:Y:S02]  /*6e30*/  IMAD.MOV R14, RZ, RZ, -R14 ;  /* 0x000000ffff0e7224 */ /* 0x000fe400078e0a0e */
[----:B------:R-:W-:Y:S02]  /*6e40*/  @!P4 IMAD.IADD R10, R10, 0x1, -R2 ;  /* 0x000000010a0ac824 */ /* 0x000fe400078e0a02 */
[----:B------:R-:W-:Y:S02]  /*6e50*/  IMAD.MOV R13, RZ, RZ, -R13 ;  /* 0x000000ffff0d7224 */ /* 0x000fe400078e0a0d */
[C---:B------:R-:W-:Y:S01]  /*6e60*/  IMAD R7, R2.reuse, R14, R7 ;  /* 0x0000000e02077224 */ /* 0x040fe200078e0207 */
[C---:B------:R-:W-:Y:S01]  /*6e70*/  ISETP.GT.U32.AND P3, PT, R2.reuse, R10, PT ;  /* 0x0000000a0200720c */ /* 0x040fe20003f64070 */
[----:B------:R-:W-:-:S03]  /*6e80*/  IMAD R12, R2, R13, R12 ;  /* 0x0000000d020c7224 */ /* 0x000fc600078e020c */
[----:B------:R-:W-:Y:S01]  /*6e90*/  ISETP.GT.U32.AND P4, PT, R2, R7, PT ;  /* 0x000000070200720c */ /* 0x000fe20003f84070 */
[----:B------:R-:W-:Y:S02]  /*6ea0*/  @!P5 IMAD.IADD R8, R8, 0x1, -R2 ;  /* 0x000000010808d824 */ /* 0x000fe400078e0a02 */
[----:B0-----:R-:W-:-:S03]  /*6eb0*/  IMAD.MOV.U32 R3, RZ, RZ, R6 ;  /* 0x000000ffff037224 */ /* 0x001fc600078e0006 */
[C---:B------:R-:W-:Y:S01]  /*6ec0*/  ISETP.GT.U32.AND P5, PT, R2.reuse, R8, PT ;  /* 0x000000080200720c */ /* 0x040fe20003fa4070 */
[----:B------:R-:W-:Y:S01]  /*6ed0*/  @!P2 IMAD.MOV R3, RZ, RZ, -R3 ;  /* 0x000000ffff03a224 */ /* 0x000fe200078e0a03 */
[----:B------:R-:W-:Y:S01]  /*6ee0*/  ISETP.GT.U32.AND P2, PT, R2, R12, PT ;  /* 0x0000000c0200720c */ /* 0x000fe20003f44070 */
[----:B------:R-:W-:-:S03]  /*6ef0*/  @!P3 IMAD.IADD R10, R10, 0x1, -R2 ;  /* 0x000000010a0ab824 */ /* 0x000fc600078e0a02 */
[----:B------:R0:W-:Y:S01]  /*6f00*/  STL [R1+0x4c], R3 ;  /* 0x00004c0301007387 */ /* 0x0001e20000100800 */
[----:B------:R-:W-:Y:S01]  /*6f10*/  @!P4 IMAD.IADD R7, R7, 0x1, -R2 ;  /* 0x000000010707c824 */ /* 0x000fe200078e0a02 */
[----:B------:R-:W-:Y:S02]  /*6f20*/  IABS R11, R20 ;  /* 0x00000014000b7213 */ /* 0x000fe40000000000 */
[----:B------:R-:W-:-:S03]  /*6f30*/  IABS R13, R26 ;  /* 0x0000001a000d7213 */ /* 0x000fc60000000000 */
[----:B------:R-:W-:-:S04]  /*6f40*/  IMAD.HI.U32 R14, R0, R11, RZ ;  /* 0x0000000b000e7227 */ /* 0x000fc800078e00ff */
[----:B------:R-:W-:Y:S02]  /*6f50*/  IMAD.MOV.U32 R9, RZ, RZ, R13 ;  /* 0x000000ffff097224 */ /* 0x000fe400078e000d */
[----:B------:R-:W-:Y:S02]  /*6f60*/  IMAD.MOV R14, RZ, RZ, -R14 ;  /* 0x000000ffff0e7224 */ /* 0x000fe400078e0a0e */
[----:B------:R-:W-:-:S04]  /*6f70*/  IMAD.HI.U32 R13, R0, R9, RZ ;  /* 0x00000009000d7227 */ /* 0x000fc800078e00ff */
[----:B------:R-:W-:Y:S02]  /*6f80*/  IMAD.MOV R13, RZ, RZ, -R13 ;  /* 0x000000ffff0d7224 */ /* 0x000fe400078e0a0d */
[C---:B------:R-:W-:Y:S02]  /*6f90*/  IMAD R11, R2.reuse, R14, R11 ;  /* 0x0000000e020b7224 */ /* 0x040fe400078e020b */
[----:B0-----:R-:W-:Y:S01]  /*6fa0*/  IMAD.MOV.U32 R3, RZ, RZ, R10 ;  /* 0x000000ffff037224 */ /* 0x001fe200078e000a */
[C---:B------:R-:W-:Y:S01]  /*6fb0*/  ISETP.GT.U32.AND P4, PT, R2.reuse, R7, PT ;  /* 0x000000070200720c */ /* 0x040fe20003f84070 */
[C---:B------:R-:W-:Y:S01]  /*6fc0*/  IMAD R9, R2.reuse, R13, R9 ;  /* 0x0000000d02097224 */ /* 0x040fe200078e0209 */
[----:B------:R-:W-:Y:S01]  /*6fd0*/  ISETP.GT.U32.AND P3, PT, R2, R11, PT ;  /* 0x0000000b0200720c */ /* 0x000fe20003f64070 */
[----:B------:R-:W-:Y:S02]  /*6fe0*/  @!P0 IMAD.MOV R3, RZ, RZ, -R3 ;  /* 0x000000ffff038224 */ /* 0x000fe400078e0a03 */
[--C-:B------:R-:W-:Y:S01]  /*6ff0*/  @!P5 IMAD.IADD R8, R8, 0x1, -R2.reuse ;  /* 0x000000010808d824 */ /* 0x100fe200078e0a02 */
[----:B------:R-:W-:Y:S01]  /*7000*/  ISETP.GT.U32.AND P5, PT, R2, R9, PT ;  /* 0x000000090200720c */ /* 0x000fe20003fa4070 */
[----:B------:R-:W-:Y:S01]  /*7010*/  @!P2 IMAD.IADD R12, R12, 0x1, -R2 ;  /* 0x000000010c0ca824 */ /* 0x000fe200078e0a02 */
[----:B------:R0:W-:Y:S04]  /*7020*/  STL [R1+0x40], R3 ;  /* 0x0000400301007387 */ /* 0x0001e80000100800 */
[----:B------:R-:W-:Y:S01]  /*7030*/  ISETP.GT.U32.AND P0, PT, R2, R12, PT ;  /* 0x0000000c0200720c */ /* 0x000fe20003f04070 */
[----:B0-----:R-:W-:-:S02]  /*7040*/  IMAD.MOV.U32 R3, RZ, RZ, R8 ;  /* 0x000000ffff037224 */ /* 0x001fc400078e0008 */
[--C-:B------:R-:W-:Y:S02]  /*7050*/  @!P4 IMAD.IADD R7, R7, 0x1, -R2.reuse ;  /* 0x000000010707c824 */ /* 0x100fe400078e0a02 */
[----:B------:R-:W-:Y:S02]  /*7060*/  @!P6 IMAD.MOV R3, RZ, RZ, -R3 ;  /* 0x000000ffff03e224 */ /* 0x000fe400078e0a03 */
[--C-:B------:R-:W-:Y:S02]  /*7070*/  @!P3 IMAD.IADD R11, R11, 0x1, -R2.reuse ;  /* 0x000000010b0bb824 */ /* 0x100fe400078e0a02 */
[----:B------:R-:W-:Y:S01]  /*7080*/  @!P5 IMAD.IADD R9, R9, 0x1, -R2 ;  /* 0x000000010909d824 */ /* 0x000fe200078e0a02 */
[----:B------:R0:W-:Y:S01]  /*7090*/  STL [R1+0x44], R3 ;  /* 0x0000440301007387 */ /* 0x0001e20000100800 */
[----:B------:R-:W-:Y:S02]  /*70a0*/  ISETP.GE.AND P2, PT, R18, RZ, PT ;  /* 0x000000ff1200720c */ /* 0x000fe40003f46270 */
[----:B------:R-:W-:Y:S01]  /*70b0*/  ISETP.GT.U32.AND P3, PT, R2, R11, PT ;  /* 0x0000000b0200720c */ /* 0x000fe20003f64070 */
[----:B0-----:R-:W-:-:S04]  /*70c0*/  IMAD.MOV.U32 R3, RZ, RZ, R7 ;  /* 0x000000ffff037224 */ /* 0x001fc800078e0007 */
[----:B------:R-:W-:Y:S01]  /*70d0*/  @!P1 IMAD.MOV R3, RZ, RZ, -R3 ;  /* 0x000000ffff039224 */ /* 0x000fe200078e0a03 */
[----:B------:R-:W-:Y:S01]  /*70e0*/  ISETP.GT.U32.AND P1, PT, R2, R9, PT ;  /* 0x000000090200720c */ /* 0x000fe20003f24070 */
[----:B------:R-:W-:Y:S01]  /*70f0*/  @!P0 IMAD.IADD R12, R12, 0x1, -R2 ;  /* 0x000000010c0c8824 */ /* 0x000fe200078e0a02 */
[----:B------:R-:W-:Y:S02]  /*7100*/  ISETP.GE.AND P6, PT, R20, RZ, PT ;  /* 0x000000ff1400720c */ /* 0x000fe40003fc6270 */
[----:B------:R-:W-:-:S03]  /*7110*/  ISETP.GE.AND P0, PT, R26, RZ, PT ;  /* 0x000000ff1a00720c */ /* 0x000fc60003f06270 */
[----:B------:R-:W-:-:S04]  /*7120*/  @!P3 IMAD.IADD R11, R11, 0x1, -R2 ;  /* 0x000000010b0bb824 */ /* 0x000fc800078e0a02 */
[----:B------:R-:W-:Y:S02]  /*7130*/  IMAD.MOV.U32 R4, RZ, RZ, R11 ;  /* 0x000000ffff047224 */ /* 0x000fe400078e000b */
[----:B------:R-:W-:Y:S02]  /*7140*/  @!P1 IMAD.IADD R9, R9, 0x1, -R2 ;  /* 0x0000000109099824 */ /* 0x000fe400078e0a02 */
[----:B------:R-:W-:Y:S01]  /*7150*/  @!P6 IMAD.MOV R4, RZ, RZ, -R4 ;  /* 0x000000ffff04e224 */ /* 0x000fe200078e0a04 */
[----:B------:R-:W-:Y:S02]  /*7160*/  IABS R16, R27 ;  /* 0x0000001b00107213 */ /* 0x000fe40000000000 */
[----:B--2---:R-:W-:Y:S02]  /*7170*/  IABS R6, R25 ;  /* 0x0000001900067213 */ /* 0x004fe40000000000 */
[----:B------:R-:W-:Y:S02]  /*7180*/  ISETP.GE.AND P5, PT, R25, RZ, PT ;  /* 0x000000ff1900720c */ /* 0x000fe40003fa6270 */
[----:B------:R-:W2:Y:S04]  /*7190*/  LDL.LU R25, [R1+0x238] ;  /* 0x0002380001197983 */ /* 0x000ea80000300800 */
[----:B------:R0:W-:Y:S02]  /*71a0*/  STL [R1+0x48], R3 ;  /* 0x0000480301007387 */ /* 0x0001e40000100800 */
[----:B0-----:R-:W-:Y:S01]  /*71b0*/  IMAD.MOV.U32 R3, RZ, RZ, R12 ;  /* 0x000000ffff037224 */ /* 0x001fe200078e000c */
[----:B---3--:R-:W-:-:S03]  /*71c0*/  IABS R8, R22 ;  /* 0x0000001600087213 */ /* 0x008fc60000000000 */
[----:B------:R-:W-:Y:S01]  /*71d0*/  @!P2 IMAD.MOV R3, RZ, RZ, -R3 ;  /* 0x000000ffff03a224 */ /* 0x000fe200078e0a03 */
[----:B------:R-:W-:Y:S02]  /*71e0*/  ISETP.GE.AND P3, PT, R22, RZ, PT ;  /* 0x000000ff1600720c */ /* 0x000fe40003f66270 */
[----:B------:R-:W3:Y:S04]  /*71f0*/  LDL.LU R22, [R1+0x23c] ;  /* 0x00023c0001167983 */ /* 0x000ee80000300800 */
[----:B------:R-:W3:Y:S04]  /*7200*/  LDL.LU R26, [R1+0x240] ;  /* 0x00024000011a7983 */ /* 0x000ee80000300800 */
[----:B------:R0:W-:Y:S02]  /*7210*/  STL [R1+0x9c], R3 ;  /* 0x00009c0301007387 */ /* 0x0001e40000100800 */
[----:B0-----:R-:W-:-:S04]  /*7220*/  IMAD.MOV.U32 R3, RZ, RZ, R9 ;  /* 0x000000ffff037224 */ /* 0x001fc800078e0009 */
[----:B------:R-:W-:Y:S01]  /*7230*/  @!P0 IMAD.MOV R3, RZ, RZ, -R3 ;  /* 0x000000ffff038224 */ /* 0x000fe200078e0a03 */
[----:B------:R-:W-:Y:S01]  /*7240*/  STL [R1+0xa0], R4 ;  /* 0x0000a00401007387 */ /* 0x000fe20000100800 */
[----:B------:R-:W-:-:S03]  /*7250*/  ISETP.GE.AND P0, PT, R27, RZ, PT ;  /* 0x000000ff1b00720c */ /* 0x000fc60003f06270 */
[----:B------:R0:W-:Y:S04]  /*7260*/  STL [R1+0xac], R3 ;  /* 0x0000ac0301007387 */ /* 0x0001e80000100800 */
[----:B------:R-:W3:Y:S01]  /*7270*/  LDL.LU R27, [R1+0x244] ;  /* 0x00024400011b7983 */ /* 0x000ee20000300800 */
[----:B------:R-:W-:-:S03]  /*7280*/  IMAD.HI.U32 R10, R0, R6, RZ ;  /* 0x00000006000a7227 */ /* 0x000fc600078e00ff */
[----:B------:R-:W3:Y:S01]  /*7290*/  LDL.LU R20, [R1+0x248] ;  /* 0x0002480001147983 */ /* 0x000ee20000300800 */
[----:B------:R-:W-:Y:S02]  /*72a0*/  IMAD.MOV R10, RZ, RZ, -R10 ;  /* 0x000000ffff0a7224 */ /* 0x000fe400078e0a0a */
[----:B------:R-:W-:Y:S01]  /*72b0*/  IMAD.HI.U32 R7, R0, R8, RZ ;  /* 0x0000000800077227 */ /* 0x000fe200078e00ff */
[----:B------:R-:W3:Y:S03]  /*72c0*/  LDL.LU R18, [R1+0x24c] ;  /* 0x00024c0001127983 */ /* 0x000ee60000300800 */
[----:B------:R-:W-:-:S05]  /*72d0*/  IMAD R6, R2, R10, R6 ;  /* 0x0000000a02067224 */ /* 0x000fca00078e0206 */
[----:B------:R-:W-:Y:S01]  /*72e0*/  ISETP.GT.U32.AND P4, PT, R2, R6, PT ;  /* 0x000000060200720c */ /* 0x000fe20003f84070 */
[----:B------:R-:W-:Y:S01]  /*72f0*/  IMAD.MOV R7, RZ, RZ, -R7 ;  /* 0x000000ffff077224 */ /* 0x000fe200078e0a07 */
[----:B----4-:R-:W-:-:S11]  /*7300*/  IABS R10, R28 ;  /* 0x0000001c000a7213 */ /* 0x010fd60000000000 */
[----:B------:R-:W-:-:S05]  /*7310*/  @!P4 IMAD.IADD R6, R6, 0x1, -R2 ;  /* 0x000000010606c824 */ /* 0x000fca00078e0a02 */
[C---:B------:R-:W-:Y:S01]  /*7320*/  ISETP.GT.U32.AND P2, PT, R2.reuse, R6, PT ;  /* 0x000000060200720c */ /* 0x040fe20003f44070 */
[----:B------:R-:W-:Y:S02]  /*7330*/  IMAD R8, R2, R7, R8 ;  /* 0x0000000702087224 */ /* 0x000fe400078e0208 */
[----:B------:R-:W-:-:S03]  /*7340*/  IMAD.HI.U32 R7, R0, R10, RZ ;  /* 0x0000000a00077227 */ /* 0x000fc600078e00ff */
[----:B------:R-:W-:Y:S01]  /*7350*/  ISETP.GT.U32.AND P1, PT, R2, R8, PT ;  /* 0x000000080200720c */ /* 0x000fe20003f24070 */
[----:B------:R-:W-:-:S06]  /*7360*/  IMAD.MOV R7, RZ, RZ, -R7 ;  /* 0x000000ffff077224 */ /* 0x000fcc00078e0a07 */
[----:B------:R-:W-:Y:S02]  /*7370*/  @!P2 IMAD.IADD R6, R6, 0x1, -R2 ;  /* 0x000000010606a824 */ /* 0x000fe400078e0a02 */
[----:B------:R-:W-:Y:S02]  /*7380*/  IMAD R10, R2, R7, R10 ;  /* 0x00000007020a7224 */ /* 0x000fe400078e020a */
[----:B0-----:R-:W-:-:S04]  /*7390*/  IMAD.MOV.U32 R3, RZ, RZ, R6 ;  /* 0x000000ffff037224 */ /* 0x001fc800078e0006 */
[----:B------:R-:W-:Y:S01]  /*73a0*/  @!P5 IMAD.MOV R3, RZ, RZ, -R3 ;  /* 0x000000ffff03d224 */ /* 0x000fe200078e0a03 */
[----:B------:R-:W-:Y:S01]  /*73b0*/  ISETP.GT.U32.AND P5, PT, R2, R10, PT ;  /* 0x0000000a0200720c */ /* 0x000fe20003fa4070 */
[----:B------:R-:W-:-:S05]  /*73c0*/  @!P1 IMAD.IADD R8, R8, 0x1, -R2 ;  /* 0x0000000108089824 */ /* 0x000fca00078e0a02 */
[----:B------:R-:W-:-:S07]  /*73d0*/  ISETP.GT.U32.AND P1, PT, R2, R8, PT ;  /* 0x000000080200720c */ /* 0x000fce0003f24070 */
[----:B------:R-:W-:-:S05]  /*73e0*/  @!P5 IMAD.IADD R10, R10, 0x1, -R2 ;  /* 0x000000010a0ad824 */ /* 0x000fca00078e0a02 */
[----:B------:R-:W-:Y:S01]  /*73f0*/  ISETP.GT.U32.AND P5, PT, R2, R10, PT ;  /* 0x0000000a0200720c */ /* 0x000fe20003fa4070 */
[----:B------:R-:W-:Y:S01]  /*7400*/  @!P1 IMAD.IADD R8, R8, 0x1, -R2 ;  /* 0x0000000108089824 */ /* 0x000fe200078e0a02 */
[----:B------:R0:W-:Y:S01]  /*7410*/  STL [R1+0xa4], R3 ;  /* 0x0000a40301007387 */ /* 0x0001e20000100800 */
[----:B------:R-:W-:Y:S02]  /*7420*/  ISETP.GE.AND P4, PT, R28, RZ, PT ;  /* 0x000000ff1c00720c */ /* 0x000fe40003f86270 */
[----:B------:R-:W-:Y:S01]  /*7430*/  IABS R14, R24 ;  /* 0x00000018000e7213 */ /* 0x000fe20000000000 */
[----:B------:R-:W4:Y:S04]  /*7440*/  LDL.LU R28, [R1+0x250] ;  /* 0x00025000011c7983 */ /* 0x000f280000300800 */
[----:B------:R-:W4:Y:S01]  /*7450*/  LDL.LU R29, [R1+0x254] ;  /* 0x00025400011d7983 */ /* 0x000f220000300800 */
[----:B0-----:R-:W-:-:S02]  /*7460*/  IMAD.MOV.U32 R3, RZ, RZ, R8 ;  /* 0x000000ffff037224 */ /* 0x001fc400078e0008 */
[----:B------:R-:W-:-:S04]  /*7470*/  IMAD.HI.U32 R9, R0, R14, RZ ;  /* 0x0000000e00097227 */ /* 0x000fc800078e00ff */
[----:B------:R-:W-:Y:S02]  /*7480*/  @!P3 IMAD.MOV R3, RZ, RZ, -R3 ;  /* 0x000000ffff03b224 */ /* 0x000fe400078e0a03 */
[----:B------:R-:W-:Y:S02]  /*7490*/  @!P5 IMAD.IADD R10, R10, 0x1, -R2 ;  /* 0x000000010a0ad824 */ /* 0x000fe400078e0a02 */
[----:B------:R-:W-:Y:S01]  /*74a0*/  IMAD.MOV R9, RZ, RZ, -R9 ;  /* 0x000000ffff097224 */ /* 0x000fe200078e0a09 */
[----:B------:R0:W-:Y:S01]  /*74b0*/  STL [R1+0x5c], R3 ;  /* 0x00005c0301007387 */ /* 0x0001e20000100800 */
[----:B------:R-:W-:-:S04]  /*74c0*/  IMAD.HI.U32 R15, R0, R16, RZ ;  /* 0x00000010000f7227 */ /* 0x000fc800078e00ff */
[----:B------:R-:W-:Y:S02]  /*74d0*/  IMAD R14, R2, R9, R14 ;  /* 0x00000009020e7224 */ /* 0x000fe400078e020e */
[----:B0-----:R-:W-:-:S04]  /*74e0*/  IMAD.MOV.U32 R3, RZ, RZ, R10 ;  /* 0x000000ffff037224 */ /* 0x001fc800078e000a */
[----:B------:R-:W-:Y:S01]  /*74f0*/  @!P4 IMAD.MOV R3, RZ, RZ, -R3 ;  /* 0x000000ffff03c224 */ /* 0x000fe200078e0a03 */
[----:B------:R-:W-:Y:S01]  /*7500*/  ISETP.GE.AND P6, PT, R24, RZ, PT ;  /* 0x000000ff1800720c */ /* 0x000fe20003fc6270 */
[----:B------:R-:W-:Y:S01]  /*7510*/  IMAD.MOV R15, RZ, RZ, -R15 ;  /* 0x000000ffff0f7224 */ /* 0x000fe200078e0a0f */
[C---:B------:R-:W-:Y:S02]  /*7520*/  ISETP.GT.U32.AND P1, PT, R2.reuse, R14, PT ;  /* 0x0000000e0200720c */ /* 0x040fe40003f24070 */
[----:B------:R0:W-:Y:S01]  /*7530*/  STL [R1+0x88], R3 ;  /* 0x0000880301007387 */ /* 0x0001e20000100800 */
[----:B------:R-:W-:-:S03]  /*7540*/  IMAD R16, R2, R15, R16 ;  /* 0x0000000f02107224 */ /* 0x000fc600078e0210 */
[----:B------:R-:W4:Y:S02]  /*7550*/  LDL.LU R24, [R1+0x258] ;  /* 0x0002580001187983 */ /* 0x000f240000300800 */
[----:B------:R-:W-:-:S05]  /*7560*/  ISETP.GT.U32.AND P3, PT, R2, R16, PT ;  /* 0x000000100200720c */ /* 0x000fca0003f64070 */
[----:B------:R-:W-:-:S05]  /*7570*/  @!P1 IMAD.IADD R14, R14, 0x1, -R2 ;  /* 0x000000010e0e9824 */ /* 0x000fca00078e0a02 */
[----:B------:R-:W-:-:S03]  /*7580*/  ISETP.GT.U32.AND P1, PT, R2, R14, PT ;  /* 0x0000000e0200720c */ /* 0x000fc60003f24070 */
[----:B------:R-:W-:-:S10]  /*7590*/  @!P3 IMAD.IADD R16, R16, 0x1, -R2 ;  /* 0x000000011010b824 */ /* 0x000fd400078e0a02 */
[----:B------:R-:W-:-:S04]  /*75a0*/  @!P1 IMAD.IADD R14, R14, 0x1, -R2 ;  /* 0x000000010e0e9824 */ /* 0x000fc800078e0a02 */
[----:B0-----:R-:W-:-:S04]  /*75b0*/  IMAD.MOV.U32 R3, RZ, RZ, R14 ;  /* 0x000000ffff037224 */ /* 0x001fc800078e000e */
[----:B------:R-:W-:Y:S01]  /*75c0*/  @!P6 IMAD.MOV R3, RZ, RZ, -R3 ;  /* 0x000000ffff03e224 */ /* 0x000fe200078e0a03 */
[----:B--2---:R-:W-:-:S05]  /*75d0*/  IABS R13, R25 ;  /* 0x00000019000d7213 */ /* 0x004fca0000000000 */
[----:B------:R-:W-:-:S04]  /*75e0*/  IMAD.HI.U32 R12, R0, R13, RZ ;  /* 0x0000000d000c7227 */ /* 0x000fc800078e00ff */
[----:B------:R-:W-:-:S04]  /*75f0*/  IMAD.MOV R12, RZ, RZ, -R12 ;  /* 0x000000ffff0c7224 */ /* 0x000fc800078e0a0c */
[----:B------:R-:W-:Y:S01]  /*7600*/  IMAD R13, R2, R12, R13 ;  /* 0x0000000c020d7224 */ /* 0x000fe200078e020d */
[----:B---3--:R-:W-:-:S04]  /*7610*/  IABS R6, R22 ;  /* 0x0000001600067213 */ /* 0x008fc80000000000 */
[----:B------:R-:W-:Y:S01]  /*7620*/  ISETP.GT.U32.AND P5, PT, R2, R13, PT ;  /* 0x0000000d0200720c */ /* 0x000fe20003fa4070 */
[----:B------:R-:W-:Y:S01]  /*7630*/  IMAD.HI.U32 R11, R0, R6, RZ ;  /* 0x00000006000b7227 */ /* 0x000fe200078e00ff */
[----:B------:R-:W-:-:S03]  /*7640*/  IABS R7, R26 ;  /* 0x0000001a00077213 */ /* 0x000fc60000000000 */
[----:B------:R-:W-:Y:S02]  /*7650*/  IMAD.MOV R11, RZ, RZ, -R11 ;  /* 0x000000ffff0b7224 */ /* 0x000fe400078e0a0b */
[----:B------:R-:W-:-:S04]  /*7660*/  IMAD.HI.U32 R9, R0, R7, RZ ;  /* 0x0000000700097227 */ /* 0x000fc800078e00ff */
[C---:B------:R-:W-:Y:S02]  /*7670*/  IMAD R6, R2.reuse, R11, R6 ;  /* 0x0000000b02067224 */ /* 0x040fe400078e0206 */
[----:B------:R-:W-:Y:S01]  /*7680*/  IMAD.MOV R9, RZ, RZ, -R9 ;  /* 0x000000ffff097224 */ /* 0x000fe200078e0a09 */
[----:B------:R-:W-:Y:S01]  /*7690*/  ISETP.GE.AND P2, PT, R25, RZ, PT ;  /* 0x000000ff1900720c */ /* 0x000fe20003f46270 */
[----:B------:R-:W-:Y:S01]  /*76a0*/  @!P5 IMAD.IADD R13, R13, 0x1, -R2 ;  /* 0x000000010d0dd824 */ /* 0x000fe200078e0a02 */
[C---:B------:R-:W-:Y:S01]  /*76b0*/  ISETP.GT.U32.AND P5, PT, R2.reuse, R16, PT ;  /* 0x000000100200720c */ /* 0x040fe20003fa4070 */
[----:B------:R-:W-:Y:S01]  /*76c0*/  IMAD R7, R2, R9, R7 ;  /* 0x0000000902077224 */ /* 0x000fe200078e0207 */
[----:B------:R-:W2:Y:S01]  /*76d0*/  LDL.LU R25, [R1+0x25c] ;  /* 0x00025c0001197983 */ /* 0x000ea20000300800 */
[----:B------:R-:W-:-:S05]  /*76e0*/  IABS R11, R27 ;  /* 0x0000001b000b7213 */ /* 0x000fca0000000000 */
[----:B------:R-:W-:-:S04]  /*76f0*/  IMAD.MOV.U32 R8, RZ, RZ, R11 ;  /* 0x000000ffff087224 */ /* 0x000fc800078e000b */
[----:B------:R-:W-:Y:S01]  /*7700*/  IMAD.HI.U32 R12, R0, R8, RZ ;  /* 0x00000008000c7227 */ /* 0x000fe200078e00ff */
[----:B------:R-:W-:Y:S02]  /*7710*/  ISETP.GT.U32.AND P1, PT, R2, R7, PT ;  /* 0x000000070200720c */ /* 0x000fe40003f24070 */
[----:B------:R-:W-:Y:S01]  /*7720*/  ISETP.GE.AND P3, PT, R22, RZ, PT ;  /* 0x000000ff1600720c */ /* 0x000fe20003f66270 */
[----:B------:R-:W-:Y:S01]  /*7730*/  IMAD.MOV R12, RZ, RZ, -R12 ;  /* 0x000000ffff0c7224 */ /* 0x000fe200078e0a0c */
[----:B------:R-:W3:Y:S03]  /*7740*/  LDL.LU R22, [R1+0x260] ;  /* 0x0002600001167983 */ /* 0x000ee60000300800 */
[----:B------:R-:W-:Y:S02]  /*7750*/  IMAD R8, R2, R12, R8 ;  /* 0x0000000c02087224 */ /* 0x000fe400078e0208 */
[----:B------:R-:W-:-:S03]  /*7760*/  @!P5 IMAD.IADD R16, R16, 0x1, -R2 ;  /* 0x000000011010d824 */ /* 0x000fc600078e0a02 */
[C---:B------:R-:W-:Y:S01]  /*7770*/  ISETP.GT.U32.AND P5, PT, R2.reuse, R8, PT ;  /* 0x000000080200720c */ /* 0x040fe20003fa4070 */
[----:B------:R-:W-:Y:S01]  /*7780*/  @!P1 IMAD.IADD R7, R7, 0x1, -R2 ;  /* 0x0000000107079824 */ /* 0x000fe200078e0a02 */
[----:B------:R0:W-:Y:S04]  /*7790*/  STL [R1+0x64], R3 ;  /* 0x0000640301007387 */ /* 0x0001e80000100800 */
[----:B------:R-:W-:-:S07]  /*77a0*/  ISETP.GT.U32.AND P1, PT, R2, R7, PT ;  /* 0x000000070200720c */ /* 0x000fce0003f24070 */
[--C-:B------:R-:W-:Y:S01]  /*77b0*/  @!P5 IMAD.IADD R8, R8, 0x1, -R2.reuse ;  /* 0x000000010808d824 */ /* 0x100fe200078e0a02 */
[----:B------:R-:W-:Y:S02]  /*77c0*/  ISETP.GE.AND P5, PT, R27, RZ, PT ;  /* 0x000000ff1b00720c */ /* 0x000fe40003fa6270 */
[----:B------:R-:W3:Y:S03]  /*77d0*/  LDL.LU R27, [R1+0x264] ;  /* 0x00026400011b7983 */ /* 0x000ee60000300800 */
[----:B------:R-:W-:Y:S01]  /*77e0*/  @!P1 IMAD.IADD R7, R7, 0x1, -R2 ;  /* 0x0000000107079824 */ /* 0x000fe200078e0a02 */
[----:B------:R-:W-:Y:S02]  /*77f0*/  ISETP.GE.AND P1, PT, R26, RZ, PT ;  /* 0x000000ff1a00720c */ /* 0x000fe40003f26270 */
[----:B------:R-:W3:Y:S01]  /*7800*/  LDL.LU R26, [R1+0x268] ;  /* 0x00026800011a7983 */ /* 0x000ee20000300800 */
[----:B------:R-:W-:-:S02]  /*7810*/  ISETP.GT.U32.AND P4, PT, R2, R6, PT ;  /* 0x000000060200720c */ /* 0x000fc40003f84070 */
[----:B------:R-:W-:-:S05]  /*7820*/  IABS R9, R20 ;  /* 0x0000001400097213 */ /* 0x000fca0000000000 */
[----:B------:R-:W-:-:S06]  /*7830*/  IMAD.HI.U32 R11, R0, R9, RZ ;  /* 0x00000009000b7227 */ /* 0x000fcc00078e00ff */
[----:B------:R-:W-:Y:S01]  /*7840*/  @!P4 IMAD.IADD R6, R6, 0x1, -R2 ;  /* 0x000000010606c824 */ /* 0x000fe200078e0a02 */
[----:B------:R-:W-:Y:S01]  /*7850*/  ISETP.GT.U32.AND P4, PT, R2, R13, PT ;  /* 0x0000000d0200720c */ /* 0x000fe20003f84070 */
[----:B------:R-:W-:Y:S01]  /*7860*/  IMAD.MOV R11, RZ, RZ, -R11 ;  /* 0x000000ffff0b7224 */ /* 0x000fe200078e0a0b */
[----:B------:R-:W-:-:S03]  /*7870*/  IABS R10, R18 ;  /* 0x00000012000a7213 */ /* 0x000fc60000000000 */
[C---:B------:R-:W-:Y:S01]  /*7880*/  IMAD R9, R2.reuse, R11, R9 ;  /* 0x0000000b02097224 */ /* 0x040fe200078e0209 */
[----:B------:R-:W-:Y:S01]  /*7890*/  ISETP.GT.U32.AND P6, PT, R2, R6, PT ;  /* 0x000000060200720c */ /* 0x000fe20003fc4070 */
[----:B------:R-:W-:-:S06]  /*78a0*/  IMAD.HI.U32 R12, R0, R10, RZ ;  /* 0x0000000a000c7227 */ /* 0x000fcc00078e00ff */
[----:B------:R-:W-:Y:S01]  /*78b0*/  @!P4 IMAD.IADD R13, R13, 0x1, -R2 ;  /* 0x000000010d0dc824 */ /* 0x000fe200078e0a02 */
[----:B------:R-:W-:Y:S01]  /*78c0*/  ISETP.GT.U32.AND P4, PT, R2, R9, PT ;  /* 0x000000090200720c */ /* 0x000fe20003f84070 */
[----:B------:R-:W-:-:S04]  /*78d0*/  IMAD.MOV R12, RZ, RZ, -R12 ;  /* 0x000000ffff0c7224 */ /* 0x000fc800078e0a0c */
[----:B------:R-:W-:Y:S02]  /*78e0*/  IMAD R10, R2, R12, R10 ;  /* 0x0000000c020a7224 */ /* 0x000fe400078e020a */
[----:B------:R-:W-:Y:S02]  /*78f0*/  @!P6 IMAD.IADD R6, R6, 0x1, -R2 ;  /* 0x000000010606e824 */ /* 0x000fe400078e0a02 */
[----:B------:R-:W-:Y:S01]  /*7900*/  IMAD.MOV.U32 R4, RZ, RZ, R16 ;  /* 0x000000ffff047224 */ /* 0x000fe200078e0010 */
[----:B------:R-:W-:Y:S02]  /*7910*/  ISETP.GT.U32.AND P6, PT, R2, R10, PT ;  /* 0x0000000a0200720c */ /* 0x000fe40003fc4070 */
[----:B----4-:R-:W-:Y:S01]  /*7920*/  IABS R12, R29 ;  /* 0x0000001d000c7213 */ /* 0x010fe20000000000 */
[----:B------:R-:W-:Y:S02]  /*7930*/  @!P4 IMAD.IADD R9, R9, 0x1, -R2 ;  /* 0x000000010909c824 */ /* 0x000fe400078e0a02 */
[----:B------:R-:W-:Y:S01]  /*7940*/  @!P0 IMAD.MOV R4, RZ, RZ, -R4 ;  /* 0x000000ffff048224 */ /* 0x000fe200078e0a04 */
[----:B------:R-:W-:Y:S01]  /*7950*/  IABS R11, R28 ;  /* 0x0000001c000b7213 */ /* 0x000fe20000000000 */
[----:B------:R-:W-:Y:S01]  /*7960*/  IMAD.HI.U32 R14, R0, R12, RZ ;  /* 0x0000000c000e7227 */ /* 0x000fe200078e00ff */
[----:B------:R-:W-:-:S02]  /*7970*/  ISETP.GT.U32.AND P0, PT, R2, R9, PT ;  /* 0x000000090200720c */ /* 0x000fc40003f04070 */
[----:B------:R-:W-:Y:S01]  /*7980*/  ISETP.GT.U32.AND P4, PT, R2, R8, PT ;  /* 0x000000080200720c */ /* 0x000fe20003f84070 */
[----:B------:R-:W-:Y:S02]  /*7990*/  IMAD.MOV R14, RZ, RZ, -R14 ;  /* 0x000000ffff0e7224 */ /* 0x000fe400078e0a0e */
[----:B------:R-:W-:-:S04]  /*79a0*/  IMAD.HI.U32 R15, R0, R11, RZ ;  /* 0x0000000b000f7227 */ /* 0x000fc800078e00ff */
[----:B0-----:R-:W-:Y:S02]  /*79b0*/  IMAD.MOV.U32 R3, RZ, RZ, R13 ;  /* 0x000000ffff037224 */ /* 0x001fe400078e000d */
[----:B------:R-:W-:Y:S02]  /*79c0*/  @!P6 IMAD.IADD R10, R10, 0x1, -R2 ;  /* 0x000000010a0ae824 */ /* 0x000fe400078e0a02 */
[C---:B------:R-:W-:Y:S02]  /*79d0*/  IMAD R12, R2.reuse, R14, R12 ;  /* 0x0000000e020c7224 */ /* 0x040fe400078e020c */
[----:B------:R-:W-:Y:S02]  /*79e0*/  IMAD.MOV R15, RZ, RZ, -R15 ;  /* 0x000000ffff0f7224 */ /* 0x000fe400078e0a0f */
[----:B------:R-:W-:Y:S01]  /*79f0*/  @!P2 IMAD.MOV R3, RZ, RZ, -R3 ;  /* 0x000000ffff03a224 */ /* 0x000fe200078e0a03 */
[C---:B------:R-:W-:Y:S01]  /*7a00*/  ISETP.GT.U32.AND P2, PT, R2.reuse, R10, PT ;  /* 0x0000000a0200720c */ /* 0x040fe20003f44070 */
[--C-:B------:R-:W-:Y:S01]  /*7a10*/  @!P0 IMAD.IADD R9, R9, 0x1, -R2.reuse ;  /* 0x0000000109098824 */ /* 0x100fe200078e0a02 */
[C---:B------:R-:W-:Y:S01]  /*7a20*/  ISETP.GT.U32.AND P0, PT, R2.reuse, R12, PT ;  /* 0x0000000c0200720c */ /* 0x040fe20003f04070 */
[----:B------:R-:W-:Y:S01]  /*7a30*/  IMAD R11, R2, R15, R11 ;  /* 0x0000000f020b7224 */ /* 0x000fe200078e020b */
[----:B------:R-:W-:Y:S01]  /*7a40*/  IABS R17, R24 ;  /* 0x0000001800117213 */ /* 0x000fe20000000000 */
[----:B------:R-:W-:-:S03]  /*7a50*/  @!P4 IMAD.IADD R8, R8, 0x1, -R2 ;  /* 0x000000010808c824 */ /* 0x000fc600078e0a02 */
[----:B------:R-:W-:Y:S01]  /*7a60*/  ISETP.GT.U32.AND P4, PT, R2, R11, PT ;  /* 0x0000000b0200720c */ /* 0x000fe20003f84070 */
[----:B------:R-:W-:-:S04]  /*7a70*/  IMAD.MOV.U32 R13, RZ, RZ, R17 ;  /* 0x000000ffff0d7224 */ /* 0x000fc800078e0011 */
[----:B------:R-:W-:Y:S01]  /*7a80*/  IMAD.HI.U32 R15, R0, R13, RZ ;  /* 0x0000000d000f7227 */ /* 0x000fe200078e00ff */
[----:B------:R-:W-:-:S03]  /*7a90*/  ISETP.GE.AND P6, PT, R20, RZ, PT ;  /* 0x000000ff1400720c */ /* 0x000fc60003fc6270 */
[----:B------:R-:W-:Y:S02]  /*7aa0*/  IMAD.MOV R15, RZ, RZ, -R15 ;  /* 0x000000ffff0f7224 */ /* 0x000fe400078e0a0f */
[--C-:B------:R-:W-:Y:S01]  /*7ab0*/  @!P2 IMAD.IADD R10, R10, 0x1, -R2.reuse ;  /* 0x000000010a0aa824 */ /* 0x100fe200078e0a02 */
[----:B------:R-:W-:Y:S01]  /*7ac0*/  ISETP.GE.AND P2, PT, R18, RZ, PT ;  /* 0x000000ff1200720c */ /* 0x000fe20003f46270 */
[--C-:B------:R-:W-:Y:S02]  /*7ad0*/  @!P0 IMAD.IADD R12, R12, 0x1, -R2.reuse ;  /* 0x000000010c0c8824 */ /* 0x100fe400078e0a02 */
[C---:B------:R-:W-:Y:S02]  /*7ae0*/  IMAD R13, R2.reuse, R15, R13 ;  /* 0x0000000f020d7224 */ /* 0x040fe400078e020d */
[----:B------:R-:W-:Y:S01]  /*7af0*/  @!P1 IMAD.MOV R7, RZ, RZ, -R7 ;  /* 0x000000ffff079224 */ /* 0x000fe200078e0a07 */
[C---:B------:R-:W-:Y:S01]  /*7b00*/  ISETP.GT.U32.AND P1, PT, R2.reuse, R12, PT ;  /* 0x0000000c0200720c */ /* 0x040fe20003f24070 */
[----:B------:R-:W-:Y:S01]  /*7b10*/  @!P4 IMAD.IADD R11, R11, 0x1, -R2 ;  /* 0x000000010b0bc824 */ /* 0x000fe200078e0a02 */
[----:B------:R-:W-:Y:S01]  /*7b20*/  ISETP.GT.U32.AND P4, PT, R2, R13, PT ;  /* 0x0000000d0200720c */ /* 0x000fe20003f84070 */
[----:B------:R0:W-:Y:S01]  /*7b30*/  STL [R1+0x58], R4 ;  /* 0x0000580401007387 */ /* 0x0001e20000100800 */
[----:B------:R-:W-:Y:S01]  /*7b40*/  ISETP.GE.AND P0, PT, R28, RZ, PT ;  /* 0x000000ff1c00720c */ /* 0x000fe20003f06270 */
[----:B------:R-:W-:-:S02]  /*7b50*/  @!P3 IMAD.MOV R6, RZ, RZ, -R6 ;  /* 0x000000ffff06b224 */ /* 0x000fc400078e0a06 */
[----:B------:R1:W-:Y:S01]  /*7b60*/  STL [R1+0x54], R3 ;  /* 0x0000540301007387 */ /* 0x0003e20000100800 */
[----:B------:R-:W-:-:S03]  /*7b70*/  @!P5 IMAD.MOV R8, RZ, RZ, -R8 ;  /* 0x000000ffff08d224 */ /* 0x000fc600078e0a08 */
[----:B------:R-:W4:Y:S01]  /*7b80*/  LDL.LU R28, [R1+0x26c] ;  /* 0x00026c00011c7983 */ /* 0x000f220000300800 */
[----:B------:R-:W-:Y:S02]  /*7b90*/  @!P6 IMAD.MOV R9, RZ, RZ, -R9 ;  /* 0x000000ffff09e224 */ /* 0x000fe400078e0a09 */
[----:B------:R-:W-:Y:S01]  /*7ba0*/  @!P2 IMAD.MOV R10, RZ, RZ, -R10 ;  /* 0x000000ffff0aa224 */ /* 0x000fe200078e0a0a */
[----:B------:R-:W-:Y:S01]  /*7bb0*/  STL [R1+0xcbc], R6 ;  /* 0x000cbc0601007387 */ /* 0x000fe20000100800 */
[----:B------:R-:W-:-:S03]  /*7bc0*/  @!P1 IMAD.IADD R12, R12, 0x1, -R2 ;  /* 0x000000010c0c9824 */ /* 0x000fc600078e0a02 */
[----:B------:R1:W-:Y:S01]  /*7bd0*/  STL [R1+0xcc0], R7 ;  /* 0x000cc00701007387 */ /* 0x0003e20000100800 */
[----:B------:R-:W-:-:S03]  /*7be0*/  ISETP.GE.AND P1, PT, R24, RZ, PT ;  /* 0x000000ff1800720c */ /* 0x000fc60003f26270 */
[----:B------:R-:W-:Y:S01]  /*7bf0*/  STL [R1+0xcc4], R8 ;  /* 0x000cc40801007387 */ /* 0x000fe20000100800 */
[----:B------:R-:W-:Y:S01]  /*7c00*/  @!P4 IMAD.IADD R13, R13, 0x1, -R2 ;  /* 0x000000010d0dc824 */ /* 0x000fe200078e0a02 */
[C---:B------:R-:W-:Y:S02]  /*7c10*/  ISETP.GT.U32.AND P3, PT, R2.reuse, R11, PT ;  /* 0x0000000b0200720c */ /* 0x040fe40003f64070 */
[----:B------:R-:W-:Y:S04]  /*7c20*/  STL [R1+0xcc8], R9 ;  /* 0x000cc80901007387 */ /* 0x000fe80000100800 */
[----:B------:R-:W-:Y:S04]  /*7c30*/  STL [R1+0xccc], R10 ;  /* 0x000ccc0a01007387 */ /* 0x000fe80000100800 */
[----:B------:R-:W4:Y:S01]  /*7c40*/  LDL.LU R24, [R1+0x270] ;  /* 0x0002700001187983 */ /* 0x000f220000300800 */
[----:B------:R-:W-:-:S02]  /*7c50*/  ISETP.GT.U32.AND P5, PT, R2, R13, PT ;  /* 0x0000000d0200720c */ /* 0x000fc40003fa4070 */
[----:B------:R-:W-:Y:S01]  /*7c60*/  ISETP.GE.AND P6, PT, R29, RZ, PT ;  /* 0x000000ff1d00720c */ /* 0x000fe20003fc6270 */
[----:B------:R-:W-:-:S04]  /*7c70*/  @!P3 IMAD.IADD R11, R11, 0x1, -R2 ;  /* 0x000000010b0bb824 */ /* 0x000fc800078e0a02 */
[----:B------:R-:W-:-:S06]  /*7c80*/  @!P0 IMAD.MOV R11, RZ, RZ, -R11 ;  /* 0x000000ffff0b8224 */ /* 0x000fcc00078e0a0b */
[----:B------:R-:W-:Y:S02]  /*7c90*/  @!P5 IMAD.IADD R13, R13, 0x1, -R2 ;  /* 0x000000010d0dd824 */ /* 0x000fe400078e0a02 */
[----:B------:R-:W-:Y:S02]  /*7ca0*/  @!P6 IMAD.MOV R12, RZ, RZ, -R12 ;  /* 0x000000ffff0ce224 */ /* 0x000fe400078e0a0c */
[----:B------:R-:W-:Y:S01]  /*7cb0*/  @!P1 IMAD.MOV R13, RZ, RZ, -R13 ;  /* 0x000000ffff0d9224 */ /* 0x000fe200078e0a0d */
[----:B--2---:R-:W-:-:S05]  /*7cc0*/  IABS R14, R25 ;  /* 0x00000019000e7213 */ /* 0x004fca0000000000 */
[----:B------:R-:W-:-:S04]  /*7cd0*/  IMAD.HI.U32 R19, R0, R14, RZ ;  /* 0x0000000e00137227 */ /* 0x000fc800078e00ff */
[----:B------:R-:W-:-:S04]  /*7ce0*/  IMAD.MOV R19, RZ, RZ, -R19 ;  /* 0x000000ffff137224 */ /* 0x000fc800078e0a13 */
[----:B------:R-:W-:Y:S01]  /*7cf0*/  IMAD R14, R2, R19, R14 ;  /* 0x00000013020e7224 */ /* 0x000fe200078e020e */
[----:B---3--:R-:W-:-:S05]  /*7d00*/  IABS R20, R22 ;  /* 0x0000001600147213 */ /* 0x008fca0000000000 */
[----:B------:R-:W-:Y:S01]  /*7d10*/  IMAD.HI.U32 R16, R0, R20, RZ ;  /* 0x0000001400107227 */ /* 0x000fe200078e00ff */
[----:B------:R-:W-:-:S03]  /*7d20*/  ISETP.GT.U32.AND P4, PT, R2, R14, PT ;  /* 0x0000000e0200720c */ /* 0x000fc60003f84070 */
[----:B------:R-:W-:-:S04]  /*7d30*/  IMAD.MOV R16, RZ, RZ, -R16 ;  /* 0x000000ffff107224 */ /* 0x000fc800078e0a10 */
[C---:B------:R-:W-:Y:S01]  /*7d40*/  IMAD R20, R2.reuse, R16, R20 ;  /* 0x0000001002147224 */ /* 0x040fe200078e0214 */
[----:B------:R-:W-:Y:S02]  /*7d50*/  ISETP.GE.AND P5, PT, R25, RZ, PT ;  /* 0x000000ff1900720c */ /* 0x000fe40003fa6270 */
[----:B------:R-:W2:Y:S02]  /*7d60*/  LDL.LU R25, [R1+0x278] ;  /* 0x0002780001197983 */ /* 0x000ea40000300800 */
[----:B------:R-:W-:Y:S01]  /*7d70*/  ISETP.GT.U32.AND P2, PT, R2, R20, PT ;  /* 0x000000140200720c */ /* 0x000fe20003f44070 */
[----:B------:R-:W-:Y:S01]  /*7d80*/  @!P4 IMAD.IADD R14, R14, 0x1, -R2 ;  /* 0x000000010e0ec824 */ /* 0x000fe200078e0a02 */
[----:B------:R-:W-:Y:S01]  /*7d90*/  STL [R1+0xcd0], R11 ;  /* 0x000cd00b01007387 */ /* 0x000fe20000100800 */
[----:B------:R-:W-:-:S03]  /*7da0*/  IABS R17, R27 ;  /* 0x0000001b00117213 */ /* 0x000fc60000000000 */
[----:B------:R-:W-:Y:S01]  /*7db0*/  STL [R1+0xcd4], R12 ;  /* 0x000cd40c01007387 */ /* 0x000fe20000100800 */
[----:B------:R-:W-:Y:S01]  /*7dc0*/  ISETP.GE.AND P4, PT, R22, RZ, PT ;  /* 0x000000ff1600720c */ /* 0x000fe20003f86270 */
[----:B------:R-:W-:Y:S02]  /*7dd0*/  IMAD.HI.U32 R15, R0, R17, RZ ;  /* 0x00000011000f7227 */ /* 0x000fe400078e00ff */
[----:B------:R-:W3:Y:S01]  /*7de0*/  LDL.LU R22, [R1+0x27c] ;  /* 0x00027c0001167983 */ /* 0x000ee20000300800 */
[----:B------:R-:W-:Y:S01]  /*7df0*/  IABS R18, R26 ;  /* 0x0000001a00127213 */ /* 0x000fe20000000000 */
[----:B------:R-:W-:Y:S02]  /*7e00*/  IMAD.MOV R15, RZ, RZ, -R15 ;  /* 0x000000ffff0f7224 */ /* 0x000fe400078e0a0f */
[----:B------:R-:W-:Y:S01]  /*7e10*/  @!P2 IMAD.IADD R20, R20, 0x1, -R2 ;  /* 0x000000011414a824 */ /* 0x000fe200078e0a02 */
[----:B------:R-:W-:Y:S01]  /*7e20*/  ISETP.GE.AND P6, PT, R27, RZ, PT ;  /* 0x000000ff1b00720c */ /* 0x000fe20003fc6270 */
[C---:B------:R-:W-:Y:S01]  /*7e30*/  IMAD R17, R2.reuse, R15, R17 ;  /* 0x0000000f02117224 */ /* 0x040fe200078e0211 */
[----:B------:R-:W3:Y:S01]  /*7e40*/  LDL.LU R27, [R1+0x274] ;  /* 0x00027400011b7983 */ /* 0x000ee20000300800 */
[----:B------:R-:W-:Y:S01]  /*7e50*/  ISETP.GT.U32.AND P2, PT, R2, R14, PT ;  /* 0x0000000e0200720c */ /* 0x000fe20003f44070 */
[----:B------:R-:W-:Y:S01]  /*7e60*/  IMAD.HI.U32 R15, R0, R18, RZ ;  /* 0x00000012000f7227 */ /* 0x000fe200078e00ff */
[----:B------:R-:W-:-:S02]  /*7e70*/  ISETP.GT.U32.AND P0, PT, R2, R20, PT ;  /* 0x000000140200720c */ /* 0x000fc40003f04070 */
[----:B------:R-:W-:Y:S01]  /*7e80*/  ISETP.GT.U32.AND P3, PT, R2, R17, PT ;  /* 0x000000110200720c */ /* 0x000fe20003f64070 */
[----:B------:R-:W-:-:S04]  /*7e90*/  IMAD.MOV R15, RZ, RZ, -R15 ;  /* 0x000000ffff0f7224 */ /* 0x000fc800078e0a0f */
[----:B------:R-:W-:-:S04]  /*7ea0*/  IMAD R18, R2, R15, R18 ;  /* 0x0000000f02127224 */ /* 0x000fc800078e0212 */
[--C-:B------:R-:W-:Y:S01]  /*7eb0*/  @!P2 IMAD.IADD R14, R14, 0x1, -R2.reuse ;  /* 0x000000010e0ea824 */ /* 0x100fe200078e0a02 */
[----:B------:R-:W-:Y:S01]  /*7ec0*/  ISETP.GT.U32.AND P1, PT, R2, R18, PT ;  /* 0x000000120200720c */ /* 0x000fe20003f24070 */
[--C-:B------:R-:W-:Y:S02]  /*7ed0*/  @!P0 IMAD.IADD R20, R20, 0x1, -R2.reuse ;  /* 0x0000000114148824 */ /* 0x100fe400078e0a02 */
[----:B------:R-:W-:Y:S02]  /*7ee0*/  @!P3 IMAD.IADD R17, R17, 0x1, -R2 ;  /* 0x000000011111b824 */ /* 0x000fe400078e0a02 */
[----:B0-----:R-:W-:Y:S02]  /*7ef0*/  IMAD.MOV.U32 R4, RZ, RZ, R20 ;  /* 0x000000ffff047224 */ /* 0x001fe400078e0014 */
[----:B------:R-:W-:Y:S01]  /*7f00*/  @!P5 IMAD.MOV R14, RZ, RZ, -R14 ;  /* 0x000000ffff0ed224 */ /* 0x000fe200078e0a0e */
[----:B------:R-:W-:Y:S01]  /*7f10*/  STL [R1+0xcd8], R13 ;  /* 0x000cd80d01007387 */ /* 0x000fe20000100800 */
[----:B------:R-:W-:Y:S01]  /*7f20*/  @!P4 IMAD.MOV R4, RZ, RZ, -R4 ;  /* 0x000000ffff04c224 */ /* 0x000fe200078e0a04 */
[----:B------:R-:W-:-:S02]  /*7f30*/  ISETP.GT.U32.AND P3, PT, R2, R17, PT ;  /* 0x000000110200720c */ /* 0x000fc40003f64070 */
[----:B------:R-:W-:Y:S01]  /*7f40*/  ISETP.GE.AND P2, PT, R26, RZ, PT ;  /* 0x000000ff1a00720c */ /* 0x000fe20003f46270 */
[----:B------:R-:W-:Y:S04]  /*7f50*/  STL [R1+0xcdc], R14 ;  /* 0x000cdc0e01007387 */ /* 0x000fe80000100800 */
[----:B------:R-:W3:Y:S01]  /*7f60*/  LDL.LU R26, [R1+0x280] ;  /* 0x00028000011a7983 */ /* 0x000ee20000300800 */
[----:B------:R-:W-:-:S03]  /*7f70*/  @!P1 IMAD.IADD R18, R18, 0x1, -R2 ;  /* 0x0000000112129824 */ /* 0x000fc600078e0a02 */
[----:B------:R-:W-:Y:S04]  /*7f80*/  STL [R1+0x24], R4 ;  /* 0x0000240401007387 */ /* 0x000fe80000100800 */
[----:B------:R-:W3:Y:S01]  /*7f90*/  LDL.LU R29, [R1+0x284] ;  /* 0x00028400011d7983 */ /* 0x000ee20000300800 */
[----:B------:R-:W-:Y:S01]  /*7fa0*/  ISETP.GT.U32.AND P5, PT, R2, R18, PT ;  /* 0x000000120200720c */ /* 0x000fe20003fa4070 */
[----:B------:R-:W-:-:S04]  /*7fb0*/  @!P3 IMAD.IADD R17, R17, 0x1, -R2 ;  /* 0x000000011111b824 */ /* 0x000fc800078e0a02 */
[----:B-1----:R-:W-:-:S04]  /*7fc0*/  IMAD.MOV.U32 R3, RZ, RZ, R17 ;  /* 0x000000ffff037224 */ /* 0x002fc800078e0011 */
[----:B------:R-:W-:-:S04]  /*7fd0*/  @!P6 IMAD.MOV R3, RZ, RZ, -R3 ;  /* 0x000000ffff03e224 */ /* 0x000fc800078e0a03 */
[----:B------:R-:W-:Y:S01]  /*7fe0*/  @!P5 IMAD.IADD R18, R18, 0x1, -R2 ;  /* 0x000000011212d824 */ /* 0x000fe200078e0a02 */
[----:B------:R0:W-:Y:S04]  /*7ff0*/  STL [R1+0x28], R3 ;  /* 0x0000280301007387 */ /* 0x0001e80000100800 */
[----:B------:R-:W3:Y:S01]  /*8000*/  LDL.LU R7, [R1+0x288] ;  /* 0x0002880001077983 */ /* 0x000ee20000300800 */
[----:B0-----:R-:W-:-:S04]  /*8010*/  IMAD.MOV.U32 R3, RZ, RZ, R18 ;  /* 0x000000ffff037224 */ /* 0x001fc800078e0012 */
[----:B------:R-:W-:-:S05]  /*8020*/  @!P2 IMAD.MOV R3, RZ, RZ, -R3 ;  /* 0x000000ffff03a224 */ /* 0x000fca00078e0a03 */
[----:B------:R0:W-:Y:S04]  /*8030*/  STL [R1+0x20], R3 ;  /* 0x0000200301007387 */ /* 0x0001e80000100800 */
[----:B0-----:R-:W3:Y:S04]  /*8040*/  LDL.LU R3, [R1+0x28c] ;  /* 0x00028c0001037983 */ /* 0x001ee80000300800 */
[----:B------:R-:W3:Y:S04]  /*8050*/  LDL.LU R6, [R1+0x290] ;  /* 0x0002900001067983 */ /* 0x000ee80000300800 */
[----:B------:R-:W3:Y:S04]  /*8060*/  LDL.LU R4, [R1+0x294] ;  /* 0x0002940001047983 */ /* 0x000ee80000300800 */
[----:B------:R-:W3:Y:S01]  /*8070*/  LDL.LU R9, [R1+0x298] ;  /* 0x0002980001097983 */ /* 0x000ee20000300800 */
[----:B----4-:R-:W-:-:S05]  /*8080*/  IABS R15, R28 ;  /* 0x0000001c000f7213 */ /* 0x010fca0000000000 */
[----:B------:R-:W-:-:S04]  /*8090*/  IMAD.HI.U32 R19, R0, R15, RZ ;  /* 0x0000000f00137227 */ /* 0x000fc800078e00ff */
[----:B------:R-:W-:-:S04]  /*80a0*/  IMAD.MOV R19, RZ, RZ, -R19 ;  /* 0x000000ffff137224 */ /* 0x000fc800078e0a13 */
[----:B------:R-:W-:Y:S01]  /*80b0*/  IMAD R15, R2, R19, R15 ;  /* 0x00000013020f7224 */ /* 0x000fe200078e020f */
[----:B------:R-:W-:-:S05]  /*80c0*/  IABS R16, R24 ;  /* 0x0000001800107213 */ /* 0x000fca0000000000 */
[----:B------:R-:W-:Y:S01]  /*80d0*/  IMAD.HI.U32 R19, R0, R16, RZ ;  /* 0x0000001000137227 */ /* 0x000fe200078e00ff */
[----:B------:R-:W-:-:S03]  /*80e0*/  ISETP.GT.U32.AND P1, PT, R2, R15, PT ;  /* 0x0000000f0200720c */ /* 0x000fc60003f24070 */
[----:B------:R-:W-:-:S04]  /*80f0*/  IMAD.MOV R19, RZ, RZ, -R19 ;  /* 0x000000ffff137224 */ /* 0x000fc800078e0a13 */
[----:B------:R-:W-:-:S05]  /*8100*/  IMAD R16, R2, R19, R16 ;  /* 0x0000001302107224 */ /* 0x000fca00078e0210 */
[----:B------:R-:W-:Y:S01]  /*8110*/  ISETP.GT.U32.AND P5, PT, R2, R16, PT ;  /* 0x000000100200720c */ /* 0x000fe20003fa4070 */
[----:B------:R-:W-:Y:S01]  /*8120*/  @!P1 IMAD.IADD R15, R15, 0x1, -R2 ;  /* 0x000000010f0f9824 */ /* 0x000fe200078e0a02 */
[----:B------:R-:W-:-:S04]  /*8130*/  ISETP.GE.AND P3, PT, R24, RZ, PT ;  /* 0x000000ff1800720c */ /* 0x000fc80003f66270 */
[----:B------:R-:W-:Y:S02]  /*8140*/  ISETP.GT.U32.AND P1, PT, R2, R15, PT ;  /* 0x0000000f0200720c */ /* 0x000fe40003f24070 */
[----:B------:R-:W-:-:S05]  /*8150*/  ISETP.GE.AND P0, PT, R28, RZ, PT ;  /* 0x000000ff1c00720c */ /* 0x000fca0003f06270 */
[----:B------:R-:W-:-:S05]  /*8160*/  @!P5 IMAD.IADD R16, R16, 0x1, -R2 ;  /* 0x000000011010d824 */ /* 0x000fca00078e0a02 */
[----:B------:R-:W-:Y:S01]  /*8170*/  ISETP.GT.U32.AND P5, PT, R2, R16, PT ;  /* 0x000000100200720c */ /* 0x000fe20003fa4070 */
[----:B------:R-:W-:-:S04]  /*8180*/  @!P1 IMAD.IADD R15, R15, 0x1, -R2 ;  /* 0x000000010f0f9824 */ /* 0x000fc800078e0a02 */
[----:B------:R-:W-:-:S08]  /*8190*/  @!P0 IMAD.MOV R15, RZ, RZ, -R15 ;  /* 0x000000ffff0f8224 */ /* 0x000fd000078e0a0f */
[----:B------:R-:W-:-:S04]  /*81a0*/  @!P5 IMAD.IADD R16, R16, 0x1, -R2 ;  /* 0x000000011010d824 */ /* 0x000fc800078e0a02 */
[----:B------:R-:W-:Y:S01]  /*81b0*/  @!P3 IMAD.MOV R16, RZ, RZ, -R16 ;  /* 0x000000ffff10b224 */ /* 0x000fe200078e0a10 */
[----:B--2---:R-:W-:Y:S02]  /*81c0*/  IABS R17, R25 ;  /* 0x0000001900117213 */ /* 0x004fe40000000000 */
[----:B---3--:R-:W-:Y:S02]  /*81d0*/  ISETP.GE.AND P6, PT, R22, RZ, PT ;  /* 0x000000ff1600720c */ /* 0x008fe40003fc6270 */
[----:B------:R-:W-:Y:S01]  /*81e0*/  IABS R20, R22 ;  /* 0x0000001600147213 */ /* 0x000fe20000000000 */
[----:B------:R-:W-:-:S04]  /*81f0*/  IMAD.MOV.U32 R22, RZ, RZ, R17 ;  /* 0x000000ffff167224 */ /* 0x000fc800078e0011 */
[----:B------:R-:W-:Y:S02]  /*8200*/  IMAD.MOV.U32 R24, RZ, RZ, R20 ;  /* 0x000000ffff187224 */ /* 0x000fe400078e0014 */
[----:B------:R-:W-:Y:S01]  /*8210*/  IMAD.HI.U32 R17, R0, R22, RZ ;  /* 0x0000001600117227 */ /* 0x000fe200078e00ff */
[----:B------:R-:W-:-:S03]  /*8220*/  IABS R19, R27 ;  /* 0x0000001b00137213 */ /* 0x000fc60000000000 */
[----:B------:R-:W-:-:S04]  /*8230*/  IMAD.HI.U32 R18, R0, R24, RZ ;  /* 0x0000001800127227 */ /* 0x000fc800078e00ff */
[----:B------:R-:W-:Y:S02]  /*8240*/  IMAD.MOV R17, RZ, RZ, -R17 ;  /* 0x000000ffff117224 */ /* 0x000fe400078e0a11 */
[----:B------:R-:W-:-:S04]  /*8250*/  IMAD.HI.U32 R20, R0, R19, RZ ;  /* 0x0000001300147227 */ /* 0x000fc800078e00ff */
[----:B------:R-:W-:Y:S02]  /*8260*/  IMAD.MOV R18, RZ, RZ, -R18 ;  /* 0x000000ffff127224 */ /* 0x000fe400078e0a12 */
[C---:B------:R-:W-:Y:S02]  /*8270*/  IMAD R17, R2.reuse, R17, R22 ;  /* 0x0000001102117224 */ /* 0x040fe400078e0216 */
[----:B------:R-:W-:Y:S02]  /*8280*/  IMAD.MOV R20, RZ, RZ, -R20 ;  /* 0x000000ffff147224 */ /* 0x000fe400078e0a14 */
[C---:B------:R-:W-:Y:S01]  /*8290*/  IMAD R18, R2.reuse, R18, R24 ;  /* 0x0000001202127224 */ /* 0x040fe200078e0218 */
[C---:B------:R-:W-:Y:S01]  /*82a0*/  ISETP.GT.U32.AND P1, PT, R2.reuse, R17, PT ;  /* 0x000000110200720c */ /* 0x040fe20003f24070 */
[----:B------:R-:W-:-:S03]  /*82b0*/  IMAD R19, R2, R20, R19 ;  /* 0x0000001402137224 */ /* 0x000fc600078e0213 */
[C---:B------:R-:W-:Y:S02]  /*82c0*/  ISETP.GT.U32.AND P0, PT, R2.reuse, R18, PT ;  /* 0x000000120200720c */ /* 0x040fe40003f04070 */
[----:B------:R-:W-:Y:S02]  /*82d0*/  ISETP.GT.U32.AND P5, PT, R2, R19, PT ;  /* 0x000000130200720c */ /* 0x000fe40003fa4070 */
[----:B------:R-:W-:Y:S02]  /*82e0*/  ISETP.GE.AND P2, PT, R27, RZ, PT ;  /* 0x000000ff1b00720c */ /* 0x000fe40003f46270 */
[----:B------:R-:W-:-:S03]  /*82f0*/  IABS R27, R26 ;  /* 0x0000001a001b7213 */ /* 0x000fc60000000000 */
[----:B------:R-:W-:Y:S02]  /*8300*/  @!P1 IMAD.IADD R17, R17, 0x1, -R2 ;  /* 0x0000000111119824 */ /* 0x000fe400078e0a02 */
[----:B------:R-:W-:Y:S01]  /*8310*/  IMAD.HI.U32 R22, R0, R27, RZ ;  /* 0x0000001b00167227 */ /* 0x000fe200078e00ff */
[----:B------:R-:W-:-:S03]  /*8320*/  IABS R20, R29 ;  /* 0x0000001d00147213 */ /* 0x000fc60000000000 */
[--C-:B------:R-:W-:Y:S01]  /*8330*/  @!P0 IMAD.IADD R18, R18, 0x1, -R2.reuse ;  /* 0x0000000112128824 */ /* 0x100fe200078e0a02 */
[C---:B------:R-:W-:Y:S01]  /*8340*/  ISETP.GT.U32.AND P0, PT, R2.reuse, R17, PT ;  /* 0x000000110200720c */ /* 0x040fe20003f04070 */
[----:B------:R-:W-:Y:S01]  /*8350*/  @!P5 IMAD.IADD R19, R19, 0x1, -R2 ;  /* 0x000000011313d824 */ /* 0x000fe200078e0a02 */
[----:B------:R-:W-:Y:S01]  /*8360*/  ISETP.GE.AND P4, PT, R25, RZ, PT ;  /* 0x000000ff1900720c */ /* 0x000fe20003f86270 */
[----:B------:R-:W-:Y:S01]  /*8370*/  IMAD.MOV R22, RZ, RZ, -R22 ;  /* 0x000000ffff167224 */ /* 0x000fe200078e0a16 */
[----:B------:R-:W-:Y:S01]  /*8380*/  ISETP.GT.U32.AND P5, PT, R2, R18, PT ;  /* 0x000000120200720c */ /* 0x000fe20003fa4070 */
[----:B------:R-:W-:-:S04]  /*8390*/  IMAD.HI.U32 R25, R0, R20, RZ ;  /* 0x0000001400197227 */ /* 0x000fc800078e00ff */
[C---:B------:R-:W-:Y:S02]  /*83a0*/  IMAD R27, R2.reuse, R22, R27 ;  /* 0x00000016021b7224 */ /* 0x040fe400078e021b */
[----:B------:R-:W-:Y:S02]  /*83b0*/  IMAD.MOV R25, RZ, RZ, -R25 ;  /* 0x000000ffff197224 */ /* 0x000fe400078e0a19 */
[----:B------:R-:W-:Y:S01]  /*83c0*/  @!P0 IMAD.IADD R17, R17, 0x1, -R2 ;  /* 0x0000000111118824 */ /* 0x000fe200078e0a02 */
[C---:B------:R-:W-:Y:S01]  /*83d0*/  ISETP.GT.U32.AND P0, PT, R2.reuse, R27, PT ;  /* 0x0000001b0200720c */ /* 0x040fe20003f04070 */
[----:B------:R-:W-:Y:S02]  /*83e0*/  IMAD R20, R2, R25, R20 ;  /* 0x0000001902147224 */ /* 0x000fe400078e0214 */
[----:B------:R-:W-:-:S03]  /*83f0*/  @!P5 IMAD.IADD R18, R18, 0x1, -R2 ;  /* 0x000000011212d824 */ /* 0x000fc600078e0a02 */
[----:B------:R-:W-:Y:S02]  /*8400*/  ISETP.GT.U32.AND P5, PT, R2, R20, PT ;  /* 0x000000140200720c */ /* 0x000fe40003fa4070 */
[----:B------:R-:W-:-:S05]  /*8410*/  IABS R28, R7 ;  /* 0x00000007001c7213 */ /* 0x000fca0000000000 */
[----:B------:R-:W-:-:S06]  /*8420*/  @!P0 IMAD.IADD R27, R27, 0x1, -R2 ;  /* 0x000000011b1b8824 */ /* 0x000fcc00078e0a02 */
[----:B------:R-:W-:Y:S01]  /*8430*/  @!P5 IMAD.IADD R20, R20, 0x1, -R2 ;  /* 0x000000011414d824 */ /* 0x000fe200078e0a02 */
[----:B------:R-:W-:Y:S01]  /*8440*/  ISETP.GT.U32.AND P5, PT, R2, R27, PT ;  /* 0x0000001b0200720c */ /* 0x000fe20003fa4070 */
[----:B------:R-:W-:Y:S01]  /*8450*/  IMAD.HI.U32 R24, R0, R28, RZ ;  /* 0x0000001c00187227 */ /* 0x000fe200078e00ff */
[----:B------:R-:W-:Y:S02]  /*8460*/  ISETP.GT.U32.AND P3, PT, R2, R19, PT ;  /* 0x000000130200720c */ /* 0x000fe40003f64070 */
[----:B------:R-:W-:Y:S01]  /*8470*/  IABS R22, R3 ;  /* 0x0000000300167213 */ /* 0x000fe20000000000 */
[----:B------:R-:W-:Y:S01]  /*8480*/  IMAD.MOV R24, RZ, RZ, -R24 ;  /* 0x000000ffff187224 */ /* 0x000fe200078e0a18 */
[----:B------:R-:W-:-:S03]  /*8490*/  ISETP.GE.AND P1, PT, R26, RZ, PT ;  /* 0x000000ff1a00720c */ /* 0x000fc60003f26270 */
[----:B------:R-:W-:Y:S01]  /*84a0*/  IMAD.HI.U32 R25, R0, R22, RZ ;  /* 0x0000001600197227 */ /* 0x000fe200078e00ff */
[----:B------:R-:W-:-:S03]  /*84b0*/  IABS R26, R6 ;  /* 0x00000006001a7213 */ /* 0x000fc60000000000 */
[----:B------:R-:W-:Y:S02]  /*84c0*/  IMAD.MOV R25, RZ, RZ, -R25 ;  /* 0x000000ffff197224 */ /* 0x000fe400078e0a19 */
[C---:B------:R-:W-:Y:S02]  /*84d0*/  IMAD R28, R2.reuse, R24, R28 ;  /* 0x00000018021c7224 */ /* 0x040fe400078e021c */
[----:B------:R-:W-:Y:S02]  /*84e0*/  IMAD R22, R2, R25, R22 ;  /* 0x0000001902167224 */ /* 0x000fe400078e0216 */
[----:B------:R-:W-:Y:S01]  /*84f0*/  @!P5 IMAD.IADD R27, R27, 0x1, -R2 ;  /* 0x000000011b1bd824 */ /* 0x000fe200078e0a02 */
[----:B------:R-:W-:Y:S01]  /*8500*/  ISETP.GE.AND P5, PT, R29, RZ, PT ;  /* 0x000000ff1d00720c */ /* 0x000fe20003fa6270 */
[----:B------:R-:W-:Y:S01]  /*8510*/  IMAD.MOV.U32 R24, RZ, RZ, R26 ;  /* 0x000000ffff187224 */ /* 0x000fe200078e001a */
[----:B------:R-:W-:Y:S01]  /*8520*/  IABS R11, R4 ;  /* 0x00000004000b7213 */ /* 0x000fe20000000000 */
[----:B------:R-:W0:Y:S01]  /*8530*/  S2R R29, SR_TID.X ;  /* 0x00000000001d7919 */ /* 0x000e220000002100 */
[----:B------:R-:W-:Y:S01]  /*8540*/  IABS R10, R9 ;  /* 0x00000009000a7213 */ /* 0x000fe20000000000 */
[----:B------:R-:W-:Y:S01]  /*8550*/  IMAD.HI.U32 R26, R0, R24, RZ ;  /* 0x00000018001a7227 */ /* 0x000fe200078e00ff */
[----:B------:R-:W-:-:S03]  /*8560*/  ISETP.GT.U32.AND P0, PT, R2, R22, PT ;  /* 0x000000160200720c */ /* 0x000fc60003f04070 */
[----:B------:R-:W-:Y:S01]  /*8570*/  @!P3 IMAD.IADD R19, R19, 0x1, -R2 ;  /* 0x000000011313b824 */ /* 0x000fe200078e0a02 */
[----:B------:R-:W-:Y:S01]  /*8580*/  ISETP.GT.U32.AND P3, PT, R2, R28, PT ;  /* 0x0000001c0200720c */ /* 0x000fe20003f64070 */
[----:B------:R-:W-:Y:S02]  /*8590*/  IMAD.MOV.U32 R25, RZ, RZ, R11 ;  /* 0x000000ffff197224 */ /* 0x000fe400078e000b */
[----:B------:R-:W-:Y:S02]  /*85a0*/  IMAD.MOV R8, RZ, RZ, -R26 ;  /* 0x000000ffff087224 */ /* 0x000fe400078e0a1a */
[----:B------:R-:W-:Y:S02]  /*85b0*/  IMAD.MOV.U32 R26, RZ, RZ, R10 ;  /* 0x000000ffff1a7224 */ /* 0x000fe400078e000a */
[----:B------:R-:W-:-:S04]  /*85c0*/  IMAD.HI.U32 R10, R0, R25, RZ ;  /* 0x00000019000a7227 */ /* 0x000fc800078e00ff */
[----:B------:R-:W-:Y:S02]  /*85d0*/  IMAD R24, R2, R8, R24 ;  /* 0x0000000802187224 */ /* 0x000fe400078e0218 */
[----:B------:R-:W-:-:S04]  /*85e0*/  IMAD.HI.U32 R8, R0, R26, RZ ;  /* 0x0000001a00087227 */ /* 0x000fc800078e00ff */
[----:B------:R-:W-:Y:S02]  /*85f0*/  IMAD.MOV R0, RZ, RZ, -R10 ;  /* 0x000000ffff007224 */ /* 0x000fe400078e0a0a */
[----:B------:R-:W-:Y:S01]  /*8600*/  @!P4 IMAD.MOV R17, RZ, RZ, -R17 ;  /* 0x000000ffff11c224 */ /* 0x000fe200078e0a11 */
[----:B------:R-:W-:Y:S01]  /*8610*/  ISETP.GT.U32.AND P4, PT, R2, R20, PT ;  /* 0x000000140200720c */ /* 0x000fe20003f84070 */
[--C-:B------:R-:W-:Y:S02]  /*8620*/  @!P0 IMAD.IADD R22, R22, 0x1, -R2.reuse ;  /* 0x0000000116168824 */ /* 0x100fe400078e0a02 */
[----:B------:R-:W-:Y:S02]  /*8630*/  IMAD R25, R2, R0, R25 ;  /* 0x0000000002197224 */ /* 0x000fe400078e0219 */
[----:B------:R-:W-:Y:S01]  /*8640*/  @!P3 IMAD.IADD R28, R28, 0x1, -R2 ;  /* 0x000000011c1cb824 */ /* 0x000fe200078e0a02 */
[----:B------:R-:W-:Y:S01]  /*8650*/  ISETP.GT.U32.AND P3, PT, R2, R24, PT ;  /* 0x000000180200720c */ /* 0x000fe20003f64070 */
[----:B------:R-:W-:-:S02]  /*8660*/  IMAD.MOV R0, RZ, RZ, -R8 ;  /* 0x000000ffff007224 */ /* 0x000fc400078e0a08 */
[----:B------:R-:W1:Y:S01]  /*8670*/  LDC R8, c[0x0][0x230] ;  /* 0x00008c00ff087b82 */ /* 0x000e620000000800 */
[----:B------:R-:W-:Y:S01]  /*8680*/  @!P6 IMAD.MOV R18, RZ, RZ, -R18 ;  /* 0x000000ffff12e224 */ /* 0x000fe200078e0a12 */
[----:B------:R-:W-:Y:S02]  /*8690*/  ISETP.GT.U32.AND P6, PT, R2, R22, PT ;  /* 0x000000160200720c */ /* 0x000fe40003fc4070 */
[----:B------:R-:W-:Y:S01]  /*86a0*/  @!P4 IMAD.IADD R20, R20, 0x1, -R2 ;  /* 0x000000011414c824 */ /* 0x000fe200078e0a02 */
[C---:B------:R-:W-:Y:S01]  /*86b0*/  ISETP.GT.U32.AND P4, PT, R2.reuse, R25, PT ;  /* 0x000000190200720c */ /* 0x040fe20003f84070 */
[----:B------:R-:W-:Y:S02]  /*86c0*/  IMAD R26, R2, R0, R26 ;  /* 0x00000000021a7224 */ /* 0x000fe400078e021a */
[----:B0-----:R-:W-:Y:S02]  /*86d0*/  IMAD.SHL.U32 R0, R29, 0x40, RZ ;  /* 0x000000401d007824 */ /* 0x001fe400078e00ff */
[----:B------:R-:W-:-:S05]  /*86e0*/  @!P3 IMAD.IADD R24, R24, 0x1, -R2 ;  /* 0x000000011818b824 */ /* 0x000fca00078e0a02 */
[--C-:B------:R-:W-:Y:S01]  /*86f0*/  @!P6 IMAD.IADD R22, R22, 0x1, -R2.reuse ;  /* 0x000000011616e824 */ /* 0x100fe200078e0a02 */
[----:B------:R-:W-:Y:S01]  /*8700*/  ISETP.GE.AND P6, PT, R3, RZ, PT ;  /* 0x000000ff0300720c */ /* 0x000fe20003fc6270 */
[----:B------:R-:W-:Y:S01]  /*8710*/  IMAD.SHL.U32 R3, R29, 0x8, RZ ;  /* 0x000000081d037824 */ /* 0x000fe200078e00ff */
[----:B------:R-:W-:Y:S02]  /*8720*/  ISETP.GT.U32.AND P3, PT, R2, R24, PT ;  /* 0x000000180200720c */ /* 0x000fe40003f64070 */
[----:B------:R-:W-:Y:S01]  /*8730*/  LOP3.LUT R0, R0, 0x1c0, RZ, 0xc0, !PT ;  /* 0x000001c000007812 */ /* 0x000fe200078ec0ff */
[----:B------:R-:W-:Y:S01]  /*8740*/  @!P4 IMAD.IADD R25, R25, 0x1, -R2 ;  /* 0x000000011919c824 */ /* 0x000fe200078e0a02 */
[----:B------:R-:W-:Y:S02]  /*8750*/  ISETP.GE.AND P4, PT, R6, RZ, PT ;  /* 0x000000ff0600720c */ /* 0x000fe40003f86270 */
[----:B------:R-:W-:Y:S01]  /*8760*/  LOP3.LUT R0, R0, 0x30, R3, 0xf8, !PT ;  /* 0x0000003000007812 */ /* 0x000fe200078ef803 */
[C---:B------:R-:W-:Y:S01]  /*8770*/  IMAD.SHL.U32 R3, R29.reuse, 0x2, RZ ;  /* 0x000000021d037824 */ /* 0x040fe200078e00ff */
[----:B------:R-:W-:Y:S01]  /*8780*/  LOP3.LUT R6, R29, 0x3, RZ, 0xc0, !PT ;  /* 0x000000031d067812 */ /* 0x000fe200078ec0ff */
[----:B------:R-:W-:Y:S01]  /*8790*/  @!P2 IMAD.MOV R19, RZ, RZ, -R19 ;  /* 0x000000ffff13a224 */ /* 0x000fe200078e0a13 */
[----:B------:R-:W-:Y:S01]  /*87a0*/  ISETP.GE.AND P2, PT, R7, RZ, PT ;  /* 0x000000ff0700720c */ /* 0x000fe20003f46270 */
[----:B-1----:R-:W-:Y:S01]  /*87b0*/  VIADD R8, R8, 0x3f ;  /* 0x0000003f08087836 */ /* 0x002fe20000000000 */
[----:B------:R-:W-:Y:S01]  /*87c0*/  SHF.R.U32.HI R7, RZ, 0x2, R29 ;  /* 0x00000002ff077819 */ /* 0x000fe2000001161d */
[----:B------:R-:W-:Y:S01]  /*87d0*/  @!P1 IMAD.MOV R27, RZ, RZ, -R27 ;  /* 0x000000ffff1b9224 */ /* 0x000fe200078e0a1b */
[----:B------:R-:W-:Y:S01]  /*87e0*/  ISETP.GT.U32.AND P1, PT, R2, R25, PT ;  /* 0x000000190200720c */ /* 0x000fe20003f24070 */
[----:B------:R-:W-:Y:S01]  /*87f0*/  IMAD R6, R6, 0x110, RZ ;  /* 0x0000011006067824 */ /* 0x000fe200078e02ff */
[----:B------:R-:W-:-:S02]  /*8800*/  LOP3.LUT R3, R0, 0x30, R3, 0x78, !PT ;  /* 0x0000003000037812 */ /* 0x000fc400078e7803 */
[----:B------:R-:W-:Y:S01]  /*8810*/  SHF.R.S32.HI R0, RZ, 0x1f, R8 ;  /* 0x0000001fff007819 */ /* 0x000fe20000011408 */
[----:B------:R-:W-:Y:S01]  /*8820*/  @!P3 IMAD.IADD R24, R24, 0x1, -R2 ;  /* 0x000000011818b824 */ /* 0x000fe200078e0a02 */
[----:B------:R-:W-:Y:S01]  /*8830*/  SGXT.U32 R7, R7, 0x3 ;  /* 0x000000030707781a */ /* 0x000fe20000000000 */
[----:B------:R-:W-:Y:S01]  /*8840*/  STL [R1+0xce0], R15 ;  /* 0x000ce00f01007387 */ /* 0x000fe20000100800 */
[----:B------:R-:W-:Y:S01]  /*8850*/  ISETP.GE.AND P3, PT, R4, RZ, PT ;  /* 0x000000ff0400720c */ /* 0x000fe20003f66270 */
[----:B------:R-:W-:Y:S01]  /*8860*/  IMAD.SHL.U32 R4, R29, 0x10, RZ ;  /* 0x000000101d047824 */ /* 0x000fe200078e00ff */
[----:B------:R-:W-:Y:S01]  /*8870*/  LEA.HI R8, R0, R8, RZ, 0x6 ;  /* 0x0000000800087211 */ /* 0x000fe200078f30ff */
[----:B------:R-:W-:Y:S01]  /*8880*/  STL [R1+0xce4], R16 ;  /* 0x000ce41001007387 */ /* 0x000fe20000100800 */
[----:B------:R-:W-:-:S03]  /*8890*/  LOP3.LUT R0, R6, R7, RZ, 0xfc, !PT ;  /* 0x0000000706007212 */ /* 0x000fc600078efcff */
[----:B------:R-:W-:Y:S04]  /*88a0*/  STL [R1+0xce8], R17 ;  /* 0x000ce81101007387 */ /* 0x000fe80000100800 */
[----:B------:R-:W-:Y:S04]  /*88b0*/  STL [R1+0xcec], R18 ;  /* 0x000cec1201007387 */ /* 0x000fe80000100800 */
[----:B------:R-:W-:Y:S04]  /*88c0*/  STL [R1+0xcf8], R19 ;  /* 0x000cf81301007387 */ /* 0x000fe80000100800 */
[----:B------:R-:W-:Y:S01]  /*88d0*/  STL [R1+0xcfc], R27 ;  /* 0x000cfc1b01007387 */ /* 0x000fe20000100800 */
[----:B------:R-:W-:-:S03]  /*88e0*/  @!P1 IMAD.IADD R25, R25, 0x1, -R2 ;  /* 0x0000000119199824 */ /* 0x000fc600078e0a02 */
[----:B------:R0:W-:Y:S01]  /*88f0*/  STL [R1+0xbe4], R4 ;  /* 0x000be40401007387 */ /* 0x0001e20000100800 */
[----:B------:R-:W-:-:S03]  /*8900*/  ISETP.GE.AND P1, PT, R9, RZ, PT ;  /* 0x000000ff0900720c */ /* 0x000fc60003f26270 */
[----:B------:R1:W-:Y:S04]  /*8910*/  STL [R1+0xbec], R0 ;  /* 0x000bec0001007387 */ /* 0x0003e80000100800 */
[----:B------:R-:W2:Y:S01]  /*8920*/  LDL.LU R10, [R1+0x1e8] ;  /* 0x0001e800010a7983 */ /* 0x000ea20000300800 */
[----:B0-----:R-:W-:-:S03]  /*8930*/  LOP3.LUT R4, R4, 0x200, RZ, 0xc0, !PT ;  /* 0x0000020004047812 */ /* 0x001fc600078ec0ff */
[----:B------:R-:W3:Y:S01]  /*8940*/  LDL.LU R9, [R1+0x1e0] ;  /* 0x0001e00001097983 */ /* 0x000ee20000300800 */
[----:B-1----:R-:W-:-:S05]  /*8950*/  IADD3 R0, R3, UR4, R4 ;  /* 0x0000000403007c10 */ /* 0x002fca000fffe004 */
[----:B------:R0:W-:Y:S04]  /*8960*/  STL [R1+0x3e4], R0 ;  /* 0x0003e40001007387 */ /* 0x0001e80000100800 */
[----:B------:R-:W4:Y:S04]  /*8970*/  LDL.LU R13, [R1+0x1dc] ;  /* 0x0001dc00010d7983 */ /* 0x000f280000300800 */
[----:B------:R-:W4:Y:S01]  /*8980*/  LDL.LU R8, [R1+0x1d8] ;  /* 0x0001d80001087983 */ /* 0x000f220000300800 */
[----:B------:R-:W-:-:S05]  /*8990*/  @!P5 IMAD.MOV R20, RZ, RZ, -R20 ;  /* 0x000000ffff14d224 */ /* 0x000fca00078e0a14 */
[----:B------:R-:W-:Y:S04]  /*89a0*/  STL [R1+0xd00], R20 ;  /* 0x000d001401007387 */ /* 0x000fe80000100800 */
[----:B------:R-:W4:Y:S04]  /*89b0*/  LDL.LU R12, [R1+0x1cc] ;  /* 0x0001cc00010c7983 */ /* 0x000f280000300800 */
[----:B------:R-:W4:Y:S04]  /*89c0*/  LDL.LU R11, [R1+0x1c8] ;  /* 0x0001c800010b7983 */ /* 0x000f280000300800 */
[----:B------:R-:W4:Y:S04]  /*89d0*/  LDL.LU R7, [R1+0x1c4] ;  /* 0x0001c40001077983 */ /* 0x000f280000300800 */
[----:B------:R-:W4:Y:S01]  /*89e0*/  LDL.LU R6, [R1+0x1bc] ;  /* 0x0001bc0001067983 */ /* 0x000f220000300800 */
[----:B------:R-:W-:-:S03]  /*89f0*/  LOP3.LUT R29, R29, 0x3f, RZ, 0xc0, !PT ;  /* 0x0000003f1d1d7812 */ /* 0x000fc600078ec0ff */
[----:B------:R-:W4:Y:S04]  /*8a00*/  LDL.LU R4, [R1+0x1b8] ;  /* 0x0001b80001047983 */ /* 0x000f280000300800 */
[----:B------:R-:W4:Y:S01]  /*8a10*/  LDL.LU R3, [R1+0x1b0] ;  /* 0x0001b00001037983 */ /* 0x000f220000300800 */
[----:B0-----:R-:W-:-:S03]  /*8a20*/  IMAD R0, R29, UR5, RZ ;  /* 0x000000051d007c24 */ /* 0x001fc6000f8e02ff */
[----:B------:R-:W4:Y:S01]  /*8a30*/  LDL.LU R29, [R1+0x1ac] ;  /* 0x0001ac00011d7983 */ /* 0x000f220000300800 */
[----:B------:R-:W-:-:S13]  /*8a40*/  ISETP.GT.U32.AND P0, PT, R2, R28, PT ;  /* 0x0000001c0200720c */ /* 0x000fda0003f04070 */
[----:B------:R-:W-:Y:S01]  /*8a50*/  @!P0 IMAD.IADD R28, R28, 0x1, -R2 ;  /* 0x000000011c1c8824 */ /* 0x000fe200078e0a02 */
[----:B------:R-:W-:-:S13]  /*8a60*/  ISETP.GT.U32.AND P0, PT, R2, R26, PT ;  /* 0x0000001a0200720c */ /* 0x000fda0003f04070 */
[----:B------:R-:W-:-:S05]  /*8a70*/  @!P0 IMAD.IADD R26, R26, 0x1, -R2 ;  /* 0x000000011a1a8824 */ /* 0x000fca00078e0a02 */
[----:B------:R-:W-:Y:S01]  /*8a80*/  ISETP.GT.U32.AND P0, PT, R2, R26, PT ;  /* 0x0000001a0200720c */ /* 0x000fe20003f04070 */
[----:B------:R-:W-:-:S12]  /*8a90*/  @!P2 IMAD.MOV R28, RZ, RZ, -R28 ;  /* 0x000000ffff1ca224 */ /* 0x000fd800078e0a1c */
[----:B------:R-:W-:Y:S01]  /*8aa0*/  @!P0 IMAD.IADD R26, R26, 0x1, -R2 ;  /* 0x000000011a1a8824 */ /* 0x000fe200078e0a02 */
[----:B------:R-:W-:Y:S01]  /*8ab0*/  IADD3 R2, P5, R0, UR8, RZ ;  /* 0x0000000800027c10 */ /* 0x000fe2000ffbe0ff */
[----:B------:R-:W-:Y:S01]  /*8ac0*/  @!P6 IMAD.MOV R22, RZ, RZ, -R22 ;  /* 0x000000ffff16e224 */ /* 0x000fe200078e0a16 */
[----:B------:R-:W-:Y:S01]  /*8ad0*/  ISETP.NE.AND P0, PT, R5, RZ, PT ;  /* 0x000000ff0500720c */ /* 0x000fe20003f05270 */
[----:B------:R-:W-:Y:S01]  /*8ae0*/  @!P4 IMAD.MOV R24, RZ, RZ, -R24 ;  /* 0x000000ffff18c224 */ /* 0x000fe200078e0a18 */
[----:B------:R-:W-:Y:S01]  /*8af0*/  LOP3.LUT R5, RZ, R5, RZ, 0x33, !PT ;  /* 0x00000005ff057212 */ /* 0x000fe200078e33ff */
[----:B------:R-:W-:Y:S01]  /*8b00*/  STL [R1+0xc30], R2 ;  /* 0x000c300201007387 */ /* 0x000fe20000100800 */
[----:B------:R-:W-:Y:S01]  /*8b10*/  @!P3 IMAD.MOV R25, RZ, RZ, -R25 ;  /* 0x000000ffff19b224 */ /* 0x000fe200078e0a19 */
[----:B------:R-:W-:Y:S02]  /*8b20*/  ULDC UR8, c[0x0][0x234] ;  /* 0x00008d0000087ab9 */ /* 0x000fe40000000800 */
[----:B------:R0:W-:Y:S04]  /*8b30*/  STL [R1+0xd04], R28 ;  /* 0x000d041c01007387 */ /* 0x0001e80000100800 */
[----:B0-----:R-:W4:Y:S01]  /*8b40*/  LDL.LU R28, [R1+0x1a8] ;  /* 0x0001a800011c7983 */ /* 0x001f220000300800 */
[----:B--2---:R-:W-:-:S02]  /*8b50*/  SEL R2, R5, R10, !P0 ;  /* 0x0000000a05027207 */ /* 0x004fc40004000000 */
[----:B---3--:R-:W-:-:S03]  /*8b60*/  SEL R0, R5, R9, !P0 ;  /* 0x0000000905007207 */ /* 0x008fc60004000000 */
[----:B------:R0:W-:Y:S04]  /*8b70*/  STL [R1+0x8c], R2 ;  /* 0x00008c0201007387 */ /* 0x0001e80000100800 */
[----:B------:R-:W2:Y:S04]  /*8b80*/  LDL.LU R10, [R1+0x1a4] ;  /* 0x0001a400010a7983 */ /* 0x000ea80000300800 */
[----:B------:R1:W-:Y:S01]  /*8b90*/  STL [R1+0x94], R0 ;  /* 0x0000940001007387 */ /* 0x0003e20000100800 */
[----:B----4-:R-:W-:-:S03]  /*8ba0*/  SEL R13, R5, R13, !P0 ;  /* 0x0000000d050d7207 */ /* 0x010fc60004000000 */
[----:B------:R-:W3:Y:S04]  /*8bb0*/  LDL.LU R9, [R1+0x118] ;  /* 0x0001180001097983 */ /* 0x000ee80000300800 */
[----:B0-----:R-:W4:Y:S01]  /*8bc0*/  LDL.LU R2, [R1+0x11c] ;  /* 0x00011c0001027983 */ /* 0x001f220000300800 */
[----:B-1----:R-:W-:-:S03]  /*8bd0*/  SEL R0, R5, R8, !P0 ;  /* 0x0000000805007207 */ /* 0x002fc60004000000 */
[----:B------:R-:W-:Y:S04]  /*8be0*/  STL [R1+0x98], R13 ;  /* 0x0000980d01007387 */ /* 0x000fe80000100800 */
[----:B------:R-:W4:Y:S04]  /*8bf0*/  LDL.LU R20, [R1+0x120] ;  /* 0x0001200001147983 */ /* 0x000f280000300800 */
[----:B------:R0:W-:Y:S04]  /*8c00*/  STL [R1+0xa8], R0 ;  /* 0x0000a80001007387 */ /* 0x0001e80000100800 */
[----:B------:R-:W4:Y:S01]  /*8c10*/  LDL.LU R16, [R1+0x124] ;  /* 0x0001240001107983 */ /* 0x000f220000300800 */
[----:B------:R-:W-:-:S03]  /*8c20*/  SEL R12, R5, R12, !P0 ;  /* 0x0000000c050c7207 */ /* 0x000fc60004000000 */
[----:B------:R-:W4:Y:S01]  /*8c30*/  LDL.LU R15, [R1+0x128] ;  /* 0x00012800010f7983 */ /* 0x000f220000300800 */
[----:B0-----:R-:W-:-:S03]  /*8c40*/  SEL R0, R5, R11, !P0 ;  /* 0x0000000b05007207 */ /* 0x001fc60004000000 */
[----:B------:R-:W4:Y:S01]  /*8c50*/  LDL.LU R14, [R1+0x12c] ;  /* 0x00012c00010e7983 */ /* 0x000f220000300800 */
[----:B------:R-:W-:-:S03]  /*8c60*/  SEL R7, R5, R7, !P0 ;  /* 0x0000000705077207 */ /* 0x000fc60004000000 */
[----:B------:R-:W4:Y:S01]  /*8c70*/  LDL.LU R8, [R1+0x130] ;  /* 0x0001300001087983 */ /* 0x000f220000300800 */
[----:B------:R-:W-:-:S03]  /*8c80*/  SEL R6, R5, R6, !P0 ;  /* 0x0000000605067207 */ /* 0x000fc60004000000 */
[----:B------:R-:W-:Y:S04]  /*8c90*/  STL [R1+0xb0], R12 ;  /* 0x0000b00c01007387 */ /* 0x000fe80000100800 */
[----:B------:R0:W-:Y:S01]  /*8ca0*/  STL [R1+0xb4], R0 ;  /* 0x0000b40001007387 */ /* 0x0001e20000100800 */
[----:B------:R-:W-:-:S03]  /*8cb0*/  SEL R11, R5, R4, !P0 ;  /* 0x00000004050b7207 */ /* 0x000fc60004000000 */
[----:B0-----:R-:W4:Y:S04]  /*8cc0*/  LDL.LU R0, [R1+0x134] ;  /* 0x0001340001007983 */ /* 0x001f280000300800 */
[----:B------:R0:W-:Y:S04]  /*8cd0*/  STL [R1+0xb8], R7 ;  /* 0x0000b80701007387 */ /* 0x0001e80000100800 */
[----:B------:R-:W4:Y:S04]  /*8ce0*/  LDL.LU R27, [R1+0x138] ;  /* 0x00013800011b7983 */ /* 0x000f280000300800 */
[----:B------:R1:W-:Y:S04]  /*8cf0*/  STL [R1+0xc8], R6 ;  /* 0x0000c80601007387 */ /* 0x0003e80000100800 */
[----:B------:R-:W4:Y:S01]  /*8d00*/  LDL.LU R19, [R1+0x13c] ;  /* 0x00013c0001137983 */ /* 0x000f220000300800 */
[----:B------:R-:W-:-:S03]  /*8d10*/  SEL R4, R5, R3, !P0 ;  /* 0x0000000305047207 */ /* 0x000fc60004000000 */
[----:B0-----:R-:W4:Y:S04]  /*8d20*/  LDL.LU R7, [R1+0x140] ;  /* 0x0001400001077983 */ /* 0x001f280000300800 */
[----:B-1----:R-:W4:Y:S01]  /*8d30*/  LDL.LU R6, [R1+0x144] ;  /* 0x0001440001067983 */ /* 0x002f220000300800 */
[----:B------:R-:W-:-:S03]  /*8d40*/  SEL R3, R5, R29, !P0 ;  /* 0x0000001d05037207 */ /* 0x000fc60004000000 */
[----:B------:R0:W-:Y:S04]  /*8d50*/  STL [R1+0xcc], R11 ;  /* 0x0000cc0b01007387 */ /* 0x0001e80000100800 */
[----:B------:R-:W4:Y:S04]  /*8d60*/  LDL.LU R13, [R1+0x14c] ;  /* 0x00014c00010d7983 */ /* 0x000f280000300800 */
[----:B------:R1:W-:Y:S04]  /*8d70*/  STL [R1+0xd0], R4 ;  /* 0x0000d00401007387 */ /* 0x0003e80000100800 */
[----:B------:R-:W4:Y:S04]  /*8d80*/  LDL.LU R18, [R1+0x150] ;  /* 0x0001500001127983 */ /* 0x000f280000300800 */
[----:B------:R-:W4:Y:S04]  /*8d90*/  LDL.LU R17, [R1+0x154] ;  /* 0x0001540001117983 */ /* 0x000f280000300800 */
[----:B------:R1:W-:Y:S04]  /*8da0*/  STL [R1+0xf8], R3 ;  /* 0x0000f80301007387 */ /* 0x0003e80000100800 */
[----:B------:R-:W4:Y:S04]  /*8db0*/  LDL.LU R12, [R1+0x15c] ;  /* 0x00015c00010c7983 */ /* 0x000f280000300800 */
[----:B0-----:R-:W4:Y:S04]  /*8dc0*/  LDL.LU R11, [R1+0x164] ;  /* 0x00016400010b7983 */ /* 0x001f280000300800 */
[----:B-1----:R-:W4:Y:S04]  /*8dd0*/  LDL.LU R4, [R1+0x178] ;  /* 0x0001780001047983 */ /* 0x002f280000300800 */
[----:B------:R-:W4:Y:S04]  /*8de0*/  LDL.LU R3, [R1+0x17c] ;  /* 0x00017c0001037983 */ /* 0x000f280000300800 */
[----:B------:R-:W4:Y:S01]  /*8df0*/  LDL.LU R29, [R1+0x180] ;  /* 0x00018000011d7983 */ /* 0x000f220000300800 */
[----:B------:R-:W-:-:S05]  /*8e00*/  SEL R28, R5, R28, !P0 ;  /* 0x0000001c051c7207 */ /* 0x000fca0004000000 */
[----:B------:R3:W-:Y:S01]  /*8e10*/  STL [R1+0x100], R28 ;  /* 0x0001001c01007387 */ /* 0x0007e20000100800 */
[----:B--2---:R-:W-:-:S05]  /*8e20*/  SEL R10, R5, R10, !P0 ;  /* 0x0000000a050a7207 */ /* 0x004fca0004000000 */
[----:B------:R0:W-:Y:S01]  /*8e30*/  STL [R1+0x114], R10 ;  /* 0x0001140a01007387 */ /* 0x0001e20000100800 */
[----:B---3--:R-:W-:-:S03]  /*8e40*/  SEL R28, R5, R9, !P0 ;  /* 0x00000009051c7207 */ /* 0x008fc60004000000 */
[----:B0-----:R-:W2:Y:S04]  /*8e50*/  LDL.LU R10, [R1+0x188] ;  /* 0x00018800010a7983 */ /* 0x001ea80000300800 */
[----:B------:R-:W3:Y:S01]  /*8e60*/  LDL.LU R9, [R1+0x190] ;  /* 0x0001900001097983 */ /* 0x000ee20000300800 */
[----:B----4-:R-:W-:-:S03]  /*8e70*/  SEL R20, R5, R20, !P0 ;  /* 0x0000001405147207 */ /* 0x010fc60004000000 */
[----:B------:R0:W-:Y:S02]  /*8e80*/  STL [R1+0x118], R28 ;  /* 0x0001181c01007387 */ /* 0x0001e40000100800 */
[C---:B0-----:R-:W-:Y:S02]  /*8e90*/  SEL R28, R5.reuse, R2, !P0 ;  /* 0x00000002051c7207 */ /* 0x041fe40004000000 */
[C---:B------:R-:W-:Y:S02]  /*8ea0*/  SEL R2, R5.reuse, R16, !P0 ;  /* 0x0000001005027207 */ /* 0x040fe40004000000 */
[C---:B------:R-:W-:Y:S01]  /*8eb0*/  SEL R15, R5.reuse, R15, !P0 ;  /* 0x0000000f050f7207 */ /* 0x040fe20004000000 */
[----:B------:R-:W-:Y:S01]  /*8ec0*/  STL [R1+0x11c], R28 ;  /* 0x00011c1c01007387 */ /* 0x000fe20000100800 */
[----:B------:R-:W-:-:S03]  /*8ed0*/  SEL R14, R5, R14, !P0 ;  /* 0x0000000e050e7207 */ /* 0x000fc60004000000 */
[----:B------:R-:W-:Y:S04]  /*8ee0*/  STL [R1+0x120], R20 ;  /* 0x0001201401007387 */ /* 0x000fe80000100800 */
[----:B------:R0:W-:Y:S04]  /*8ef0*/  STL [R1+0x124], R2 ;  /* 0x0001240201007387 */ /* 0x0001e80000100800 */
[----:B------:R1:W-:Y:S04]  /*8f00*/  STL [R1+0x128], R15 ;  /* 0x0001280f01007387 */ /* 0x0003e80000100800 */
[----:B------:R-:W4:Y:S01]  /*8f10*/  LDL.LU R16, [R1+0x198] ;  /* 0x0001980001107983 */ /* 0x000f220000300800 */
[----:B0-----:R-:W-:-:S03]  /*8f20*/  SEL R2, R5, R8, !P0 ;  /* 0x0000000805027207 */ /* 0x001fc60004000000 */
[----:B------:R0:W-:Y:S04]  /*8f30*/  STL [R1+0x12c], R14 ;  /* 0x00012c0e01007387 */ /* 0x0001e80000100800 */
[----:B-1----:R-:W4:Y:S04]  /*8f40*/  LDL.LU R15, [R1+0x19c] ;  /* 0x00019c00010f7983 */ /* 0x002f280000300800 */
[----:B------:R1:W-:Y:S01]  /*8f50*/  STL [R1+0x130], R2 ;  /* 0x0001300201007387 */ /* 0x0003e20000100800 */
[----:B------:R-:W-:-:S03]  /*8f60*/  SEL R20, R5, R27, !P0 ;  /* 0x0000001b05147207 */ /* 0x000fc60004000000 */
[----:B0-----:R-:W4:Y:S04]  /*8f70*/  LDL.LU R14, [R1+0x1a0] ;  /* 0x0001a000010e7983 */ /* 0x001f280000300800 */
[----:B------:R-:W4:Y:S01]  /*8f80*/  LDL.LU R8, [R1+0x194] ;  /* 0x0001940001087983 */ /* 0x000f220000300800 */
[C---:B-1----:R-:W-:Y:S02]  /*8f90*/  SEL R2, R5.reuse, R0, !P0 ;  /* 0x0000000005027207 */ /* 0x042fe40004000000 */
[----:B------:R-:W-:-:S03]  /*8fa0*/  SEL R0, R5, R19, !P0 ;  /* 0x0000001305007207 */ /* 0x000fc60004000000 */
[----:B------:R0:W-:Y:S04]  /*8fb0*/  STL [R1+0x134], R2 ;  /* 0x0001340201007387 */ /* 0x0001e80000100800 */
[----:B------:R-:W-:Y:S01]  /*8fc0*/  STL [R1+0x138], R20 ;  /* 0x0001381401007387 */ /* 0x000fe20000100800 */
[----:B0-----:R-:W-:-:S03]  /*8fd0*/  SEL R2, R5, R7, !P0 ;  /* 0x0000000705027207 */ /* 0x001fc60004000000 */
[----:B------:R-:W4:Y:S04]  /*8fe0*/  LDL.LU R7, [R1+0x18c] ;  /* 0x00018c0001077983 */ /* 0x000f280000300800 */
[----:B------:R0:W-:Y:S04]  /*8ff0*/  STL [R1+0x13c], R0 ;  /* 0x00013c0001007387 */ /* 0x0001e80000100800 */
[----:B------:R1:W-:Y:S01]  /*9000*/  STL [R1+0x140], R2 ;  /* 0x0001400201007387 */ /* 0x0003e20000100800 */
[----:B0-----:R-:W-:-:S03]  /*9010*/  SEL R0, R5, R6, !P0 ;  /* 0x0000000605007207 */ /* 0x001fc60004000000 */
[----:B------:R-:W4:Y:S01]  /*9020*/  LDL.LU R6, [R1+0x184] ;  /* 0x0001840001067983 */ /* 0x000f220000300800 */
[----:B-1----:R-:W-:-:S03]  /*9030*/  SEL R2, R5, R13, !P0 ;  /* 0x0000000d05027207 */ /* 0x002fc60004000000 */
[----:B------:R0:W-:Y:S01]  /*9040*/  STL [R1+0x144], R0 ;  /* 0x0001440001007387 */ /* 0x0001e20000100800 */
[----:B------:R-:W-:-:S03]  /*9050*/  SEL R17, R5, R17, !P0 ;  /* 0x0000001105117207 */ /* 0x000fc60004000000 */
[----:B------:R-:W4:Y:S01]  /*9060*/  LDL.LU R13, [R1+0x174] ;  /* 0x00017400010d7983 */ /* 0x000f220000300800 */
[----:B0-----:R-:W-:-:S03]  /*9070*/  SEL R0, R5, R18, !P0 ;  /* 0x0000001205007207 */ /* 0x001fc60004000000 */
[----:B------:R0:W-:Y:S01]  /*9080*/  STL [R1+0x14c], R2 ;  /* 0x00014c0201007387 */ /* 0x0001e20000100800 */
[----:B------:R-:W-:-:S03]  /*9090*/  SEL R4, R5, R4, !P0 ;  /* 0x0000000405047207 */ /* 0x000fc60004000000 */
[----:B------:R1:W-:Y:S01]  /*90a0*/  STL [R1+0x150], R0 ;  /* 0x0001500001007387 */ /* 0x0003e20000100800 */
[----:B0-----:R-:W-:-:S03]  /*90b0*/  SEL R2, R5, R12, !P0 ;  /* 0x0000000c05027207 */ /* 0x001fc60004000000 */
[----:B------:R-:W-:Y:S01]  /*90c0*/  STL [R1+0x154], R17 ;  /* 0x0001541101007387 */ /* 0x000fe20000100800 */
[----:B-1----:R-:W-:-:S03]  /*90d0*/  SEL R0, R5, R11, !P0 ;  /* 0x0000000b05007207 */ /* 0x002fc60004000000 */
[----:B------:R0:W-:Y:S04]  /*90e0*/  STL [R1+0x15c], R2 ;  /* 0x00015c0201007387 */ /* 0x0001e80000100800 */
[----:B------:R1:W-:Y:S04]  /*90f0*/  STL [R1+0x164], R0 ;  /* 0x0001640001007387 */ /* 0x0003e80000100800 */
[----:B------:R1:W-:Y:S01]  /*9100*/  STL [R1+0x178], R4 ;  /* 0x0001780401007387 */ /* 0x0003e20000100800 */
[C---:B0-----:R-:W-:Y:S02]  /*9110*/  SEL R2, R5.reuse, R3, !P0 ;  /* 0x0000000305027207 */ /* 0x041fe40004000000 */
[----:B-1----:R-:W-:-:S02]  /*9120*/  SEL R0, R5, R29, !P0 ;  /* 0x0000001d05007207 */ /* 0x002fc40004000000 */
[----:B------:R-:W4:Y:S04]  /*9130*/  LDL.LU R29, [R1+0x170] ;  /* 0x00017000011d7983 */ /* 0x000f280000300800 */
[----:B------:R2:W-:Y:S04]  /*9140*/  STL [R1+0x17c], R2 ;  /* 0x00017c0201007387 */ /* 0x0005e80000100800 */
[----:B------:R-:W4:Y:S04]  /*9150*/  LDL.LU R4, [R1+0x16c] ;  /* 0x00016c0001047983 */ /* 0x000f280000300800 */
[----:B------:R3:W-:Y:S04]  /*9160*/  STL [R1+0x180], R0 ;  /* 0x0001800001007387 */ /* 0x0007e80000100800 */
[----:B------:R-:W4:Y:S04]  /*9170*/  LDL.LU R3, [R1+0x168] ;  /* 0x0001680001037983 */ /* 0x000f280000300800 */
[----:B------:R-:W4:Y:S01]  /*9180*/  LDL.LU R28, [R1+0x160] ;  /* 0x00016000011c7983 */ /* 0x000f220000300800 */
[----:B--2---:R-:W-:-:S02]  /*9190*/  SEL R2, R5, R10, !P0 ;  /* 0x0000000a05027207 */ /* 0x004fc40004000000 */
[----:B---3--:R-:W-:-:S03]  /*91a0*/  SEL R0, R5, R9, !P0 ;  /* 0x0000000905007207 */ /* 0x008fc60004000000 */
[----:B------:R0:W-:Y:S04]  /*91b0*/  STL [R1+0x188], R2 ;  /* 0x0001880201007387 */ /* 0x0001e80000100800 */
[----:B0-----:R-:W2:Y:S04]  /*91c0*/  LDL.LU R2, [R1+0x158] ;  /* 0x0001580001027983 */ /* 0x001ea80000300800 */
[----:B------:R0:W-:Y:S04]  /*91d0*/  STL [R1+0x190], R0 ;  /* 0x0001900001007387 */ /* 0x0001e80000100800 */
[----:B------:R-:W3:Y:S04]  /*91e0*/  LDL.LU R12, [R1+0x148] ;  /* 0x00014800010c7983 */ /* 0x000ee80000300800 */
[----:B------:R-:W3:Y:S04]  /*91f0*/  LDL.LU R11, [R1+0x110] ;  /* 0x00011000010b7983 */ /* 0x000ee80000300800 */
[----:B------:R-:W3:Y:S04]  /*9200*/  LDL.LU R10, [R1+0x10c] ;  /* 0x00010c00010a7983 */ /* 0x000ee80000300800 */
[----:B------:R-:W3:Y:S01]  /*9210*/  LDL.LU R9, [R1+0x108] ;  /* 0x0001080001097983 */ /* 0x000ee20000300800 */
[----:B----4-:R-:W-:-:S02]  /*9220*/  SEL R16, R5, R16, !P0 ;  /* 0x0000001005107207 */ /* 0x010fc40004000000 */
[----:B------:R-:W-:-:S03]  /*9230*/  SEL R15, R5, R15, !P0 ;  /* 0x0000000f050f7207 */ /* 0x000fc60004000000 */
[----:B------:R-:W-:Y:S04]  /*9240*/  STL [R1+0x198], R16 ;  /* 0x0001981001007387 */ /* 0x000fe80000100800 */
[----:B------:R-:W-:Y:S01]  /*9250*/  STL [R1+0x19c], R15 ;  /* 0x00019c0f01007387 */ /* 0x000fe20000100800 */
[----:B0-----:R-:W-:-:S03]  /*9260*/  SEL R0, R5, R14, !P0 ;  /* 0x0000000e05007207 */ /* 0x001fc60004000000 */
[----:B------:R-:W4:Y:S01]  /*9270*/  LDL.LU R20, [R1+0x104] ;  /* 0x0001040001147983 */ /* 0x000f220000300800 */
[----:B------:R-:W-:-:S03]  /*9280*/  SEL R8, R5, R8, !P0 ;  /* 0x0000000805087207 */ /* 0x000fc60004000000 */
[----:B------:R0:W-:Y:S04]  /*9290*/  STL [R1+0x1a0], R0 ;  /* 0x0001a00001007387 */ /* 0x0001e80000100800 */
[----:B0-----:R-:W4:Y:S04]  /*92a0*/  LDL.LU R0, [R1+0xfc] ;  /* 0x0000fc0001007983 */ /* 0x001f280000300800 */
[----:B------:R0:W-:Y:S04]  /*92b0*/  STL [R1+0x1a8], R8 ;  /* 0x0001a80801007387 */ /* 0x0001e80000100800 */
[----:B------:R-:W4:Y:S01]  /*92c0*/  LDL.LU R27, [R1+0x84] ;  /* 0x00008400011b7983 */ /* 0x000f220000300800 */
[----:B------:R-:W-:-:S03]  /*92d0*/  SEL R15, R5, R7, !P0 ;  /* 0x00000007050f7207 */ /* 0x000fc60004000000 */
[----:B0-----:R-:W4:Y:S04]  /*92e0*/  LDL.LU R8, [R1+0x74] ;  /* 0x0000740001087983 */ /* 0x001f280000300800 */
[----:B------:R-:W4:Y:S04]  /*92f0*/  LDL.LU R7, [R1+0x38] ;  /* 0x0000380001077983 */ /* 0x000f280000300800 */
[----:B------:R0:W-:Y:S01]  /*9300*/  STL [R1+0x1ac], R15 ;  /* 0x0001ac0f01007387 */ /* 0x0001e20000100800 */
[----:B------:R-:W-:-:S03]  /*9310*/  SEL R14, R5, R6, !P0 ;  /* 0x00000006050e7207 */ /* 0x000fc60004000000 */
[----:B------:R-:W4:Y:S04]  /*9320*/  LDL.LU R6, [R1+0x34] ;  /* 0x0000340001067983 */ /* 0x000f280000300800 */
[----:B------:R1:W-:Y:S01]  /*9330*/  STL [R1+0x1b4], R14 ;  /* 0x0001b40e01007387 */ /* 0x0003e20000100800 */
[----:B------:R-:W-:-:S03]  /*9340*/  SEL R13, R5, R13, !P0 ;  /* 0x0000000d050d7207 */ /* 0x000fc60004000000 */
[----:B------:R-:W4:Y:S04]  /*9350*/  LDL.LU R19, [R1+0x30] ;  /* 0x0000300001137983 */ /* 0x000f280000300800 */
[----:B------:R-:W4:Y:S04]  /*9360*/  LDL.LU R18, [R1+0x2c] ;  /* 0x00002c0001127983 */ /* 0x000f280000300800 */
[----:B------:R1:W-:Y:S04]  /*9370*/  STL [R1+0x1bc], R13 ;  /* 0x0001bc0d01007387 */ /* 0x0003e80000100800 */
[----:B------:R-:W4:Y:S04]  /*9380*/  LDL.LU R17, [R1+0x1c] ;  /* 0x00001c0001117983 */ /* 0x000f280000300800 */
[----:B------:R-:W4:Y:S04]  /*9390*/  LDL.LU R16, [R1+0x18] ;  /* 0x0000180001107983 */ /* 0x000f280000300800 */
[----:B0-----:R-:W4:Y:S04]  /*93a0*/  LDL.LU R15, [R1+0x14] ;  /* 0x00001400010f7983 */ /* 0x001f280000300800 */
[----:B-1----:R-:W4:Y:S04]  /*93b0*/  LDL.LU R14, [R1+0x10] ;  /* 0x00001000010e7983 */ /* 0x002f280000300800 */
[----:B------:R-:W4:Y:S01]  /*93c0*/  LDL.LU R13, [R1+0x8] ;  /* 0x00000800010d7983 */ /* 0x000f220000300800 */
[----:B------:R-:W-:-:S05]  /*93d0*/  SEL R29, R5, R29, !P0 ;  /* 0x0000001d051d7207 */ /* 0x000fca0004000000 */
[----:B------:R0:W-:Y:S01]  /*93e0*/  STL [R1+0x1e8], R29 ;  /* 0x0001e81d01007387 */ /* 0x0001e20000100800 */
[----:B------:R-:W-:-:S03]  /*93f0*/  SEL R4, R5, R4, !P0 ;  /* 0x0000000405047207 */ /* 0x000fc60004000000 */
[----:B0-----:R-:W4:Y:S01]  /*9400*/  LDL.LU R29, [R1+0xd08] ;  /* 0x000d0800011d7983 */ /* 0x001f220000300800 */
[----:B------:R-:W-:-:S03]  /*9410*/  SEL R3, R5, R3, !P0 ;  /* 0x0000000305037207 */ /* 0x000fc60004000000 */
[----:B------:R0:W-:Y:S04]  /*9420*/  STL [R1+0x1e4], R4 ;  /* 0x0001e40401007387 */ /* 0x0001e80000100800 */
[----:B0-----:R-:W4:Y:S04]  /*9430*/  LDL.LU R4, [R1+0xc0] ;  /* 0x0000c00001047983 */ /* 0x001f280000300800 */
[----:B------:R0:W-:Y:S04]  /*9440*/  STL [R1+0x1e0], R3 ;  /* 0x0001e00301007387 */ /* 0x0001e80000100800 */
[----:B0-----:R-:W4:Y:S01]  /*9450*/  LDL.LU R3, [R1+0xf4] ;  /* 0x0000f40001037983 */ /* 0x001f220000300800 */
[----:B------:R-:W-:-:S05]  /*9460*/  SEL R28, R5, R28, !P0 ;  /* 0x0000001c051c7207 */ /* 0x000fca0004000000 */
[----:B------:R2:W-:Y:S02]  /*9470*/  STL [R1+0x1dc], R28 ;  /* 0x0001dc1c01007387 */ /* 0x0005e40000100800 */
[C---:B--2---:R-:W-:Y:S02]  /*9480*/  SEL R28, R5.reuse, R2, !P0 ;  /* 0x00000002051c7207 */ /* 0x044fe40004000000 */
[----:B---3--:R-:W-:-:S03]  /*9490*/  SEL R2, R5, R12, !P0 ;  /* 0x0000000c05027207 */ /* 0x008fc60004000000 */
[----:B------:R-:W-:Y:S01]  /*94a0*/  STL [R1+0x1d8], R28 ;  /* 0x0001d81c01007387 */ /* 0x000fe20000100800 */
[----:B------:R-:W-:-:S03]  /*94b0*/  SEL R11, R5, R11, !P0 ;  /* 0x0000000b050b7207 */ /* 0x000fc60004000000 */
[----:B------:R0:W-:Y:S01]  /*94c0*/  STL [R1+0x1d4], R2 ;  /* 0x0001d40201007387 */ /* 0x0001e20000100800 */
[----:B------:R-:W-:-:S03]  /*94d0*/  SEL R10, R5, R10, !P0 ;  /* 0x0000000a050a7207 */ /* 0x000fc60004000000 */
[----:B------:R1:W-:Y:S04]  /*94e0*/  STL [R1+0x1d0], R11 ;  /* 0x0001d00b01007387 */ /* 0x0003e80000100800 */
[----:B------:R-:W2:Y:S01]  /*94f0*/  LDL.LU R12, [R1+0xdc] ;  /* 0x0000dc00010c7983 */ /* 0x000ea20000300800 */
[----:B0-----:R-:W-:-:S03]  /*9500*/  SEL R2, R5, R9, !P0 ;  /* 0x0000000905027207 */ /* 0x001fc60004000000 */
[----:B------:R0:W-:Y:S04]  /*9510*/  STL [R1+0x1cc], R10 ;  /* 0x0001cc0a01007387 */ /* 0x0001e80000100800 */
[----:B-1----:R-:W3:Y:S04]  /*9520*/  LDL.LU R11, [R1+0xe0] ;  /* 0x0000e000010b7983 */ /* 0x002ee80000300800 */
[----:B------:R1:W-:Y:S04]  /*9530*/  STL [R1+0x1c8], R2 ;  /* 0x0001c80201007387 */ /* 0x0003e80000100800 */
[----:B0-----:R-:W3:Y:S01]  /*9540*/  LDL.LU R10, [R1+0xe8] ;  /* 0x0000e800010a7983 */ /* 0x001ee20000300800 */
[----:B----4-:R-:W-:-:S03]  /*9550*/  SEL R28, R5, R20, !P0 ;  /* 0x00000014051c7207 */ /* 0x010fc60004000000 */
[----:B------:R-:W4:Y:S04]  /*9560*/  LDL.LU R9, [R1+0xf0] ;  /* 0x0000f00001097983 */ /* 0x000f280000300800 */
[----:B------:R-:W-:Y:S01]  /*9570*/  STL [R1+0x1c4], R28 ;  /* 0x0001c41c01007387 */ /* 0x000fe20000100800 */
[----:B------:R-:W-:-:S05]  /*9580*/  SEL R20, R5, R0, !P0 ;  /* 0x0000000005147207 */ /* 0x000fca0004000000 */
[----:B------:R-:W-:Y:S01]  /*9590*/  STL [R1+0x1c0], R20 ;  /* 0x0001c01401007387 */ /* 0x000fe20000100800 */
[C---:B-1----:R-:W-:Y:S02]  /*95a0*/  SEL R2, R5.reuse, R27, !P0 ;  /* 0x0000001b05027207 */ /* 0x042fe40004000000 */
[C---:B------:R-:W-:Y:S02]  /*95b0*/  SEL R0, R5.reuse, R8, !P0 ;  /* 0x0000000805007207 */ /* 0x040fe40004000000 */
        /* <DEDUP_REMOVED lines=8> */
[----:B------:R-:W4:Y:S04]  /*9640*/  LDL.LU R6, [R1+0xd8] ;  /* 0x0000d80001067983 */ /* 0x000f280000300800 */
[----:B------:R1:W-:Y:S01]  /*9650*/  STL [R1+0x194], R0 ;  /* 0x0001940001007387 */ /* 0x0003e20000100800 */
[----:B0-----:R-:W-:-:S03]  /*9660*/  SEL R2, R5, R18, !P0 ;  /* 0x0000001205027207 */ /* 0x001fc60004000000 */
[----:B------:R-:W-:Y:S01]  /*9670*/  STL [R1+0x18c], R19 ;  /* 0x00018c1301007387 */ /* 0x000fe20000100800 */
[C---:B------:R-:W-:Y:S02]  /*9680*/  SEL R16, R5.reuse, R16, !P0 ;  /* 0x0000001005107207 */ /* 0x040fe40004000000 */
[C---:B-1----:R-:W-:Y:S01]  /*9690*/  SEL R0, R5.reuse, R17, !P0 ;  /* 0x0000001105007207 */ /* 0x042fe20004000000 */
[----:B------:R0:W-:Y:S04]  /*96a0*/  STL [R1+0x184], R2 ;  /* 0x0001840201007387 */ /* 0x0001e80000100800 */
[----:B------:R1:W-:Y:S01]  /*96b0*/  STL [R1+0x174], R0 ;  /* 0x0001740001007387 */ /* 0x0003e20000100800 */
[----:B0-----:R-:W-:-:S03]  /*96c0*/  SEL R2, R5, R15, !P0 ;  /* 0x0000000f05027207 */ /* 0x001fc60004000000 */
[----:B------:R-:W-:Y:S01]  /*96d0*/  STL [R1+0x170], R16 ;  /* 0x0001701001007387 */ /* 0x000fe20000100800 */
[C---:B------:R-:W-:Y:S02]  /*96e0*/  SEL R13, R5.reuse, R13, !P0 ;  /* 0x0000000d050d7207 */ /* 0x040fe40004000000 */
[C---:B-1----:R-:W-:Y:S01]  /*96f0*/  SEL R0, R5.reuse, R14, !P0 ;  /* 0x0000000e05007207 */ /* 0x042fe20004000000 */
[----:B------:R0:W-:Y:S04]  /*9700*/  STL [R1+0x16c], R2 ;  /* 0x00016c0201007387 */ /* 0x0001e80000100800 */
[----:B------:R1:W-:Y:S04]  /*9710*/  STL [R1+0x168], R0 ;  /* 0x0001680001007387 */ /* 0x0003e80000100800 */
[----:B------:R1:W-:Y:S01]  /*9720*/  STL [R1+0x160], R13 ;  /* 0x0001600d01007387 */ /* 0x0003e20000100800 */
[----:B0-----:R-:W-:-:S02]  /*9730*/  SEL R2, R5, R29, !P0 ;  /* 0x0000001d05027207 */ /* 0x001fc40004000000 */
[C---:B-1----:R-:W-:Y:S02]  /*9740*/  SEL R0, R5.reuse, R23, !P0 ;  /* 0x0000001705007207 */ /* 0x042fe40004000000 */
[C---:B------:R-:W-:Y:S01]  /*9750*/  SEL R13, R5.reuse, R21, !P0 ;  /* 0x00000015050d7207 */ /* 0x040fe20004000000 */
[----:B------:R0:W-:Y:S04]  /*9760*/  STL [R1+0x158], R2 ;  /* 0x0001580201007387 */ /* 0x0001e80000100800 */
[----:B------:R1:W-:Y:S01]  /*9770*/  STL [R1+0x148], R0 ;  /* 0x0001480001007387 */ /* 0x0003e20000100800 */
[----:B0-----:R-:W-:-:S03]  /*9780*/  SEL R2, R5, R4, !P0 ;  /* 0x0000000405027207 */ /* 0x001fc60004000000 */
[----:B------:R-:W-:Y:S04]  /*9790*/  STL [R1+0x110], R13 ;  /* 0x0001100d01007387 */ /* 0x000fe80000100800 */
[----:B------:R-:W4:Y:S04]  /*97a0*/  LDL.LU R28, [R1+0xc4] ;  /* 0x0000c400011c7983 */ /* 0x000f280000300800 */
[----:B------:R-:W-:Y:S01]  /*97b0*/  STL [R1+0x10c], R2 ;  /* 0x00010c0201007387 */ /* 0x000fe20000100800 */
[----:B-1----:R-:W-:-:S03]  /*97c0*/  SEL R0, R5, R3, !P0 ;  /* 0x0000000305007207 */ /* 0x002fc60004000000 */
[----:B------:R-:W4:Y:S04]  /*97d0*/  LDL.LU R20, [R1+0xbc] ;  /* 0x0000bc0001147983 */ /* 0x000f280000300800 */
[----:B------:R2:W-:Y:S04]  /*97e0*/  STL [R1+0x108], R0 ;  /* 0x0001080001007387 */ /* 0x0005e80000100800 */
[----:B------:R-:W4:Y:S04]  /*97f0*/  LDL.LU R27, [R1+0x90] ;  /* 0x00009000011b7983 */ /* 0x000f280000300800 */
[----:B------:R-:W4:Y:S04]  /*9800*/  LDL.LU R19, [R1+0x80] ;  /* 0x0000800001137983 */ /* 0x000f280000300800 */
[----:B------:R-:W4:Y:S04]  /*9810*/  LDL.LU R4, [R1+0x7c] ;  /* 0x00007c0001047983 */ /* 0x000f280000300800 */
[----:B------:R-:W4:Y:S01]  /*9820*/  LDL.LU R3, [R1+0x78] ;  /* 0x0000780001037983 */ /* 0x000f220000300800 */
[----:B--2---:R-:W-:-:S05]  /*9830*/  SEL R0, R5, R12, !P0 ;  /* 0x0000000c05007207 */ /* 0x004fca0004000000 */
[----:B------:R4:W-:Y:S01]  /*9840*/  STL [R1+0x104], R0 ;  /* 0x0001040001007387 */ /* 0x0009e20000100800 */
[----:B---3--:R-:W-:-:S05]  /*9850*/  SEL R11, R5, R11, !P0 ;  /* 0x0000000b050b7207 */ /* 0x008fca0004000000 */
[----:B------:R-:W-:Y:S01]  /*9860*/  STL [R1+0xfc], R11 ;  /* 0x0000fc0b01007387 */ /* 0x000fe20000100800 */
[----:B------:R-:W-:-:S03]  /*9870*/  SEL R2, R5, R10, !P0 ;  /* 0x0000000a05027207 */ /* 0x000fc60004000000 */
[----:B------:R-:W2:Y:S01]  /*9880*/  LDL.LU R18, [R1+0x50] ;  /* 0x0000500001127983 */ /* 0x000ea20000300800 */
[----:B----4-:R-:W-:-:S03]  /*9890*/  SEL R0, R5, R9, !P0 ;  /* 0x0000000905007207 */ /* 0x010fc60004000000 */
[----:B------:R-:W-:Y:S04]  /*98a0*/  STL [R1+0xf4], R2 ;  /* 0x0000f40201007387 */ /* 0x000fe80000100800 */
[----:B------:R-:W3:Y:S04]  /*98b0*/  LDL.LU R17, [R1+0x60] ;  /* 0x0000600001117983 */ /* 0x000ee80000300800 */
[----:B------:R0:W-:Y:S04]  /*98c0*/  STL [R1+0xf0], R0 ;  /* 0x0000f00001007387 */ /* 0x0001e80000100800 */
[----:B------:R-:W4:Y:S04]  /*98d0*/  LDL.LU R16, [R1+0x6c] ;  /* 0x00006c0001107983 */ /* 0x000f280000300800 */
[----:B------:R-:W4:Y:S04]  /*98e0*/  LDL.LU R15, [R1+0x70] ;  /* 0x00007000010f7983 */ /* 0x000f280000300800 */
[----:B------:R-:W4:Y:S01]  /*98f0*/  LDL.LU R21, [R1+0x68] ;  /* 0x0000680001157983 */ /* 0x000f220000300800 */
[----:B0-----:R-:W-:-:S05]  /*9900*/  SEL R0, R5, R8, !P0 ;  /* 0x0000000805007207 */ /* 0x001fca0004000000 */
[----:B------:R0:W-:Y:S04]  /*9910*/  STL [R1+0xec], R0 ;  /* 0x0000ec0001007387 */ /* 0x0001e80000100800 */
[----:B0-----:R-:W4:Y:S01]  /*9920*/  LDL.LU R0, [R1+0x3c] ;  /* 0x00003c0001007983 */ /* 0x001f220000300800 */
[----:B------:R-:W-:-:S05]  /*9930*/  SEL R7, R5, R7, !P0 ;  /* 0x0000000705077207 */ /* 0x000fca0004000000 */
[----:B------:R0:W-:Y:S01]  /*9940*/  STL [R1+0xe8], R7 ;  /* 0x0000e80701007387 */ /* 0x0001e20000100800 */
[----:B------:R-:W-:-:S03]  /*9950*/  SEL R2, R5, R6, !P0 ;  /* 0x0000000605027207 */ /* 0x000fc60004000000 */
[----:B------:R-:W4:Y:S04]  /*9960*/  LDL.LU R14, [R1+0x4c] ;  /* 0x00004c00010e7983 */ /* 0x000f280000300800 */
[----:B------:R-:W4:Y:S04]  /*9970*/  LDL.LU R13, [R1+0x40] ;  /* 0x00004000010d7983 */ /* 0x000f280000300800 */
[----:B------:R1:W-:Y:S04]  /*9980*/  STL [R1+0xe4], R2 ;  /* 0x0000e40201007387 */ /* 0x0003e80000100800 */
[----:B------:R-:W4:Y:S04]  /*9990*/  LDL.LU R12, [R1+0x44] ;  /* 0x00004400010c7983 */ /* 0x000f280000300800 */
[----:B------:R-:W4:Y:S04]  /*99a0*/  LDL.LU R11, [R1+0x48] ;  /* 0x00004800010b7983 */ /* 0x000f280000300800 */
[----:B------:R-:W4:Y:S04]  /*99b0*/  LDL.LU R10, [R1+0x9c] ;  /* 0x00009c00010a7983 */ /* 0x000f280000300800 */
[----:B------:R-:W4:Y:S04]  /*99c0*/  LDL.LU R9, [R1+0xa0] ;  /* 0x0000a00001097983 */ /* 0x000f280000300800 */
[----:B------:R-:W4:Y:S04]  /*99d0*/  LDL.LU R8, [R1+0xac] ;  /* 0x0000ac0001087983 */ /* 0x000f280000300800 */
[----:B0-----:R-:W4:Y:S04]  /*99e0*/  LDL.LU R7, [R1+0xa4] ;  /* 0x0000a40001077983 */ /* 0x001f280000300800 */
[----:B------:R-:W4:Y:S04]  /*99f0*/  LDL.LU R6, [R1+0x5c] ;  /* 0x00005c0001067983 */ /* 0x000f280000300800 */
[----:B------:R-:W4:Y:S04]  /*9a00*/  LDL.LU R23, [R1+0x64] ;  /* 0x0000640001177983 */ /* 0x000f280000300800 */
[----:B------:R-:W4:Y:S04]  /*9a10*/  LDL.LU R29, [R1+0x58] ;  /* 0x00005800011d7983 */ /* 0x000f280000300800 */
[----:B-1----:R-:W4:Y:S01]  /*9a20*/  LDL.LU R2, [R1+0x54] ;  /* 0x0000540001027983 */ /* 0x002f220000300800 */
[----:B------:R-:W-:-:S05]  /*9a30*/  SEL R28, R5, R28, !P0 ;  /* 0x0000001c051c7207 */ /* 0x000fca0004000000 */
[----:B------:R0:W-:Y:S01]  /*9a40*/  STL [R1+0xe0], R28 ;  /* 0x0000e01c01007387 */ /* 0x0001e20000100800 */
[----:B------:R-:W-:-:S03]  /*9a50*/  SEL R20, R5, R20, !P0 ;  /* 0x0000001405147207 */ /* 0x000fc60004000000 */
[----:B0-----:R-:W4:Y:S01]  /*9a60*/  LDL.LU R28, [R1+0xd04] ;  /* 0x000d0400011c7983 */ /* 0x001f220000300800 */
[----:B------:R-:W-:-:S03]  /*9a70*/  SEL R27, R5, R27, !P0 ;  /* 0x0000001b051b7207 */ /* 0x000fc60004000000 */
[----:B------:R0:W-:Y:S01]  /*9a80*/  STL [R1+0xdc], R20 ;  /* 0x0000dc1401007387 */ /* 0x0001e20000100800 */
[C---:B------:R-:W-:Y:S02]  /*9a90*/  SEL R19, R5.reuse, R19, !P0 ;  /* 0x0000001305137207 */ /* 0x040fe40004000000 */
[C---:B------:R-:W-:Y:S01]  /*9aa0*/  SEL R4, R5.reuse, R4, !P0 ;  /* 0x0000000405047207 */ /* 0x040fe20004000000 */
[----:B0-----:R-:W4:Y:S01]  /*9ab0*/  LDL.LU R20, [R1+0xd00] ;  /* 0x000d000001147983 */ /* 0x001f220000300800 */
[----:B------:R-:W-:-:S03]  /*9ac0*/  SEL R3, R5, R3, !P0 ;  /* 0x0000000305037207 */ /* 0x000fc60004000000 */
[----:B------:R0:W-:Y:S04]  /*9ad0*/  STL [R1+0xd8], R27 ;  /* 0x0000d81b01007387 */ /* 0x0001e80000100800 */
[----:B0-----:R-:W4:Y:S04]  /*9ae0*/  LDL.LU R27, [R1+0xcfc] ;  /* 0x000cfc00011b7983 */ /* 0x001f280000300800 */
[----:B------:R0:W-:Y:S04]  /*9af0*/  STL [R1+0xc4], R19 ;  /* 0x0000c41301007387 */ /* 0x0001e80000100800 */
[----:B0-----:R-:W4:Y:S04]  /*9b00*/  LDL.LU R19, [R1+0xcf8] ;  /* 0x000cf80001137983 */ /* 0x001f280000300800 */
[----:B------:R0:W-:Y:S04]  /*9b10*/  STL [R1+0xc0], R4 ;  /* 0x0000c00401007387 */ /* 0x0001e80000100800 */
[----:B0-----:R-:W2:Y:S04]  /*9b20*/  LDL.LU R4, [R1+0xcf4] ;  /* 0x000cf40001047983 */ /* 0x001ea80000300800 */
[----:B------:R0:W-:Y:S04]  /*9b30*/  STL [R1+0xbc], R3 ;  /* 0x0000bc0301007387 */ /* 0x0001e80000100800 */
[----:B0-----:R-:W3:Y:S02]  /*9b40*/  LDL.LU R3, [R1+0xcf0] ;  /* 0x000cf00001037983 */ /* 0x001ee40000300800 */
[----:B---3--:R-:W-:-:S05]  /*9b50*/  SEL R3, R5, R3, !P0 ;  /* 0x0000000305037207 */ /* 0x008fca0004000000 */
[----:B------:R0:W-:Y:S04]  /*9b60*/  STL [R1+0x90], R3 ;  /* 0x0000900301007387 */ /* 0x0001e80000100800 */
[----:B0-----:R-:W3:Y:S01]  /*9b70*/  LDL.LU R3, [R1+0xd4] ;  /* 0x0000d40001037983 */ /* 0x001ee20000300800 */
[C---:B--2---:R-:W-:Y:S02]  /*9b80*/  SEL R4, R5.reuse, R4, !P0 ;  /* 0x0000000405047207 */ /* 0x044fe40004000000 */
[C---:B------:R-:W-:Y:S02]  /*9b90*/  SEL R18, R5.reuse, R18, !P0 ;  /* 0x0000001205127207 */ /* 0x040fe40004000000 */
[C---:B------:R-:W-:Y:S01]  /*9ba0*/  SEL R17, R5.reuse, R17, !P0 ;  /* 0x0000001105117207 */ /* 0x040fe20004000000 */
[----:B------:R0:W-:Y:S01]  /*9bb0*/  STL [R1+0x84], R4 ;  /* 0x0000840401007387 */ /* 0x0001e20000100800 */
[----:B----4-:R-:W-:-:S02]  /*9bc0*/  SEL R16, R5, R16, !P0 ;  /* 0x0000001005107207 */ /* 0x010fc40004000000 */
[C---:B------:R-:W-:Y:S01]  /*9bd0*/  SEL R15, R5.reuse, R15, !P0 ;  /* 0x0000000f050f7207 */ /* 0x040fe20004000000 */
[----:B0-----:R-:W2:Y:S04]  /*9be0*/  LDL.LU R4, [R1+0x88] ;  /* 0x0000880001047983 */ /* 0x001ea80000300800 */
[----:B------:R0:W-:Y:S01]  /*9bf0*/  STL [R1+0x80], R18 ;  /* 0x0000801201007387 */ /* 0x0001e20000100800 */
[C---:B------:R-:W-:Y:S02]  /*9c00*/  SEL R21, R5.reuse, R21, !P0 ;  /* 0x0000001505157207 */ /* 0x040fe40004000000 */
[C---:B------:R-:W-:Y:S01]  /*9c10*/  SEL R0, R5.reuse, R0, !P0 ;  /* 0x0000000005007207 */ /* 0x040fe20004000000 */
[----:B0-----:R-:W4:Y:S04]  /*9c20*/  LDL.LU R18, [R1+0xcec] ;  /* 0x000cec0001127983 */ /* 0x001f280000300800 */
[----:B------:R0:W-:Y:S01]  /*9c30*/  STL [R1+0x7c], R17 ;  /* 0x00007c1101007387 */ /* 0x0001e20000100800 */
[----:B------:R-:W-:-:S03]  /*9c40*/  SEL R14, R5, R14, !P0 ;  /* 0x0000000e050e7207 */ /* 0x000fc60004000000 */
[----:B0-----:R-:W4:Y:S04]  /*9c50*/  LDL.LU R17, [R1+0xce8] ;  /* 0x000ce80001117983 */ /* 0x001f280000300800 */
[----:B------:R0:W-:Y:S01]  /*9c60*/  STL [R1+0x78], R16 ;  /* 0x0000781001007387 */ /* 0x0001e20000100800 */
[----:B------:R-:W-:-:S03]  /*9c70*/  SEL R13, R5, R13, !P0 ;  /* 0x0000000d050d7207 */ /* 0x000fc60004000000 */
[----:B0-----:R-:W4:Y:S04]  /*9c80*/  LDL.LU R16, [R1+0xce4] ;  /* 0x000ce40001107983 */ /* 0x001f280000300800 */
[----:B------:R0:W-:Y:S01]  /*9c90*/  STL [R1+0x74], R15 ;  /* 0x0000740f01007387 */ /* 0x0001e20000100800 */
[----:B------:R-:W-:-:S03]  /*9ca0*/  SEL R12, R5, R12, !P0 ;  /* 0x0000000c050c7207 */ /* 0x000fc60004000000 */
[----:B0-----:R-:W4:Y:S01]  /*9cb0*/  LDL.LU R15, [R1+0xce0] ;  /* 0x000ce000010f7983 */ /* 0x001f220000300800 */
[C---:B------:R-:W-:Y:S02]  /*9cc0*/  SEL R11, R5.reuse, R11, !P0 ;  /* 0x0000000b050b7207 */ /* 0x040fe40004000000 */
[C---:B------:R-:W-:Y:S02]  /*9cd0*/  SEL R10, R5.reuse, R10, !P0 ;  /* 0x0000000a050a7207 */ /* 0x040fe40004000000 */
[C---:B------:R-:W-:Y:S02]  /*9ce0*/  SEL R9, R5.reuse, R9, !P0 ;  /* 0x0000000905097207 */ /* 0x040fe40004000000 */
[C---:B------:R-:W-:Y:S02]  /*9cf0*/  SEL R8, R5.reuse, R8, !P0 ;  /* 0x0000000805087207 */ /* 0x040fe40004000000 */
[C---:B------:R-:W-:Y:S02]  /*9d00*/  SEL R7, R5.reuse, R7, !P0 ;  /* 0x0000000705077207 */ /* 0x040fe40004000000 */
[----:B------:R-:W-:-:S02]  /*9d10*/  SEL R6, R5, R6, !P0 ;  /* 0x0000000605067207 */ /* 0x000fc40004000000 */
[----:B---3--:R-:W-:-:S05]  /*9d20*/  SEL R3, R5, R3, !P0 ;  /* 0x0000000305037207 */ /* 0x008fca0004000000 */
[----:B------:R0:W-:Y:S04]  /*9d30*/  STL [R1+0x70], R3 ;  /* 0x0000700301007387 */ /* 0x0001e80000100800 */
[----:B0-----:R-:W3:Y:S04]  /*9d40*/  LDL.LU R3, [R1+0x24] ;  /* 0x0000240001037983 */ /* 0x001ee80000300800 */
        /* <DEDUP_REMOVED lines=21> */
[----:B0-----:R-:W3:Y:S01]  /*9ea0*/  LDL.LU R6, [R1+0xcbc] ;  /* 0x000cbc0001067983 */ /* 0x001ee20000300800 */
[----:B--2---:R-:W-:-:S02]  /*9eb0*/  SEL R4, R5, R4, !P0 ;  /* 0x0000000405047207 */ /* 0x004fc40004000000 */
[----:B------:R-:W-:-:S03]  /*9ec0*/  SEL R23, R5, R23, !P0 ;  /* 0x0000001705177207 */ /* 0x000fc60004000000 */
[----:B------:R0:W-:Y:S01]  /*9ed0*/  STL [R1+0x30], R4 ;  /* 0x0000300401007387 */ /* 0x0001e20000100800 */
[----:B------:R-:W-:-:S03]  /*9ee0*/  SEL R2, R5, R2, !P0 ;  /* 0x0000000205027207 */ /* 0x000fc60004000000 */
[----:B------:R1:W-:Y:S01]  /*9ef0*/  STL [R1+0x2c], R23 ;  /* 0x00002c1701007387 */ /* 0x0003e20000100800 */
[----:B0-----:R-:W-:-:S05]  /*9f00*/  SEL R4, R5, R29, !P0 ;  /* 0x0000001d05047207 */ /* 0x001fca0004000000 */
[----:B------:R-:W-:Y:S04]  /*9f10*/  STL [R1+0x1c], R4 ;  /* 0x00001c0401007387 */ /* 0x000fe80000100800 */
[----:B------:R0:W-:Y:S01]  /*9f20*/  STL [R1+0x18], R2 ;  /* 0x0000180201007387 */ /* 0x0001e20000100800 */
[C---:B----4-:R-:W-:Y:S02]  /*9f30*/  SEL R15, R5.reuse, R15, !P0 ;  /* 0x0000000f050f7207 */ /* 0x050fe40004000000 */
[C---:B---3--:R-:W-:Y:S02]  /*9f40*/  SEL R3, R5.reuse, R3, !P0 ;  /* 0x0000000305037207 */ /* 0x048fe40004000000 */
[C---:B------:R-:W-:Y:S02]  /*9f50*/  SEL R14, R5.reuse, R14, !P0 ;  /* 0x0000000e050e7207 */ /* 0x040fe40004000000 */
[----:B-1----:R-:W-:-:S02]  /*9f60*/  SEL R23, R5, R13, !P0 ;  /* 0x0000000d05177207 */ /* 0x002fc40004000000 */
[C---:B------:R-:W-:Y:S02]  /*9f70*/  SEL R29, R5.reuse, R12, !P0 ;  /* 0x0000000c051d7207 */ /* 0x040fe40004000000 */
[C---:B0-----:R-:W-:Y:S02]  /*9f80*/  SEL R2, R5.reuse, R8, !P0 ;  /* 0x0000000805027207 */ /* 0x041fe40004000000 */
[C---:B------:R-:W-:Y:S02]  /*9f90*/  SEL R4, R5.reuse, R7, !P0 ;  /* 0x0000000705047207 */ /* 0x040fe40004000000 */
[----:B------:R-:W-:-:S05]  /*9fa0*/  SEL R6, R5, R6, !P0 ;  /* 0x0000000605067207 */ /* 0x000fca0004000000 */
[----:B------:R0:W-:Y:S04]  /*9fb0*/  STL [R1+0x14], R6 ;  /* 0x0000140601007387 */ /* 0x0001e80000100800 */
[----:B------:R1:W-:Y:S04]  /*9fc0*/  STL [R1+0x10], R4 ;  /* 0x0000100401007387 */ /* 0x0003e80000100800 */
[----:B------:R2:W-:Y:S01]  /*9fd0*/  STL [R1+0xc], R2 ;  /* 0x00000c0201007387 */ /* 0x0005e20000100800 */
[C---:B0-----:R-:W-:Y:S02]  /*9fe0*/  SEL R6, R5.reuse, R9, !P0 ;  /* 0x0000000905067207 */ /* 0x041fe40004000000 */
[----:B-1----:R-:W-:-:S02]  /*9ff0*/  SEL R4, R5, R10, !P0 ;  /* 0x0000000a05047207 */ /* 0x002fc40004000000 */
[C---:B--2---:R-:W-:Y:S01]  /*a000*/  SEL R2, R5.reuse, R11, !P0 ;  /* 0x0000000b05027207 */ /* 0x044fe20004000000 */
[----:B------:R0:W-:Y:S04]  /*a010*/  STL [R1+0x8], R6 ;  /* 0x0000080601007387 */ /* 0x0001e80000100800 */
[----:B------:R-:W-:Y:S04]  /*a020*/  STL [R1+0xc34], R2 ;  /* 0x000c340201007387 */ /* 0x000fe80000100800 */
[----:B------:R1:W-:Y:S04]  /*a030*/  STL [R1+0x4], R4 ;  /* 0x0000040401007387 */ /* 0x0003e80000100800 */
[----:B------:R-:W-:Y:S01]  /*a040*/  STL [R1+0xc38], R29 ;  /* 0x000c381d01007387 */ /* 0x000fe20000100800 */
[----:B0-----:R-:W-:-:S03]  /*a050*/  SEL R6, R5, R0, !P0 ;  /* 0x0000000005067207 */ /* 0x001fc60004000000 */
[----:B------:R-:W-:Y:S01]  /*a060*/  STL [R1+0xc3c], R23 ;  /* 0x000c3c1701007387 */ /* 0x000fe20000100800 */
[----:B-1----:R-:W-:-:S03]  /*a070*/  SEL R4, R5, R21, !P0 ;  /* 0x0000001505047207 */ /* 0x002fc60004000000 */
[----:B------:R-:W-:Y:S04]  /*a080*/  STL [R1+0xc40], R14 ;  /* 0x000c400e01007387 */ /* 0x000fe80000100800 */
[----:B------:R-:W-:Y:S04]  /*a090*/  STL [R1+0xc44], R3 ;  /* 0x000c440301007387 */ /* 0x000fe80000100800 */
[----:B------:R0:W-:Y:S04]  /*a0a0*/  STL [R1+0xc48], R4 ;  /* 0x000c480401007387 */ /* 0x0001e80000100800 */
[----:B------:R-:W2:Y:S04]  /*a0b0*/  LDL.LU R0, [R1+0x1ec] ;  /* 0x0001ec0001007983 */ /* 0x000ea80000300800 */
[----:B------:R-:W3:Y:S04]  /*a0c0*/  LDL.LU R7, [R1+0x8c] ;  /* 0x00008c0001077983 */ /* 0x000ee80000300800 */
[----:B------:R-:W4:Y:S04]  /*a0d0*/  LDL.LU R8, [R1+0x94] ;  /* 0x0000940001087983 */ /* 0x000f280000300800 */
[----:B------:R-:W4:Y:S04]  /*a0e0*/  LDL.LU R9, [R1+0x98] ;  /* 0x0000980001097983 */ /* 0x000f280000300800 */
        /* <DEDUP_REMOVED lines=9> */
[----:B------:R-:W4:Y:S04]  /*a180*/  LDL.LU R29, [R1+0x11c] ;  /* 0x00011c00011d7983 */ /* 0x000f280000300800 */
[----:B------:R-:W4:Y:S04]  /*a190*/  LDL.LU R2, [R1+0x120] ;  /* 0x0001200001027983 */ /* 0x000f280000300800 */
[----:B------:R0:W-:Y:S04]  /*a1a0*/  STL [R1+0xc4c], R6 ;  /* 0x000c4c0601007387 */ /* 0x0001e80000100800 */
[----:B0-----:R-:W4:Y:S04]  /*a1b0*/  LDL.LU R6, [R1+0xd0] ;  /* 0x0000d00001067983 */ /* 0x001f280000300800 */
[----:B------:R0:W-:Y:S04]  /*a1c0*/  STL [R1+0xc50], R15 ;  /* 0x000c500f01007387 */ /* 0x0001e80000100800 */
[----:B0-----:R-:W4:Y:S01]  /*a1d0*/  LDL.LU R15, [R1+0xcc] ;  /* 0x0000cc00010f7983 */ /* 0x001f220000300800 */
[----:B------:R-:W-:-:S05]  /*a1e0*/  SEL R16, R5, R16, !P0 ;  /* 0x0000001005107207 */ /* 0x000fca0004000000 */
[----:B------:R0:W-:Y:S02]  /*a1f0*/  STL [R1+0xc54], R16 ;  /* 0x000c541001007387 */ /* 0x0001e40000100800 */
[----:B0-----:R-:W0:Y:S01]  /*a200*/  S2R R16, SR_TID.X ;  /* 0x0000000000107919 */ /* 0x001e220000002100 */
[C---:B------:R-:W-:Y:S02]  /*a210*/  SEL R17, R5.reuse, R17, !P0 ;  /* 0x0000001105117207 */ /* 0x040fe40004000000 */
[C---:B------:R-:W-:Y:S01]  /*a220*/  SEL R18, R5.reuse, R18, !P0 ;  /* 0x0000001205127207 */ /* 0x040fe20004000000 */
[----:B------:R-:W-:Y:S01]  /*a230*/  @!P1 IMAD.MOV R26, RZ, RZ, -R26 ;  /* 0x000000ffff1a9224 */ /* 0x000fe200078e0a1a */
[C---:B------:R-:W-:Y:S02]  /*a240*/  SEL R19, R5.reuse, R19, !P0 ;  /* 0x0000001305137207 */ /* 0x040fe40004000000 */
[C---:B------:R-:W-:Y:S01]  /*a250*/  SEL R27, R5.reuse, R27, !P0 ;  /* 0x0000001b051b7207 */ /* 0x040fe20004000000 */
[----:B------:R-:W-:Y:S01]  /*a260*/  STL [R1+0xc58], R17 ;  /* 0x000c581101007387 */ /* 0x000fe20000100800 */
[----:B------:R-:W-:-:S02]  /*a270*/  SEL R20, R5, R20, !P0 ;  /* 0x0000001405147207 */ /* 0x000fc40004000000 */
[C---:B------:R-:W-:Y:S01]  /*a280*/  SEL R28, R5.reuse, R28, !P0 ;  /* 0x0000001c051c7207 */ /* 0x040fe20004000000 */
[----:B------:R-:W-:Y:S01]  /*a290*/  STL [R1+0xc5c], R18 ;  /* 0x000c5c1201007387 */ /* 0x000fe20000100800 */
[C---:B------:R-:W-:Y:S02]  /*a2a0*/  SEL R22, R5.reuse, R22, !P0 ;  /* 0x0000001605167207 */ /* 0x040fe40004000000 */
[C---:B------:R-:W-:Y:S01]  /*a2b0*/  SEL R24, R5.reuse, R24, !P0 ;  /* 0x0000001805187207 */ /* 0x040fe20004000000 */
[----:B------:R-:W-:Y:S01]  /*a2c0*/  STL [R1+0xc60], R19 ;  /* 0x000c601301007387 */ /* 0x000fe20000100800 */
[C---:B------:R-:W-:Y:S02]  /*a2d0*/  SEL R25, R5.reuse, R25, !P0 ;  /* 0x0000001905197207 */ /* 0x040fe40004000000 */
[----:B------:R-:W-:Y:S01]  /*a2e0*/  SEL R26, R5, R26, !P0 ;  /* 0x0000001a051a7207 */ /* 0x000fe20004000000 */
[----:B------:R-:W-:Y:S01]  /*a2f0*/  STL [R1+0xc64], R27 ;  /* 0x000c641b01007387 */ /* 0x000fe20000100800 */
[----:B0-----:R-:W-:-:S05]  /*a300*/  LOP3.LUT R16, R16, 0x3f, RZ, 0xc0, !PT ;  /* 0x0000003f10107812 */ /* 0x001fca00078ec0ff */
[----:B------:R-:W-:Y:S01]  /*a310*/  IMAD R16, R16, UR5, RZ ;  /* 0x0000000510107c24 */ /* 0x000fe2000f8e02ff */
[----:B------:R-:W-:Y:S04]  /*a320*/  STL [R1+0xc68], R20 ;  /* 0x000c681401007387 */ /* 0x000fe80000100800 */
[----:B------:R-:W-:Y:S01]  /*a330*/  LEA.HI.X.SX32 R5, R16, UR9, 0x1, P5 ;  /* 0x0000000910057c11 */ /* 0x000fe2000a8f0eff */
[----:B------:R-:W-:Y:S01]  /*a340*/  STL [R1+0xc6c], R28 ;  /* 0x000c6c1c01007387 */ /* 0x000fe20000100800 */
[----:B------:R-:W-:-:S03]  /*a350*/  ULDC UR9, c[0x0][0x240] ;  /* 0x0000900000097ab9 */ /* 0x000fc60000000800 */
[----:B------:R-:W-:Y:S04]  /*a360*/  STL [R1+0xc70], R22 ;  /* 0x000c701601007387 */ /* 0x000fe80000100800 */
[----:B------:R-:W-:Y:S04]  /*a370*/  STL [R1+0xc74], R24 ;  /* 0x000c741801007387 */ /* 0x000fe80000100800 */
[----:B------:R-:W-:Y:S04]  /*a380*/  STL [R1+0xc78], R25 ;  /* 0x000c781901007387 */ /* 0x000fe80000100800 */
[----:B------:R-:W-:Y:S04]  /*a390*/  STL [R1+0xc7c], R26 ;  /* 0x000c7c1a01007387 */ /* 0x000fe80000100800 */
[----:B------:R-:W-:Y:S01]  /*a3a0*/  STL [R1+0xc80], R5 ;  /* 0x000c800501007387 */ /* 0x000fe20000100800 */
[----:B--2---:R-:W-:-:S02]  /*a3b0*/  IMAD R0, R0, UR8, RZ ;  /* 0x0000000800007c24 */ /* 0x004fc4000f8e02ff */
[----:B---3--:R-:W-:-:S03]  /*a3c0*/  IMAD R7, R7, UR9, RZ ;  /* 0x0000000907077c24 */ /* 0x008fc6000f8e02ff */
[----:B------:R0:W-:Y:S01]  /*a3d0*/  STL [R1+0xbf0], R0 ;  /* 0x000bf00001007387 */ /* 0x0001e20000100800 */
[----:B----4-:R-:W-:-:S03]  /*a3e0*/  IMAD R8, R8, UR9, RZ ;  /* 0x0000000908087c24 */ /* 0x010fc6000f8e02ff */
[----:B------:R-:W-:Y:S01]  /*a3f0*/  STL [R1+0xc84], R7 ;  /* 0x000c840701007387 */ /* 0x000fe20000100800 */
[----:B------:R-:W-:-:S03]  /*a400*/  IMAD R9, R9, UR9, RZ ;  /* 0x0000000909097c24 */ /* 0x000fc6000f8e02ff */
        /* <DEDUP_REMOVED lines=13> */
[----:B------:R-:W-:Y:S02]  /*a4e0*/  IMAD R3, R3, UR9, RZ ;  /* 0x0000000903037c24 */ /* 0x000fe4000f8e02ff */
[----:B0-----:R-:W-:Y:S02]  /*a4f0*/  IMAD R0, R6, UR9, RZ ;  /* 0x0000000906007c24 */ /* 0x001fe4000f8e02ff */
[----:B------:R-:W-:-:S05]  /*a500*/  IMAD R5, R15, UR9, RZ ;  /* 0x000000090f057c24 */ /* 0x000fca000f8e02ff */
[----:B------:R-:W-:Y:S04]  /*a510*/  STL [R1+0x20], R5 ;  /* 0x0000200501007387 */ /* 0x000fe80000100800 */
[----:B------:R0:W-:Y:S04]  /*a520*/  STL [R1+0x24], R0 ;  /* 0x0000240001007387 */ /* 0x0001e80000100800 */
[----:B------:R1:W-:Y:S01]  /*a530*/  STL [R1+0x28], R4 ;  /* 0x0000280401007387 */ /* 0x0003e20000100800 */
[----:B0-----:R-:W-:-:S03]  /*a540*/  IMAD R0, R14, UR9, RZ ;  /* 0x000000090e007c24 */ /* 0x001fc6000f8e02ff */
[----:B------:R0:W-:Y:S01]  /*a550*/  STL [R1+0x54], R3 ;  /* 0x0000540301007387 */ /* 0x0001e20000100800 */
[----:B-1----:R-:W-:-:S03]  /*a560*/  IMAD R4, R23, UR9, RZ ;  /* 0x0000000917047c24 */ /* 0x002fc6000f8e02ff */
[----:B------:R1:W-:Y:S04]  /*a570*/  STL [R1+0x58], R0 ;  /* 0x0000580001007387 */ /* 0x0003e80000100800 */
[----:B------:R-:W-:Y:S04]  /*a580*/  STL [R1+0x5c], R4 ;  /* 0x00005c0401007387 */ /* 0x000fe80000100800 */
[----:B------:R-:W2:Y:S01]  /*a590*/  LDL.LU R21, [R1+0x12c] ;  /* 0x00012c0001157983 */ /* 0x000ea20000300800 */
[----:B0-----:R-:W-:Y:S02]  /*a5a0*/  IMAD R3, R29, UR9, RZ ;  /* 0x000000091d037c24 */ /* 0x001fe4000f8e02ff */
[----:B-1----:R-:W-:-:S03]  /*a5b0*/  IMAD R0, R2, UR9, RZ ;  /* 0x0000000902007c24 */ /* 0x002fc6000f8e02ff */
[----:B------:R-:W-:Y:S04]  /*a5c0*/  STL [R1+0x64], R3 ;  /* 0x0000640301007387 */ /* 0x000fe80000100800 */
[----:B--2---:R0:W-:Y:S04]  /*a5d0*/  STL [R1+0xcb4], R21 ;  /* 0x000cb41501007387 */ /* 0x0041e80000100800 */
[----:B------:R-:W-:Y:S04]  /*a5e0*/  STL [R1+0x88], R0 ;  /* 0x0000880001007387 */ /* 0x000fe80000100800 */
[----:B0-----:R-:W2:Y:S04]  /*a5f0*/  LDL.LU R21, [R1+0x128] ;  /* 0x0001280001157983 */ /* 0x001ea80000300800 */
[----:B--2---:R0:W-:Y:S04]  /*a600*/  STL [R1+0xcb8], R21 ;  /* 0x000cb81501007387 */ /* 0x0041e80000100800 */
[----:B0-----:R-:W2:Y:S04]  /*a610*/  LDL.LU R21, [R1+0x124] ;  /* 0x0001240001157983 */ /* 0x001ea80000300800 */
        /* <DEDUP_REMOVED lines=27> */
[----:B------:R-:W4:Y:S01]  /*a7d0*/  LDL.LU R2, [R1+0x1d8] ;  /* 0x0001d80001027983 */ /* 0x000f220000300800 */
[----:B--2---:R-:W-:-:S05]  /*a7e0*/  IMAD R21, R21, UR9, RZ ;  /* 0x0000000915157c24 */ /* 0x004fca000f8e02ff */
[----:B------:R0:W-:Y:S04]  /*a7f0*/  STL [R1+0x8c], R21 ;  /* 0x00008c1501007387 */ /* 0x0001e80000100800 */
[----:B0-----:R-:W2:Y:S02]  /*a800*/  LDL.LU R21, [R1+0xcb8] ;  /* 0x000cb80001157983 */ /* 0x001ea40000300800 */
[----:B--2---:R-:W-:-:S05]  /*a810*/  IMAD R21, R21, UR9, RZ ;  /* 0x0000000915157c24 */ /* 0x004fca000f8e02ff */
[----:B------:R0:W-:Y:S04]  /*a820*/  STL [R1+0x94], R21 ;  /* 0x0000941501007387 */ /* 0x0001e80000100800 */
[----:B0-----:R-:W2:Y:S01]  /*a830*/  LDL.LU R21, [R1+0xcb4] ;  /* 0x000cb40001157983 */ /* 0x001ea20000300800 */
[----:B---3--:R-:W-:Y:S02]  /*a840*/  IMAD R5, R5, UR9, RZ ;  /* 0x0000000905057c24 */ /* 0x008fe4000f8e02ff */
[----:B----4-:R-:W-:Y:S02]  /*a850*/  IMAD R4, R4, UR9, RZ ;  /* 0x0000000904047c24 */ /* 0x010fe4000f8e02ff */
[----:B------:R-:W-:Y:S02]  /*a860*/  IMAD R3, R3, UR9, RZ ;  /* 0x0000000903037c24 */ /* 0x000fe4000f8e02ff */
[----:B--2---:R-:W-:-:S05]  /*a870*/  IMAD R21, R21, UR9, RZ ;  /* 0x0000000915157c24 */ /* 0x004fca000f8e02ff */
[----:B------:R0:W-:Y:S02]  /*a880*/  STL [R1+0x98], R21 ;  /* 0x0000981501007387 */ /* 0x0001e40000100800 */
[----:B0-----:R-:W-:Y:S02]  /*a890*/  IMAD R21, R13, UR9, RZ ;  /* 0x000000090d157c24 */ /* 0x001fe4000f8e02ff */
[----:B------:R-:W-:Y:S02]  /*a8a0*/  IMAD R13, R12, UR9, RZ ;  /* 0x000000090c0d7c24 */ /* 0x000fe4000f8e02ff */
[----:B------:R-:W-:Y:S02]  /*a8b0*/  IMAD R12, R11, UR9, RZ ;  /* 0x000000090b0c7c24 */ /* 0x000fe4000f8e02ff */
[----:B------:R-:W-:Y:S01]  /*a8c0*/  IMAD R11, R10, UR9, RZ ;  /* 0x000000090a0b7c24 */ /* 0x000fe2000f8e02ff */
[----:B------:R-:W-:Y:S01]  /*a8d0*/  STL [R1+0x9c], R21 ;  /* 0x00009c1501007387 */ /* 0x000fe20000100800 */
[----:B------:R-:W-:-:S02]  /*a8e0*/  IMAD R10, R9, UR9, RZ ;  /* 0x00000009090a7c24 */ /* 0x000fc4000f8e02ff */
[----:B------:R-:W-:Y:S01]  /*a8f0*/  IMAD R9, R8, UR9, RZ ;  /* 0x0000000908097c24 */ /* 0x000fe2000f8e02ff */
[----:B------:R-:W-:Y:S01]  /*a900*/  STL [R1+0xa0], R13 ;  /* 0x0000a00d01007387 */ /* 0x000fe20000100800 */
[----:B------:R-:W-:Y:S02]  /*a910*/  IMAD R8, R7, UR9, RZ ;  /* 0x0000000907087c24 */ /* 0x000fe4000f8e02ff */
[----:B------:R-:W-:Y:S01]  /*a920*/  IMAD R7, R0, UR9, RZ ;  /* 0x0000000900077c24 */ /* 0x000fe2000f8e02ff */
[----:B------:R-:W-:Y:S01]  /*a930*/  STL [R1+0xa4], R12 ;  /* 0x0000a40c01007387 */ /* 0x000fe20000100800 */
[----:B------:R-:W-:-:S03]  /*a940*/  IMAD R0, R26, UR9, RZ ;  /* 0x000000091a007c24 */ /* 0x000fc6000f8e02ff */
[----:B------:R-:W-:Y:S04]  /*a950*/  STL [R1+0xa8], R11 ;  /* 0x0000a80b01007387 */ /* 0x000fe80000100800 */
[----:B------:R-:W-:Y:S04]  /*a960*/  STL [R1+0xac], R10 ;  /* 0x0000ac0a01007387 */ /* 0x000fe80000100800 */
[----:B------:R-:W-:Y:S04]  /*a970*/  STL [R1+0xb0], R9 ;  /* 0x0000b00901007387 */ /* 0x000fe80000100800 */
[----:B------:R-:W-:Y:S04]  /*a980*/  STL [R1+0xb4], R8 ;  /* 0x0000b40801007387 */ /* 0x000fe80000100800 */
[----:B------:R0:W-:Y:S04]  /*a990*/  STL [R1+0xb8], R7 ;  /* 0x0000b80701007387 */ /* 0x0001e80000100800 */
[----:B------:R1:W-:Y:S04]  /*a9a0*/  STL [R1+0xc8], R5 ;  /* 0x0000c80501007387 */ /* 0x0003e80000100800 */
[----:B------:R2:W-:Y:S01]  /*a9b0*/  STL [R1+0xcc], R0 ;  /* 0x0000cc0001007387 */ /* 0x0005e20000100800 */
[----:B0-----:R-:W-:-:S02]  /*a9c0*/  IMAD R7, R25, UR9, RZ ;  /* 0x0000000919077c24 */ /* 0x001fc4000f8e02ff */
[----:B-1----:R-:W-:-:S03]  /*a9d0*/  IMAD R5, R24, UR9, RZ ;  /* 0x0000000918057c24 */ /* 0x002fc6000f8e02ff */
[----:B------:R0:W-:Y:S01]  /*a9e0*/  STL [R1+0xd0], R7 ;  /* 0x0000d00701007387 */ /* 0x0001e20000100800 */
[----:B--2---:R-:W-:-:S03]  /*a9f0*/  IMAD R0, R22, UR9, RZ ;  /* 0x0000000916007c24 */ /* 0x004fc6000f8e02ff */
[----:B------:R1:W-:Y:S04]  /*aa00*/  STL [R1+0xd4], R5 ;  /* 0x0000d40501007387 */ /* 0x0003e80000100800 */
[----:B------:R2:W-:Y:S01]  /*aa10*/  STL [R1+0xf8], R0 ;  /* 0x0000f80001007387 */ /* 0x0005e20000100800 */
[----:B0-----:R-:W-:Y:S02]  /*aa20*/  IMAD R7, R28, UR9, RZ ;  /* 0x000000091c077c24 */ /* 0x001fe4000f8e02ff */
        /* <DEDUP_REMOVED lines=13> */
[----:B------:R-:W-:Y:S01]  /*ab00*/  STL [R1+0x128], R7 ;  /* 0x0001280701007387 */ /* 0x000fe20000100800 */
[----:B--2---:R-:W-:-:S03]  /*ab10*/  IMAD R0, R6, UR9, RZ ;  /* 0x0000000906007c24 */ /* 0x004fc6000f8e02ff */
        /* <DEDUP_REMOVED lines=151> */
[----:B------:R-:W-:-:S02]  /*b490*/  IMAD R10, R10, UR9, RZ ;  /* 0x000000090a0a7c24 */ /* 0x000fc4000f8e02ff */
[----:B------:R-:W-:Y:S02]  /*b4a0*/  IMAD R9, R9, UR9, RZ ;  /* 0x0000000909097c24 */ /* 0x000fe4000f8e02ff */
[----:B------:R-:W-:Y:S02]  /*b4b0*/  IMAD R8, R8, UR9, RZ ;  /* 0x0000000908087c24 */ /* 0x000fe4000f8e02ff */
[----:B------:R-:W-:Y:S02]  /*b4c0*/  IMAD R7, R7, UR9, RZ ;  /* 0x0000000907077c24 */ /* 0x000fe4000f8e02ff */
[----:B------:R-:W-:Y:S02]  /*b4d0*/  IMAD R5, R5, UR9, RZ ;  /* 0x0000000905057c24 */ /* 0x000fe4000f8e02ff */
        /* <DEDUP_REMOVED lines=19> */
[----:B--2---:R-:W-:-:S05]  /*b610*/  IMAD R21, R21, UR9, RZ ;  /* 0x0000000915157c24 */ /* 0x004fca000f8e02ff */
[----:B------:R0:W-:Y:S04]  /*b620*/  STL [R1+0xc0], R21 ;  /* 0x0000c01501007387 */ /* 0x0001e80000100800 */
[----:B0-----:R-:W2:Y:S04]  /*b630*/  LDL.LU R21, [R1+0xca0] ;  /* 0x000ca00001157983 */ /* 0x001ea80000300800 */
[----:B------:R0:W-:Y:S04]  /*b640*/  STL [R1+0xbc], R13 ;  /* 0x0000bc0d01007387 */ /* 0x0001e80000100800 */
[----:B0-----:R-:W3:Y:S04]  /*b650*/  LDL.LU R13, [R1+0xc9c] ;  /* 0x000c9c00010d7983 */ /* 0x001ee80000300800 */
[----:B------:R0:W-:Y:S04]  /*b660*/  STL [R1+0x90], R12 ;  /* 0x0000900c01007387 */ /* 0x0001e80000100800 */
[----:B0-----:R-:W4:Y:S04]  /*b670*/  LDL.LU R12, [R1+0xc98] ;  /* 0x000c9800010c7983 */ /* 0x001f280000300800 */
        /* <DEDUP_REMOVED lines=49> */
[----:B0-----:R-:W4:Y:S01]  /*b990*/  LDL.LU R2, [R1+0xc34] ;  /* 0x000c340001027983 */ /* 0x001f220000300800 */
[----:B------:R-:W-:-:S05]  /*b9a0*/  IMAD R0, R0, UR9, RZ ;  /* 0x0000000900007c24 */ /* 0x000fca000f8e02ff */
[----:B------:R4:W-:Y:S02]  /*b9b0*/  STL [R1+0x4], R0 ;  /* 0x0000040001007387 */ /* 0x0009e40000100800 */
[----:B----4-:R-:W-:Y:S02]  /*b9c0*/  IMAD R0, R2, UR9, RZ ;  /* 0x0000000902007c24 */ /* 0x010fe4000f8e02ff */
[----:B------:R-:W4:Y:S01]  /*b9d0*/  LDL.LU R2, [R1+0xc30] ;  /* 0x000c300001027983 */ /* 0x000f220000300800 */
[----:B---3--:R-:W-:Y:S02]  /*b9e0*/  IMAD R29, R29, UR9, RZ ;  /* 0x000000091d1d7c24 */ /* 0x008fe4000f8e02ff */
[----:B--2---:R-:W-:Y:S01]  /*b9f0*/  IMAD R23, R23, UR9, RZ ;  /* 0x0000000917177c24 */ /* 0x004fe2000f8e02ff */
[----:B------:R0:W-:Y:S01]  /*ba00*/  STL [R1+0xbf4], R0 ;  /* 0x000bf40001007387 */ /* 0x0001e20000100800 */
[----:B------:R-:W-:Y:S02]  /*ba10*/  IMAD R14, R14, UR9, RZ ;  /* 0x000000090e0e7c24 */ /* 0x000fe4000f8e02ff */
[----:B------:R-:W-:Y:S01]  /*ba20*/  IMAD R3, R3, UR9, RZ ;  /* 0x0000000903037c24 */ /* 0x000fe2000f8e02ff */
[----:B0-----:R-:W2:Y:S04]  /*ba30*/  LDL.LU R0, [R1+0x58] ;  /* 0x0000580001007983 */ /* 0x001ea80000300800 */
[----:B------:R0:W-:Y:S04]  /*ba40*/  STL [R1+0xbf8], R29 ;  /* 0x000bf81d01007387 */ /* 0x0001e80000100800 */
[----:B0-----:R-:W3:Y:S04]  /*ba50*/  LDL.LU R29, [R1+0x54] ;  /* 0x00005400011d7983 */ /* 0x001ee80000300800 */
[----:B------:R0:W-:Y:S04]  /*ba60*/  STL [R1+0xbfc], R23 ;  /* 0x000bfc1701007387 */ /* 0x0001e80000100800 */
[----:B0-----:R-:W2:Y:S04]  /*ba70*/  LDL.LU R23, [R1+0x28] ;  /* 0x0000280001177983 */ /* 0x001ea80000300800 */
[----:B------:R0:W-:Y:S04]  /*ba80*/  STL [R1+0xc00], R14 ;  /* 0x000c000e01007387 */ /* 0x0001e80000100800 */
[----:B0-----:R-:W3:Y:S04]  /*ba90*/  LDL.LU R14, [R1+0x24] ;  /* 0x00002400010e7983 */ /* 0x001ee80000300800 */
[----:B------:R0:W-:Y:S04]  /*baa0*/  STL [R1+0xc04], R3 ;  /* 0x000c040301007387 */ /* 0x0001e80000100800 */
[----:B0-----:R-:W2:Y:S01]  /*bab0*/  LDL.LU R3, [R1+0x20] ;  /* 0x0000200001037983 */ /* 0x001ea20000300800 */
[----:B------:R-:W-:-:S02]  /*bac0*/  IMAD R4, R4, UR9, RZ ;  /* 0x0000000904047c24 */ /* 0x000fc4000f8e02ff */
[----:B------:R-:W-:Y:S02]  /*bad0*/  IMAD R6, R6, UR9, RZ ;  /* 0x0000000906067c24 */ /* 0x000fe4000f8e02ff */
[----:B------:R-:W-:Y:S02]  /*bae0*/  IMAD R15, R15, UR9, RZ ;  /* 0x000000090f0f7c24 */ /* 0x000fe4000f8e02ff */
[----:B------:R-:W-:Y:S01]  /*baf0*/  IMAD R16, R16, UR9, RZ ;  /* 0x0000000910107c24 */ /* 0x000fe2000f8e02ff */
[----:B------:R4:W-:Y:S01]  /*bb00*/  STL [R1+0xc08], R4 ;  /* 0x000c080401007387 */ /* 0x0009e20000100800 */
[----:B------:R-:W-:Y:S02]  /*bb10*/  IMAD R17, R17, UR9, RZ ;  /* 0x0000000911117c24 */ /* 0x000fe4000f8e02ff */
[----:B------:R-:W-:Y:S01]  /*bb20*/  IMAD R18, R18, UR9, RZ ;  /* 0x0000000912127c24 */ /* 0x000fe2000f8e02ff */
[----:B------:R-:W-:Y:S01]  /*bb30*/  STL [R1+0xc0c], R6 ;  /* 0x000c0c0601007387 */ /* 0x000fe20000100800 */
[----:B------:R-:W-:-:S02]  /*bb40*/  IMAD R19, R19, UR9, RZ ;  /* 0x0000000913137c24 */ /* 0x000fc4000f8e02ff */
[----:B------:R-:W-:Y:S01]  /*bb50*/  IMAD R27, R27, UR9, RZ ;  /* 0x000000091b1b7c24 */ /* 0x000fe2000f8e02ff */
[----:B------:R0:W-:Y:S01]  /*bb60*/  STL [R1+0xc10], R15 ;  /* 0x000c100f01007387 */ /* 0x0001e20000100800 */
[----:B------:R-:W-:Y:S02]  /*bb70*/  IMAD R20, R20, UR9, RZ ;  /* 0x0000000914147c24 */ /* 0x000fe4000f8e02ff */
[----:B------:R-:W-:Y:S01]  /*bb80*/  IMAD R28, R28, UR9, RZ ;  /* 0x000000091c1c7c24 */ /* 0x000fe2000f8e02ff */
[----:B------:R-:W-:Y:S04]  /*bb90*/  STL [R1+0xc14], R16 ;  /* 0x000c141001007387 */ /* 0x000fe80000100800 */
[----:B------:R-:W-:Y:S04]  /*bba0*/  STL [R1+0xc18], R17 ;  /* 0x000c181101007387 */ /* 0x000fe80000100800 */
[----:B------:R-:W-:Y:S04]  /*bbb0*/  STL [R1+0xc1c], R18 ;  /* 0x000c1c1201007387 */ /* 0x000fe80000100800 */
[----:B------:R-:W-:Y:S04]  /*bbc0*/  STL [R1+0xc20], R19 ;  /* 0x000c201301007387 */ /* 0x000fe80000100800 */
[----:B------:R-:W-:Y:S04]  /*bbd0*/  STL [R1+0xc24], R27 ;  /* 0x000c241b01007387 */ /* 0x000fe80000100800 */
[----:B------:R-:W-:Y:S04]  /*bbe0*/  STL [R1+0xc28], R20 ;  /* 0x000c281401007387 */ /* 0x000fe80000100800 */
[----:B------:R1:W-:Y:S01]  /*bbf0*/  STL [R1+0xc2c], R28 ;  /* 0x000c2c1c01007387 */ /* 0x0003e20000100800 */
[----:B----4-:R-:W-:-:S02]  /*bc00*/  IADD3 R4, P4, R7, R2, RZ ;  /* 0x0000000207047210 */ /* 0x010fc40007f9e0ff */
[-C--:B0-----:R-:W-:Y:S02]  /*bc10*/  IADD3 R15, P3, R8, R2.reuse, RZ ;  /* 0x00000002080f7210 */ /* 0x081fe40007f7e0ff */
[-C--:B------:R-:W-:Y:S01]  /*bc20*/  IADD3 R6, P2, R9, R2.reuse, RZ ;  /* 0x0000000209067210 */ /* 0x080fe20007f5e0ff */
[----:B------:R0:W-:Y:S04]  /*bc30*/  STL [R1+0xafc], R4 ;  /* 0x000afc0401007387 */ /* 0x0001e80000100800 */
[----:B------:R-:W-:Y:S04]  /*bc40*/  STL [R1+0xae4], R15 ;  /* 0x000ae40f01007387 */ /* 0x000fe80000100800 */
[----:B-1----:R-:W4:Y:S01]  /*bc50*/  LDL.LU R28, [R1+0x88] ;  /* 0x00008800011c7983 */ /* 0x002f220000300800 */
[----:B0-----:R-:W-:-:S03]  /*bc60*/  IADD3 R4, P1, R10, R2, RZ ;  /* 0x000000020a047210 */ /* 0x001fc60007f3e0ff */
[----:B------:R0:W-:Y:S04]  /*bc70*/  STL [R1+0xae8], R6 ;  /* 0x000ae80601007387 */ /* 0x0001e80000100800 */
[----:B------:R1:W-:Y:S04]  /*bc80*/  STL [R1+0xaec], R4 ;  /* 0x000aec0401007387 */ /* 0x0003e80000100800 */
[----:B------:R-:W4:Y:S01]  /*bc90*/  LDL.LU R20, [R1+0x8c] ;  /* 0x00008c0001147983 */ /* 0x000f220000300800 */
[-C--:B0-----:R-:W-:Y:S02]  /*bca0*/  IADD3 R6, P0, R11, R2.reuse, RZ ;  /* 0x000000020b067210 */ /* 0x081fe40007f1e0ff */
[----:B-1----:R-:W-:-:S03]  /*bcb0*/  IADD3 R4, P6, R12, R2, RZ ;  /* 0x000000020c047210 */ /* 0x002fc60007fde0ff */
[----:B------:R0:W-:Y:S04]  /*bcc0*/  STL [R1+0xaf0], R6 ;  /* 0x000af00601007387 */ /* 0x0001e80000100800 */
[----:B------:R1:W-:Y:S01]  /*bcd0*/  STL [R1+0xaf4], R4 ;  /* 0x000af40401007387 */ /* 0x0003e20000100800 */
[----:B0-----:R-:W-:Y:S02]  /*bce0*/  IADD3 R6, P5, R13, R2, RZ ;  /* 0x000000020d067210 */ /* 0x001fe40007fbe0ff */
[-C--:B-1----:R-:W-:Y:S02]  /*bcf0*/  LEA.HI.X.SX32 R4, R7, R5.reuse, 0x1, P4 ;  /* 0x0000000507047211 */ /* 0x082fe400020f0eff */
[----:B------:R-:W4:Y:S04]  /*bd00*/  LDL.LU R7, [R1+0x64] ;  /* 0x0000640001077983 */ /* 0x000f280000300800 */
[----:B------:R-:W-:Y:S04]  /*bd10*/  STL [R1+0xaf8], R6 ;  /* 0x000af80601007387 */ /* 0x000fe80000100800 */
[----:B------:R-:W4:Y:S04]  /*bd20*/  LDL.LU R27, [R1+0x94] ;  /* 0x00009400011b7983 */ /* 0x000f280000300800 */
[----:B------:R0:W-:Y:S02]  /*bd30*/  STL [R1+0xae0], R4 ;  /* 0x000ae00401007387 */ /* 0x0001e40000100800 */
[----:B0-----:R-:W-:-:S02]  /*bd40*/  LEA.HI.X.SX32 R4, R8, R5, 0x1, P3 ;  /* 0x0000000508047211 */ /* 0x001fc400018f0eff */
[----:B------:R-:W4:Y:S01]  /*bd50*/  LDL.LU R8, [R1+0x5c] ;  /* 0x00005c0001087983 */ /* 0x000f220000300800 */
[----:B------:R-:W-:-:S05]  /*bd60*/  IADD3 R6, P4, R21, R2, RZ ;  /* 0x0000000215067210 */ /* 0x000fca0007f9e0ff */
[----:B------:R2:W-:Y:S04]  /*bd70*/  STL [R1+0xadc], R6 ;  /* 0x000adc0601007387 */ /* 0x0005e80000100800 */
[----:B------:R-:W4:Y:S04]  /*bd80*/  LDL.LU R19, [R1+0x98] ;  /* 0x0000980001137983 */ /* 0x000f280000300800 */
[----:B------:R0:W-:Y:S04]  /*bd90*/  STL [R1+0xad4], R4 ;  /* 0x000ad40401007387 */ /* 0x0001e80000100800 */
[----:B------:R-:W4:Y:S01]  /*bda0*/  LDL.LU R18, [R1+0x9c] ;  /* 0x00009c0001127983 */ /* 0x000f220000300800 */
[----:B--2---:R-:W-:-:S02]  /*bdb0*/  IADD3 R6, P3, R3, R2, RZ ;  /* 0x0000000203067210 */ /* 0x004fc40007f7e0ff */
[----:B0-----:R-:W-:-:S03]  /*bdc0*/  LEA.HI.X.SX32 R4, R9, R5, 0x1, P2 ;  /* 0x0000000509047211 */ /* 0x001fc600010f0eff */
[----:B------:R3:W-:Y:S04]  /*bdd0*/  STL [R1+0xad8], R6 ;  /* 0x000ad80601007387 */ /* 0x0007e80000100800 */
[----:B------:R0:W-:Y:S04]  /*bde0*/  STL [R1+0xacc], R4 ;  /* 0x000acc0401007387 */ /* 0x0001e80000100800 */
[----:B------:R-:W2:Y:S01]  /*bdf0*/  LDL.LU R17, [R1+0xa0] ;  /* 0x0000a00001117983 */ /* 0x000ea20000300800 */
[----:B---3--:R-:W-:Y:S02]  /*be00*/  IADD3 R6, P2, R14, R2, RZ ;  /* 0x000000020e067210 */ /* 0x008fe40007f5e0ff */
[----:B0-----:R-:W-:-:S03]  /*be10*/  LEA.HI.X.SX32 R4, R10, R5, 0x1, P1 ;  /* 0x000000050a047211 */ /* 0x001fc600008f0eff */
[----:B------:R0:W-:Y:S04]  /*be20*/  STL [R1+0xad0], R6 ;  /* 0x000ad00601007387 */ /* 0x0001e80000100800 */
[----:B------:R1:W-:Y:S04]  /*be30*/  STL [R1+0xac4], R4 ;  /* 0x000ac40401007387 */ /* 0x0003e80000100800 */
[----:B------:R-:W3:Y:S01]  /*be40*/  LDL.LU R16, [R1+0xa4] ;  /* 0x0000a40001107983 */ /* 0x000ee20000300800 */
[----:B0-----:R-:W-:Y:S02]  /*be50*/  IADD3 R6, P1, R23, R2, RZ ;  /* 0x0000000217067210 */ /* 0x001fe40007f3e0ff */
[----:B-1----:R-:W-:-:S03]  /*be60*/  LEA.HI.X.SX32 R4, R11, R5, 0x1, P0 ;  /* 0x000000050b047211 */ /* 0x002fc600000f0eff */
[----:B------:R0:W-:Y:S04]  /*be70*/  STL [R1+0xac8], R6 ;  /* 0x000ac80601007387 */ /* 0x0001e80000100800 */
[----:B------:R1:W-:Y:S04]  /*be80*/  STL [R1+0xabc], R4 ;  /* 0x000abc0401007387 */ /* 0x0003e80000100800 */
[----:B------:R-:W3:Y:S01]  /*be90*/  LDL.LU R15, [R1+0xa8] ;  /* 0x0000a800010f7983 */ /* 0x000ee20000300800 */
[----:B0-----:R-:W-:Y:S02]  /*bea0*/  IADD3 R6, P0, R29, R2, RZ ;  /* 0x000000021d067210 */ /* 0x001fe40007f1e0ff */
[----:B-1----:R-:W-:-:S03]  /*beb0*/  LEA.HI.X.SX32 R4, R12, R5, 0x1, P6 ;  /* 0x000000050c047211 */ /* 0x002fc600030f0eff */
[----:B------:R0:W-:Y:S01]  /*bec0*/  STL [R1+0xac0], R6 ;  /* 0x000ac00601007387 */ /* 0x0001e20000100800 */
[----:B------:R-:W-:-:S03]  /*bed0*/  IADD3 R9, P6, R0, R2, RZ ;  /* 0x0000000200097210 */ /* 0x000fc60007fde0ff */
[----:B------:R1:W-:Y:S04]  /*bee0*/  STL [R1+0xab4], R4 ;  /* 0x000ab40401007387 */ /* 0x0003e80000100800 */
[----:B0-----:R-:W3:Y:S01]  /*bef0*/  LDL.LU R6, [R1+0xac] ;  /* 0x0000ac0001067983 */ /* 0x001ee20000300800 */
[----:B-1----:R-:W-:-:S03]  /*bf00*/  LEA.HI.X.SX32 R4, R13, R5, 0x1, P5 ;  /* 0x000000050d047211 */ /* 0x002fc600028f0eff */
[----:B------:R0:W-:Y:S04]  /*bf10*/  STL [R1+0xab8], R9 ;  /* 0x000ab80901007387 */ /* 0x0001e80000100800 */
[----:B------:R1:W-:Y:S01]  /*bf20*/  STL [R1+0xaac], R4 ;  /* 0x000aac0401007387 */ /* 0x0003e20000100800 */
[----:B0-----:R-:W-:-:S03]  /*bf30*/  LEA.HI.X.SX32 R9, R21, R5, 0x1, P4 ;  /* 0x0000000515097211 */ /* 0x001fc600020f0eff */
[----:B-1----:R-:W3:Y:S01]  /*bf40*/  LDL.LU R4, [R1+0xb0] ;  /* 0x0000b00001047983 */ /* 0x002ee20000300800 */
[----:B----4-:R-:W-:-:S05]  /*bf50*/  IADD3 R10, P5, R8, R2, RZ ;  /* 0x00000002080a7210 */ /* 0x010fca0007fbe0ff */
[----:B------:R-:W-:Y:S04]  /*bf60*/  STL [R1+0xab0], R10 ;  /* 0x000ab00a01007387 */ /* 0x000fe80000100800 */
[----:B------:R0:W-:Y:S02]  /*bf70*/  STL [R1+0x720], R9 ;  /* 0x0007200901007387 */ /* 0x0001e40000100800 */
[----:B0-----:R-:W-:Y:S02]  /*bf80*/  LEA.HI.X.SX32 R9, R3, R5, 0x1, P3 ;  /* 0x0000000503097211 */ /* 0x001fe400018f0eff */
[----:B------:R-:W4:Y:S01]  /*bf90*/  LDL.LU R3, [R1+0xb4] ;  /* 0x0000b40001037983 */ /* 0x000f220000300800 */
[----:B------:R-:W-:-:S05]  /*bfa0*/  IADD3 R10, P4, R7, R2, RZ ;  /* 0x00000002070a7210 */ /* 0x000fca0007f9e0ff */
[----:B------:R0:W-:Y:S04]  /*bfb0*/  STL [R1+0x740], R10 ;  /* 0x0007400a01007387 */ /* 0x0001e80000100800 */
[----:B------:R1:W-:Y:S01]  /*bfc0*/  STL [R1+0x724], R9 ;  /* 0x0007240901007387 */ /* 0x0003e20000100800 */
[-C--:B0-----:R-:W-:Y:S02]  /*bfd0*/  IADD3 R10, P3, R28, R2.reuse, RZ ;  /* 0x000000021c0a7210 */ /* 0x081fe40007f7e0ff */
[----:B-1----:R-:W-:Y:S02]  /*bfe0*/  LEA.HI.X.SX32 R9, R14, R5, 0x1, P2 ;  /* 0x000000050e097211 */ /* 0x002fe400010f0eff */
[----:B------:R-:W4:Y:S04]  /*bff0*/  LDL.LU R14, [R1+0xb8] ;  /* 0x0000b800010e7983 */ /* 0x000f280000300800 */
[----:B------:R0:W-:Y:S04]  /*c000*/  STL [R1+0x748], R10 ;  /* 0x0007480a01007387 */ /* 0x0001e80000100800 */
[----:B------:R1:W-:Y:S01]  /*c010*/  STL [R1+0x728], R9 ;  /* 0x0007280901007387 */ /* 0x0003e20000100800 */
[----:B0-----:R-:W-:-:S02]  /*c020*/  IADD3 R10, P2, R20, R2, RZ ;  /* 0x00000002140a7210 */ /* 0x001fc40007f5e0ff */
[-C--:B-1----:R-:W-:Y:S02]  /*c030*/  LEA.HI.X.SX32 R9, R23, R5.reuse, 0x1, P1 ;  /* 0x0000000517097211 */ /* 0x082fe400008f0eff */
[----:B------:R-:W4:Y:S04]  /*c040*/  LDL.LU R23, [R1+0xc8] ;  /* 0x0000c80001177983 */ /* 0x000f280000300800 */
[----:B------:R-:W-:Y:S04]  /*c050*/  STL [R1+0x750], R10 ;  /* 0x0007500a01007387 */ /* 0x000fe80000100800 */
[----:B------:R0:W-:Y:S02]  /*c060*/  STL [R1+0x72c], R9 ;  /* 0x00072c0901007387 */ /* 0x0001e40000100800 */
[----:B0-----:R-:W-:-:S02]  /*c070*/  LEA.HI.X.SX32 R9, R29, R5, 0x1, P0 ;  /* 0x000000051d097211 */ /* 0x001fc400000f0eff */
[----:B------:R-:W4:Y:S01]  /*c080*/  LDL.LU R29, [R1+0xcc] ;  /* 0x0000cc00011d7983 */ /* 0x000f220000300800 */
[----:B------:R-:W-:-:S05]  /*c090*/  IADD3 R10, P1, R27, R2, RZ ;  /* 0x000000021b0a7210 */ /* 0x000fca0007f3e0ff */
[----:B------:R-:W-:Y:S04]  /*c0a0*/  STL [R1+0x758], R10 ;  /* 0x0007580a01007387 */ /* 0x000fe80000100800 */
[----:B------:R0:W-:Y:S02]  /*c0b0*/  STL [R1+0x730], R9 ;  /* 0x0007300901007387 */ /* 0x0001e40000100800 */
[----:B0-----:R-:W-:Y:S02]  /*c0c0*/  LEA.HI.X.SX32 R9, R0, R5, 0x1, P6 ;  /* 0x0000000500097211 */ /* 0x001fe400030f0eff */
        /* <DEDUP_REMOVED lines=11> */
[----:B--2---:R-:W-:-:S05]  /*c180*/  IADD3 R10, P5, R17, R2, RZ ;  /* 0x00000002110a7210 */ /* 0x004fca0007fbe0ff */
[----:B------:R3:W-:Y:S04]  /*c190*/  STL [R1+0x770], R10 ;  /* 0x0007700a01007387 */ /* 0x0007e80000100800 */
[----:B------:R0:W-:Y:S01]  /*c1a0*/  STL [R1+0x73c], R9 ;  /* 0x00073c0901007387 */ /* 0x0001e20000100800 */
[----:B---3--:R-:W-:Y:S02]  /*c1b0*/  IADD3 R10, P4, R16, R2, RZ ;  /* 0x00000002100a7210 */ /* 0x008fe40007f9e0ff */
[-C--:B0-----:R-:W-:Y:S02]  /*c1c0*/  LEA.HI.X.SX32 R9, R28, R5.reuse, 0x1, P3 ;  /* 0x000000051c097211 */ /* 0x081fe400018f0eff */
[----:B------:R-:W2:Y:S04]  /*c1d0*/  LDL.LU R28, [R1+0x100] ;  /* 0x00010000011c7983 */ /* 0x000ea80000300800 */
[----:B------:R-:W-:Y:S04]  /*c1e0*/  STL [R1+0x778], R10 ;  /* 0x0007780a01007387 */ /* 0x000fe80000100800 */
[----:B------:R0:W-:Y:S02]  /*c1f0*/  STL [R1+0x744], R9 ;  /* 0x0007440901007387 */ /* 0x0001e40000100800 */
[----:B0-----:R-:W-:-:S02]  /*c200*/  LEA.HI.X.SX32 R9, R20, R5, 0x1, P2 ;  /* 0x0000000514097211 */ /* 0x001fc400010f0eff */
[----:B------:R-:W3:Y:S01]  /*c210*/  LDL.LU R20, [R1+0x114] ;  /* 0x0001140001147983 */ /* 0x000ee20000300800 */
[----:B------:R-:W-:-:S05]  /*c220*/  IADD3 R10, P3, R15, R2, RZ ;  /* 0x000000020f0a7210 */ /* 0x000fca0007f7e0ff */
[----:B------:R0:W-:Y:S04]  /*c230*/  STL [R1+0x780], R10 ;  /* 0x0007800a01007387 */ /* 0x0001e80000100800 */
[----:B------:R1:W-:Y:S01]  /*c240*/  STL [R1+0x74c], R9 ;  /* 0x00074c0901007387 */ /* 0x0003e20000100800 */
[-C--:B0-----:R-:W-:Y:S02]  /*c250*/  IADD3 R10, P2, R6, R2.reuse, RZ ;  /* 0x00000002060a7210 */ /* 0x081fe40007f5e0ff */
[----:B-1----:R-:W-:Y:S02]  /*c260*/  LEA.HI.X.SX32 R9, R27, R5, 0x1, P1 ;  /* 0x000000051b097211 */ /* 0x002fe400008f0eff */
[----:B------:R-:W3:Y:S04]  /*c270*/  LDL.LU R27, [R1+0x118] ;  /* 0x00011800011b7983 */ /* 0x000ee80000300800 */
[----:B------:R0:W-:Y:S04]  /*c280*/  STL [R1+0x788], R10 ;  /* 0x0007880a01007387 */ /* 0x0001e80000100800 */
[----:B------:R1:W-:Y:S01]  /*c290*/  STL [R1+0x754], R9 ;  /* 0x0007540901007387 */ /* 0x0003e20000100800 */
[----:B0-----:R-:W-:-:S02]  /*c2a0*/  IADD3 R10, P1, R4, R2, RZ ;  /* 0x00000002040a7210 */ /* 0x001fc40007f3e0ff */
[-C--:B-1----:R-:W-:Y:S02]  /*c2b0*/  LEA.HI.X.SX32 R9, R19, R5.reuse, 0x1, P0 ;  /* 0x0000000513097211 */ /* 0x082fe400000f0eff */
[----:B------:R-:W3:Y:S04]  /*c2c0*/  LDL.LU R19, [R1+0x11c] ;  /* 0x00011c0001137983 */ /* 0x000ee80000300800 */
[----:B------:R-:W-:Y:S04]  /*c2d0*/  STL [R1+0x790], R10 ;  /* 0x0007900a01007387 */ /* 0x000fe80000100800 */
[----:B------:R0:W-:Y:S02]  /*c2e0*/  STL [R1+0x75c], R9 ;  /* 0x00075c0901007387 */ /* 0x0001e40000100800 */
[----:B0-----:R-:W-:-:S02]  /*c2f0*/  LEA.HI.X.SX32 R9, R18, R5, 0x1, P6 ;  /* 0x0000000512097211 */ /* 0x001fc400030f0eff */
[----:B------:R-:W3:Y:S01]  /*c300*/  LDL.LU R18, [R1+0x120] ;  /* 0x0001200001127983 */ /* 0x000ee20000300800 */
[----:B----4-:R-:W-:-:S05]  /*c310*/  IADD3 R10, P0, R3, R2, RZ ;  /* 0x00000002030a7210 */ /* 0x010fca0007f1e0ff */
        /* <DEDUP_REMOVED lines=10> */
[----:B------:R0:W-:Y:S04]  /*c3c0*/  STL [R1+0x7a8], R10 ;  /* 0x0007a80a01007387 */ /* 0x0001e80000100800 */
[----:B------:R1:W-:Y:S01]  /*c3d0*/  STL [R1+0x774], R9 ;  /* 0x0007740901007387 */ /* 0x0003e20000100800 */
[----:B0-----:R-:W-:Y:S02]  /*c3e0*/  IADD3 R10, P4, R29, R2, RZ ;  /* 0x000000021d0a7210 */ /* 0x001fe40007f9e0ff */
        /* <DEDUP_REMOVED lines=42> */
[----:B------:R-:W-:Y:S01]  /*c690*/  STL [R1+0x7f0], R10 ;  /* 0x0007f00a01007387 */ /* 0x000fe20000100800 */
[----:B------:R-:W-:-:S03]  /*c6a0*/  LEA.HI.X.SX32 R7, R7, R5, 0x1, P1 ;  /* 0x0000000507077211 */ /* 0x000fc600008f0eff */
[----:B------:R0:W-:Y:S04]  /*c6b0*/  STL [R1+0x7bc], R9 ;  /* 0x0007bc0901007387 */ /* 0x0001e80000100800 */
[----:B0-----:R-:W3:Y:S01]  /*c6c0*/  LDL.LU R9, [R1+0x154] ;  /* 0x0001540001097983 */ /* 0x001ee20000300800 */
[----:B------:R-:W-:Y:S02]  /*c6d0*/  LEA.HI.X.SX32 R11, R28, R5, 0x1, P0 ;  /* 0x000000051c0b7211 */ /* 0x000fe400000f0eff */
[----:B----4-:R-:W-:-:S05]  /*c6e0*/  IADD3 R10, P2, R17, R2, RZ ;  /* 0x00000002110a7210 */ /* 0x010fca0007f5e0ff */
[----:B------:R-:W-:Y:S04]  /*c6f0*/  STL [R1+0x7f8], R10 ;  /* 0x0007f80a01007387 */ /* 0x000fe80000100800 */
[----:B------:R0:W-:Y:S04]  /*c700*/  STL [R1+0x7c4], R7 ;  /* 0x0007c40701007387 */ /* 0x0001e80000100800 */
[----:B0-----:R-:W4:Y:S01]  /*c710*/  LDL.LU R7, [R1+0x15c] ;  /* 0x00015c0001077983 */ /* 0x001f220000300800 */
[----:B------:R-:W-:-:S05]  /*c720*/  IADD3 R10, P1, R16, R2, RZ ;  /* 0x00000002100a7210 */ /* 0x000fca0007f3e0ff */
[----:B------:R-:W-:Y:S04]  /*c730*/  STL [R1+0x800], R10 ;  /* 0x0008000a01007387 */ /* 0x000fe80000100800 */
[----:B------:R0:W-:Y:S04]  /*c740*/  STL [R1+0x7cc], R11 ;  /* 0x0007cc0b01007387 */ /* 0x0001e80000100800 */
[----:B------:R-:W4:Y:S01]  /*c750*/  LDL.LU R28, [R1+0x164] ;  /* 0x00016400011c7983 */ /* 0x000f220000300800 */
[----:B0-----:R-:W-:Y:S02]  /*c760*/  LEA.HI.X.SX32 R11, R20, R5, 0x1, P6 ;  /* 0x00000005140b7211 */ /* 0x001fe400030f0eff */
        /* <DEDUP_REMOVED lines=25> */
[----:B--2---:R-:W-:-:S05]  /*c900*/  IADD3 R10, P2, R23, R2, RZ ;  /* 0x00000002170a7210 */ /* 0x004fca0007f5e0ff */
[----:B------:R-:W-:Y:S04]  /*c910*/  STL [R1+0x830], R10 ;  /* 0x0008300a01007387 */ /* 0x000fe80000100800 */
[----:B------:R0:W-:Y:S04]  /*c920*/  STL [R1+0x7fc], R11 ;  /* 0x0007fc0b01007387 */ /* 0x0001e80000100800 */
[----:B------:R-:W2:Y:S01]  /*c930*/  LDL.LU R16, [R1+0x194] ;  /* 0x0001940001107983 */ /* 0x000ea20000300800 */
[----:B0-----:R-:W-:Y:S02]  /*c940*/  LEA.HI.X.SX32 R11, R15, R5, 0x1, P0 ;  /* 0x000000050f0b7211 */ /* 0x001fe400000f0eff */
[----:B---3--:R-:W-:-:S05]  /*c950*/  IADD3 R10, P1, R29, R2, RZ ;  /* 0x000000021d0a7210 */ /* 0x008fca0007f3e0ff */
[----:B------:R0:W-:Y:S04]  /*c960*/  STL [R1+0x838], R10 ;  /* 0x0008380a01007387 */ /* 0x0001e80000100800 */
[----:B------:R-:W-:Y:S04]  /*c970*/  STL [R1+0x804], R11 ;  /* 0x0008040b01007387 */ /* 0x000fe80000100800 */
[----:B------:R-:W3:Y:S01]  /*c980*/  LDL.LU R15, [R1+0x18c] ;  /* 0x00018c00010f7983 */ /* 0x000ee20000300800 */
[----:B------:R-:W-:Y:S02]  /*c990*/  LEA.HI.X.SX32 R6, R6, R5, 0x1, P6 ;  /* 0x0000000506067211 */ /* 0x000fe400030f0eff */
[----:B0-----:R-:W-:-:S05]  /*c9a0*/  IADD3 R10, P0, R0, R2, RZ ;  /* 0x00000002000a7210 */ /* 0x001fca0007f1e0ff */
[----:B------:R-:W-:Y:S01]  /*c9b0*/  STL [R1+0x840], R10 ;  /* 0x0008400a01007387 */ /* 0x000fe20000100800 */
[----:B------:R-:W-:-:S03]  /*c9c0*/  LEA.HI.X.SX32 R4, R4, R5, 0x1, P5 ;  /* 0x0000000504047211 */ /* 0x000fc600028f0eff */
[----:B------:R0:W-:Y:S01]  /*c9d0*/  STL [R1+0x80c], R6 ;  /* 0x00080c0601007387 */ /* 0x0001e20000100800 */
[----:B------:R-:W-:-:S03]  /*c9e0*/  LEA.HI.X.SX32 R3, R3, R5, 0x1, P4 ;  /* 0x0000000503037211 */ /* 0x000fc600020f0eff */
[----:B0-----:R-:W3:Y:S01]  /*c9f0*/  LDL.LU R6, [R1+0x184] ;  /* 0x0001840001067983 */ /* 0x001ee20000300800 */
[----:B------:R-:W-:-:S05]  /*ca00*/  IADD3 R10, P6, R8, R2, RZ ;  /* 0x00000002080a7210 */ /* 0x000fca0007fde0ff */
[----:B------:R0:W-:Y:S04]  /*ca10*/  STL [R1+0x848], R10 ;  /* 0x0008480a01007387 */ /* 0x0001e80000100800 */
[----:B------:R1:W-:Y:S01]  /*ca20*/  STL [R1+0x814], R4 ;  /* 0x0008140401007387 */ /* 0x0003e20000100800 */
[----:B0-----:R-:W-:-:S03]  /*ca30*/  IADD3 R10, P5, R9, R2, RZ ;  /* 0x00000002090a7210 */ /* 0x001fc60007fbe0ff */
[----:B-1----:R-:W3:Y:S04]  /*ca40*/  LDL.LU R4, [R1+0x174] ;  /* 0x0001740001047983 */ /* 0x002ee80000300800 */
[----:B------:R-:W-:Y:S01]  /*ca50*/  STL [R1+0x850], R10 ;  /* 0x0008500a01007387 */ /* 0x000fe20000100800 */
[----:B------:R-:W-:-:S03]  /*ca60*/  LEA.HI.X.SX32 R11, R14, R5, 0x1, P3 ;  /* 0x000000050e0b7211 */ /* 0x000fc600018f0eff */
[----:B------:R0:W-:Y:S04]  /*ca70*/  STL [R1+0x81c], R3 ;  /* 0x00081c0301007387 */ /* 0x0001e80000100800 */
[----:B0-----:R-:W3:Y:S01]  /*ca80*/  LDL.LU R3, [R1+0x170] ;  /* 0x0001700001037983 */ /* 0x001ee20000300800 */
[----:B----4-:R-:W-:-:S05]  /*ca90*/  IADD3 R10, P4, R7, R2, RZ ;  /* 0x00000002070a7210 */ /* 0x010fca0007f9e0ff */
[----:B------:R0:W-:Y:S04]  /*caa0*/  STL [R1+0x858], R10 ;  /* 0x0008580a01007387 */ /* 0x0001e80000100800 */
[----:B------:R1:W-:Y:S04]  /*cab0*/  STL [R1+0x824], R11 ;  /* 0x0008240b01007387 */ /* 0x0003e80000100800 */
[----:B------:R-:W4:Y:S01]  /*cac0*/  LDL.LU R14, [R1+0x16c] ;  /* 0x00016c00010e7983 */ /* 0x000f220000300800 */
[----:B0-----:R-:W-:Y:S02]  /*cad0*/  IADD3 R10, P3, R28, R2, RZ ;  /* 0x000000021c0a7210 */ /* 0x001fe40007f7e0ff */
[----:B-1----:R-:W-:-:S03]  /*cae0*/  LEA.HI.X.SX32 R11, R23, R5, 0x1, P2 ;  /* 0x00000005170b7211 */ /* 0x002fc600010f0eff */
[----:B------:R0:W-:Y:S04]  /*caf0*/  STL [R1+0x860], R10 ;  /* 0x0008600a01007387 */ /* 0x0001e80000100800 */
[----:B------:R-:W4:Y:S04]  /*cb00*/  LDL.LU R23, [R1+0x168] ;  /* 0x0001680001177983 */ /* 0x000f280000300800 */
[----:B------:R1:W-:Y:S01]  /*cb10*/  STL [R1+0x82c], R11 ;  /* 0x00082c0b01007387 */ /* 0x0003e20000100800 */
        /* <DEDUP_REMOVED lines=16> */
[----:B-1----:R-:W-:-:S02]  /*cc20*/  LEA.HI.X.SX32 R11, R9, R5, 0x1, P5 ;  /* 0x00000005090b7211 */ /* 0x002fc400028f0eff */
[----:B------:R-:W-:Y:S01]  /*cc30*/  LEA.HI.X.SX32 R9, R7, R5, 0x1, P4 ;  /* 0x0000000507097211 */ /* 0x000fe200020f0eff */
[----:B------:R0:W-:Y:S04]  /*cc40*/  STL [R1+0x880], R10 ;  /* 0x0008800a01007387 */ /* 0x0001e80000100800 */
[----:B------:R-:W-:Y:S04]  /*cc50*/  STL [R1+0x84c], R11 ;  /* 0x00084c0b01007387 */ /* 0x000fe80000100800 */
[----:B------:R-:W4:Y:S01]  /*cc60*/  LDL.LU R7, [R1+0x110] ;  /* 0x0001100001077983 */ /* 0x000f220000300800 */
[----:B0-----:R-:W-:-:S05]  /*cc70*/  IADD3 R10, P5, R17, R2, RZ ;  /* 0x00000002110a7210 */ /* 0x001fca0007fbe0ff */
[----:B------:R0:W-:Y:S04]  /*cc80*/  STL [R1+0x888], R10 ;  /* 0x0008880a01007387 */ /* 0x0001e80000100800 */
[----:B------:R1:W-:Y:S04]  /*cc90*/  STL [R1+0x854], R9 ;  /* 0x0008540901007387 */ /* 0x0003e80000100800 */
[----:B0-----:R-:W4:Y:S01]  /*cca0*/  LDL.LU R10, [R1+0x10c] ;  /* 0x00010c00010a7983 */ /* 0x001f220000300800 */
[----:B-1----:R-:W-:Y:S02]  /*ccb0*/  LEA.HI.X.SX32 R9, R28, R5, 0x1, P3 ;  /* 0x000000051c097211 */ /* 0x002fe400018f0eff */
[----:B--2---:R-:W-:-:S05]  /*ccc0*/  IADD3 R11, P4, R16, R2, RZ ;  /* 0x00000002100b7210 */ /* 0x004fca0007f9e0ff */
[----:B------:R-:W-:Y:S04]  /*ccd0*/  STL [R1+0x890], R11 ;  /* 0x0008900b01007387 */ /* 0x000fe80000100800 */
[----:B------:R0:W-:Y:S04]  /*cce0*/  STL [R1+0x85c], R9 ;  /* 0x00085c0901007387 */ /* 0x0001e80000100800 */
[----:B------:R-:W2:Y:S01]  /*ccf0*/  LDL.LU R28, [R1+0x108] ;  /* 0x00010800011c7983 */ /* 0x000ea20000300800 */
[----:B0-----:R-:W-:Y:S02]  /*cd00*/  LEA.HI.X.SX32 R9, R20, R5, 0x1, P2 ;  /* 0x0000000514097211 */ /* 0x001fe400010f0eff */
[----:B---3--:R-:W-:-:S05]  /*cd10*/  IADD3 R11, P3, R15, R2, RZ ;  /* 0x000000020f0b7210 */ /* 0x008fca0007f7e0ff */
[----:B------:R-:W-:Y:S04]  /*cd20*/  STL [R1+0x898], R11 ;  /* 0x0008980b01007387 */ /* 0x000fe80000100800 */
[----:B------:R0:W-:Y:S04]  /*cd30*/  STL [R1+0x864], R9 ;  /* 0x0008640901007387 */ /* 0x0001e80000100800 */
[----:B------:R-:W3:Y:S01]  /*cd40*/  LDL.LU R20, [R1+0x104] ;  /* 0x0001040001147983 */ /* 0x000ee20000300800 */
[----:B0-----:R-:W-:Y:S02]  /*cd50*/  LEA.HI.X.SX32 R9, R27, R5, 0x1, P1 ;  /* 0x000000051b097211 */ /* 0x001fe400008f0eff */
[----:B------:R-:W-:-:S05]  /*cd60*/  IADD3 R11, P2, R6, R2, RZ ;  /* 0x00000002060b7210 */ /* 0x000fca0007f5e0ff */
[----:B------:R-:W-:Y:S04]  /*cd70*/  STL [R1+0x8a0], R11 ;  /* 0x0008a00b01007387 */ /* 0x000fe80000100800 */
[----:B------:R0:W-:Y:S04]  /*cd80*/  STL [R1+0x86c], R9 ;  /* 0x00086c0901007387 */ /* 0x0001e80000100800 */
[----:B------:R-:W3:Y:S01]  /*cd90*/  LDL.LU R27, [R1+0xfc] ;  /* 0x0000fc00011b7983 */ /* 0x000ee20000300800 */
[----:B0-----:R-:W-:Y:S02]  /*cda0*/  LEA.HI.X.SX32 R9, R19, R5, 0x1, P0 ;  /* 0x0000000513097211 */ /* 0x001fe400000f0eff */
[----:B------:R-:W-:-:S05]  /*cdb0*/  IADD3 R11, P1, R4, R2, RZ ;  /* 0x00000002040b7210 */ /* 0x000fca0007f3e0ff */
[----:B------:R-:W-:Y:S04]  /*cdc0*/  STL [R1+0x8a8], R11 ;  /* 0x0008a80b01007387 */ /* 0x000fe80000100800 */
[----:B------:R0:W-:Y:S01]  /*cdd0*/  STL [R1+0x874], R9 ;  /* 0x0008740901007387 */ /* 0x0001e20000100800 */
[----:B------:R-:W-:Y:S02]  /*cde0*/  IADD3 R12, P0, R3, R2, RZ ;  /* 0x00000002030c7210 */ /* 0x000fe40007f1e0ff */
[----:B0-----:R-:W-:-:S03]  /*cdf0*/  LEA.HI.X.SX32 R9, R18, R5, 0x1, P6 ;  /* 0x0000000512097211 */ /* 0x001fc600030f0eff */
[----:B------:R-:W-:Y:S04]  /*ce00*/  STL [R1+0x8b0], R12 ;  /* 0x0008b00c01007387 */ /* 0x000fe80000100800 */
[----:B------:R-:W3:Y:S04]  /*ce10*/  LDL.LU R19, [R1+0xf4] ;  /* 0x0000f40001137983 */ /* 0x000ee80000300800 */
[----:B------:R0:W-:Y:S02]  /*ce20*/  STL [R1+0x87c], R9 ;  /* 0x00087c0901007387 */ /* 0x0001e40000100800 */
[----:B0-----:R-:W-:-:S02]  /*ce30*/  LEA.HI.X.SX32 R9, R17, R5, 0x1, P5 ;  /* 0x0000000511097211 */ /* 0x001fc400028f0eff */
[----:B----4-:R-:W-:-:S05]  /*ce40*/  IADD3 R11, P6, R14, R2, RZ ;  /* 0x000000020e0b7210 */ /* 0x010fca0007fde0ff */
[----:B------:R0:W-:Y:S04]  /*ce50*/  STL [R1+0x8b8], R11 ;  /* 0x0008b80b01007387 */ /* 0x0001e80000100800 */
[----:B------:R-:W4:Y:S01]  /*ce60*/  LDL.LU R18, [R1+0xf0] ;  /* 0x0000f00001127983 */ /* 0x000f220000300800 */
[----:B0-----:R-:W-:-:S03]  /*ce70*/  IADD3 R11, P5, R23, R2, RZ ;  /* 0x00000002170b7210 */ /* 0x001fc60007fbe0ff */
[----:B------:R0:W-:Y:S04]  /*ce80*/  STL [R1+0x884], R9 ;  /* 0x0008840901007387 */ /* 0x0001e80000100800 */
[----:B------:R1:W-:Y:S04]  /*ce90*/  STL [R1+0x8c0], R11 ;  /* 0x0008c00b01007387 */ /* 0x0003e80000100800 */
[----:B------:R-:W4:Y:S01]  /*cea0*/  LDL.LU R17, [R1+0xec] ;  /* 0x0000ec0001117983 */ /* 0x000f220000300800 */
[----:B0-----:R-:W-:-:S05]  /*ceb0*/  LEA.HI.X.SX32 R9, R16, R5, 0x1, P4 ;  /* 0x0000000510097211 */ /* 0x001fca00020f0eff */
[----:B------:R0:W-:Y:S01]  /*cec0*/  STL [R1+0x88c], R9 ;  /* 0x00088c0901007387 */ /* 0x0001e20000100800 */
[----:B-1----:R-:W-:-:S05]  /*ced0*/  IADD3 R11, P4, R29, R2, RZ ;  /* 0x000000021d0b7210 */ /* 0x002fca0007f9e0ff */
[----:B------:R1:W-:Y:S01]  /*cee0*/  STL [R1+0x8c8], R11 ;  /* 0x0008c80b01007387 */ /* 0x0003e20000100800 */
[----:B0-----:R-:W-:-:S03]  /*cef0*/  LEA.HI.X.SX32 R9, R15, R5, 0x1, P3 ;  /* 0x000000050f097211 */ /* 0x001fc600018f0eff */
[----:B------:R-:W4:Y:S04]  /*cf00*/  LDL.LU R16, [R1+0xe8] ;  /* 0x0000e80001107983 */ /* 0x000f280000300800 */
[----:B------:R0:W-:Y:S01]  /*cf10*/  STL [R1+0x894], R9 ;  /* 0x0008940901007387 */ /* 0x0001e20000100800 */
[----:B-1----:R-:W-:-:S05]  /*cf20*/  IADD3 R11, P3, R0, R2, RZ ;  /* 0x00000002000b7210 */ /* 0x002fca0007f7e0ff */
[----:B------:R-:W-:Y:S04]  /*cf30*/  STL [R1+0x8d0], R11 ;  /* 0x0008d00b01007387 */ /* 0x000fe80000100800 */
[----:B------:R-:W4:Y:S01]  /*cf40*/  LDL.LU R15, [R1+0xe4] ;  /* 0x0000e400010f7983 */ /* 0x000f220000300800 */
[----:B0-----:R-:W-:-:S05]  /*cf50*/  LEA.HI.X.SX32 R9, R6, R5, 0x1, P2 ;  /* 0x0000000506097211 */ /* 0x001fca00010f0eff */
[----:B------:R-:W-:Y:S01]  /*cf60*/  STL [R1+0x89c], R9 ;  /* 0x00089c0901007387 */ /* 0x000fe20000100800 */
[----:B------:R-:W-:-:S05]  /*cf70*/  IADD3 R6, P2, R8, R2, RZ ;  /* 0x0000000208067210 */ /* 0x000fca0007f5e0ff */
[----:B------:R0:W-:Y:S01]  /*cf80*/  STL [R1+0x8d8], R6 ;  /* 0x0008d80601007387 */ /* 0x0001e20000100800 */
[----:B------:R-:W-:-:S03]  /*cf90*/  LEA.HI.X.SX32 R4, R4, R5, 0x1, P1 ;  /* 0x0000000504047211 */ /* 0x000fc600008f0eff */
[----:B0-----:R-:W4:Y:S01]  /*cfa0*/  LDL.LU R6, [R1+0xe0] ;  /* 0x0000e00001067983 */ /* 0x001f220000300800 */
[----:B------:R-:W-:-:S03]  /*cfb0*/  LEA.HI.X.SX32 R3, R3, R5, 0x1, P0 ;  /* 0x0000000503037211 */ /* 0x000fc600000f0eff */
[----:B------:R0:W-:Y:S01]  /*cfc0*/  STL [R1+0x8a4], R4 ;  /* 0x0008a40401007387 */ /* 0x0001e20000100800 */
[----:B------:R-:W-:-:S03]  /*cfd0*/  IADD3 R9, P1, R7, R2, RZ ;  /* 0x0000000207097210 */ /* 0x000fc60007f3e0ff */
[----:B0-----:R-:W4:Y:S04]  /*cfe0*/  LDL.LU R4, [R1+0xdc] ;  /* 0x0000dc0001047983 */ /* 0x001f280000300800 */
[----:B------:R-:W-:Y:S04]  /*cff0*/  STL [R1+0x8e0], R9 ;  /* 0x0008e00901007387 */ /* 0x000fe80000100800 */
[----:B------:R0:W-:Y:S04]  /*d000*/  STL [R1+0x8ac], R3 ;  /* 0x0008ac0301007387 */ /* 0x0001e80000100800 */
[----:B0-----:R-:W4:Y:S01]  /*d010*/  LDL.LU R3, [R1+0xd8] ;  /* 0x0000d80001037983 */ /* 0x001f220000300800 */
[----:B------:R-:W-:-:S02]  /*d020*/  LEA.HI.X.SX32 R9, R14, R5, 0x1, P6 ;  /* 0x000000050e097211 */ /* 0x000fc400030f0eff */
[----:B------:R-:W-:-:S05]  /*d030*/  IADD3 R11, P0, R10, R2, RZ ;  /* 0x000000020a0b7210 */ /* 0x000fca0007f1e0ff */
[----:B------:R2:W-:Y:S04]  /*d040*/  STL [R1+0x8e8], R11 ;  /* 0x0008e80b01007387 */ /* 0x0005e80000100800 */
[----:B------:R0:W-:Y:S04]  /*d050*/  STL [R1+0x8b4], R9 ;  /* 0x0008b40901007387 */ /* 0x0001e80000100800 */
[----:B------:R-:W4:Y:S01]  /*d060*/  LDL.LU R14, [R1+0xc4] ;  /* 0x0000c400010e7983 */ /* 0x000f220000300800 */
[----:B--2---:R-:W-:Y:S02]  /*d070*/  IADD3 R11, P6, R28, R2, RZ ;  /* 0x000000021c0b7210 */ /* 0x004fe40007fde0ff */
[----:B0-----:R-:W-:-:S03]  /*d080*/  LEA.HI.X.SX32 R9, R23, R5, 0x1, P5 ;  /* 0x0000000517097211 */ /* 0x001fc600028f0eff */
[----:B------:R3:W-:Y:S04]  /*d090*/  STL [R1+0x8f0], R11 ;  /* 0x0008f00b01007387 */ /* 0x0007e80000100800 */
[----:B------:R-:W2:Y:S04]  /*d0a0*/  LDL.LU R23, [R1+0xc0] ;  /* 0x0000c00001177983 */ /* 0x000ea80000300800 */
[----:B------:R0:W-:Y:S01]  /*d0b0*/  STL [R1+0x8bc], R9 ;  /* 0x0008bc0901007387 */ /* 0x0001e20000100800 */
[----:B---3--:R-:W-:Y:S02]  /*d0c0*/  IADD3 R11, P5, R20, R2, RZ ;  /* 0x00000002140b7210 */ /* 0x008fe40007fbe0ff */
[----:B0-----:R-:W-:-:S03]  /*d0d0*/  LEA.HI.X.SX32 R9, R29, R5, 0x1, P4 ;  /* 0x000000051d097211 */ /* 0x001fc600020f0eff */
[----:B------:R-:W-:Y:S04]  /*d0e0*/  STL [R1+0x8f8], R11 ;  /* 0x0008f80b01007387 */ /* 0x000fe80000100800 */
[----:B------:R-:W3:Y:S04]  /*d0f0*/  LDL.LU R29, [R1+0xbc] ;  /* 0x0000bc00011d7983 */ /* 0x000ee80000300800 */
[----:B------:R0:W-:Y:S01]  /*d100*/  STL [R1+0x8c4], R9 ;  /* 0x0008c40901007387 */ /* 0x0001e20000100800 */
[-C--:B------:R-:W-:Y:S02]  /*d110*/  LEA.HI.X.SX32 R8, R8, R5.reuse, 0x1, P2 ;  /* 0x0000000508087211 */ /* 0x080fe400010f0eff */
[----:B0-----:R-:W-:-:S02]  /*d120*/  LEA.HI.X.SX32 R9, R0, R5, 0x1, P3 ;  /* 0x0000000500097211 */ /* 0x001fc400018f0eff */
[----:B------:R-:W-:-:S05]  /*d130*/  IADD3 R11, P4, R27, R2, RZ ;  /* 0x000000021b0b7210 */ /* 0x000fca0007f9e0ff */
[----:B------:R-:W-:Y:S04]  /*d140*/  STL [R1+0x900], R11 ;  /* 0x0009000b01007387 */ /* 0x000fe80000100800 */
[----:B------:R-:W3:Y:S04]  /*d150*/  LDL.LU R0, [R1+0x90] ;  /* 0x0000900001007983 */ /* 0x000ee80000300800 */
[----:B------:R0:W-:Y:S01]  /*d160*/  STL [R1+0x8cc], R9 ;  /* 0x0008cc0901007387 */ /* 0x0001e20000100800 */
[----:B------:R-:W-:-:S03]  /*d170*/  LEA.HI.X.SX32 R7, R7, R5, 0x1, P1 ;  /* 0x0000000507077211 */ /* 0x000fc600008f0eff */
[----:B0-----:R-:W3:Y:S01]  /*d180*/  LDL.LU R9, [R1+0x84] ;  /* 0x0000840001097983 */ /* 0x001ee20000300800 */
[----:B------:R-:W-:-:S05]  /*d190*/  IADD3 R11, P3, R19, R2, RZ ;  /* 0x00000002130b7210 */ /* 0x000fca0007f7e0ff */
[----:B------:R-:W-:Y:S04]  /*d1a0*/  STL [R1+0x908], R11 ;  /* 0x0009080b01007387 */ /* 0x000fe80000100800 */
[----:B------:R0:W-:Y:S04]  /*d1b0*/  STL [R1+0x8d4], R8 ;  /* 0x0008d40801007387 */ /* 0x0001e80000100800 */
[----:B0-----:R-:W3:Y:S01]  /*d1c0*/  LDL.LU R8, [R1+0x80] ;  /* 0x0000800001087983 */ /* 0x001ee20000300800 */
[-C--:B------:R-:W-:Y:S02]  /*d1d0*/  LEA.HI.X.SX32 R12, R10, R5.reuse, 0x1, P0 ;  /* 0x000000050a0c7211 */ /* 0x080fe400000f0eff */
[----:B------:R-:W-:-:S02]  /*d1e0*/  LEA.HI.X.SX32 R10, R28, R5, 0x1, P6 ;  /* 0x000000051c0a7211 */ /* 0x000fc400030f0eff */
[----:B----4-:R-:W-:-:S05]  /*d1f0*/  IADD3 R11, P2, R18, R2, RZ ;  /* 0x00000002120b7210 */ /* 0x010fca0007f5e0ff */
[----:B------:R-:W-:Y:S04]  /*d200*/  STL [R1+0x910], R11 ;  /* 0x0009100b01007387 */ /* 0x000fe80000100800 */
[----:B------:R0:W-:Y:S04]  /*d210*/  STL [R1+0x8dc], R7 ;  /* 0x0008dc0701007387 */ /* 0x0001e80000100800 */
[----:B0-----:R-:W4:Y:S01]  /*d220*/  LDL.LU R7, [R1+0x7c] ;  /* 0x00007c0001077983 */ /* 0x001f220000300800 */
[----:B------:R-:W-:-:S05]  /*d230*/  IADD3 R11, P1, R17, R2, RZ ;  /* 0x00000002110b7210 */ /* 0x000fca0007f3e0ff */
[----:B------:R0:W-:Y:S04]  /*d240*/  STL [R1+0x918], R11 ;  /* 0x0009180b01007387 */ /* 0x0001e80000100800 */
[----:B------:R-:W-:Y:S04]  /*d250*/  STL [R1+0x8e4], R12 ;  /* 0x0008e40c01007387 */ /* 0x000fe80000100800 */
[----:B------:R-:W4:Y:S01]  /*d260*/  LDL.LU R28, [R1+0x78] ;  /* 0x00007800011c7983 */ /* 0x000f220000300800 */
[----:B0-----:R-:W-:-:S05]  /*d270*/  IADD3 R11, P0, R16, R2, RZ ;  /* 0x00000002100b7210 */ /* 0x001fca0007f1e0ff */
[----:B------:R0:W-:Y:S04]  /*d280*/  STL [R1+0x920], R11 ;  /* 0x0009200b01007387 */ /* 0x0001e80000100800 */
[----:B------:R-:W-:Y:S01]  /*d290*/  STL [R1+0x8ec], R10 ;  /* 0x0008ec0a01007387 */ /* 0x000fe20000100800 */
[----:B0-----:R-:W-:Y:S02]  /*d2a0*/  LEA.HI.X.SX32 R11, R20, R5, 0x1, P5 ;  /* 0x00000005140b7211 */ /* 0x001fe400028f0eff */
[----:B------:R-:W-:-:S05]  /*d2b0*/  IADD3 R12, P6, R15, R2, RZ ;  /* 0x000000020f0c7210 */ /* 0x000fca0007fde0ff */
[----:B------:R0:W-:Y:S04]  /*d2c0*/  STL [R1+0x928], R12 ;  /* 0x0009280c01007387 */ /* 0x0001e80000100800 */
[----:B------:R-:W4:Y:S01]  /*d2d0*/  LDL.LU R20, [R1+0x74] ;  /* 0x0000740001147983 */ /* 0x000f220000300800 */
[----:B0-----:R-:W-:-:S03]  /*d2e0*/  LEA.HI.X.SX32 R12, R27, R5, 0x1, P4 ;  /* 0x000000051b0c7211 */ /* 0x001fc600020f0eff */
[----:B------:R0:W-:Y:S01]  /*d2f0*/  STL [R1+0x8f4], R11 ;  /* 0x0008f40b01007387 */ /* 0x0001e20000100800 */
[----:B------:R-:W-:-:S05]  /*d300*/  IADD3 R10, P5, R6, R2, RZ ;  /* 0x00000002060a7210 */ /* 0x000fca0007fbe0ff */
[----:B------:R1:W-:Y:S04]  /*d310*/  STL [R1+0x930], R10 ;  /* 0x0009300a01007387 */ /* 0x0003e80000100800 */
[----:B------:R1:W-:Y:S04]  /*d320*/  STL [R1+0x8fc], R12 ;  /* 0x0008fc0c01007387 */ /* 0x0003e80000100800 */
[----:B------:R-:W4:Y:S01]  /*d330*/  LDL.LU R27, [R1+0x70] ;  /* 0x00007000011b7983 */ /* 0x000f220000300800 */
[----:B0-----:R-:W-:Y:S02]  /*d340*/  IADD3 R11, P4, R4, R2, RZ ;  /* 0x00000002040b7210 */ /* 0x001fe40007f9e0ff */
[----:B-1----:R-:W-:-:S03]  /*d350*/  LEA.HI.X.SX32 R10, R19, R5, 0x1, P3 ;  /* 0x00000005130a7211 */ /* 0x002fc600018f0eff */
[----:B------:R0:W-:Y:S04]  /*d360*/  STL [R1+0x938], R11 ;  /* 0x0009380b01007387 */ /* 0x0001e80000100800 */
[----:B------:R-:W-:Y:S01]  /*d370*/  STL [R1+0x904], R10 ;  /* 0x0009040a01007387 */ /* 0x000fe20000100800 */
[----:B------:R-:W-:-:S05]  /*d380*/  IADD3 R12, P3, R3, R2, RZ ;  /* 0x00000002030c7210 */ /* 0x000fca0007f7e0ff */
[----:B------:R1:W-:Y:S04]  /*d390*/  STL [R1+0x940], R12 ;  /* 0x0009400c01007387 */ /* 0x0003e80000100800 */
[----:B------:R-:W4:Y:S01]  /*d3a0*/  LDL.LU R19, [R1+0x6c] ;  /* 0x00006c0001137983 */ /* 0x000f220000300800 */
[-C--:B0-----:R-:W-:Y:S02]  /*d3b0*/  LEA.HI.X.SX32 R11, R18, R5.reuse, 0x1, P2 ;  /* 0x00000005120b7211 */ /* 0x081fe400010f0eff */
[----:B-1----:R-:W-:Y:S02]  /*d3c0*/  LEA.HI.X.SX32 R12, R17, R5, 0x1, P1 ;  /* 0x00000005110c7211 */ /* 0x002fe400008f0eff */
[-C--:B------:R-:W-:Y:S01]  /*d3d0*/  IADD3 R10, P2, R14, R2.reuse, RZ ;  /* 0x000000020e0a7210 */ /* 0x080fe20007f5e0ff */
[----:B------:R2:W-:Y:S04]  /*d3e0*/  STL [R1+0x90c], R11 ;  /* 0x00090c0b01007387 */ /* 0x0005e80000100800 */
[----:B------:R0:W-:Y:S04]  /*d3f0*/  STL [R1+0x948], R10 ;  /* 0x0009480a01007387 */ /* 0x0001e80000100800 */
[----:B------:R3:W-:Y:S04]  /*d400*/  STL [R1+0x914], R12 ;  /* 0x0009140c01007387 */ /* 0x0007e80000100800 */
[----:B------:R-:W4:Y:S01]  /*d410*/  LDL.LU R18, [R1+0x68] ;  /* 0x0000680001127983 */ /* 0x000f220000300800 */
[----:B--2---:R-:W-:-:S02]  /*d420*/  IADD3 R11, P1, R23, R2, RZ ;  /* 0x00000002170b7210 */ /* 0x004fc40007f3e0ff */
[----:B0-----:R-:W-:-:S03]  /*d430*/  LEA.HI.X.SX32 R10, R16, R5, 0x1, P0 ;  /* 0x00000005100a7211 */ /* 0x001fc600000f0eff */
[----:B------:R-:W-:Y:S04]  /*d440*/  STL [R1+0x950], R11 ;  /* 0x0009500b01007387 */ /* 0x000fe80000100800 */
[----:B------:R0:W-:Y:S01]  /*d450*/  STL [R1+0x91c], R10 ;  /* 0x00091c0a01007387 */ /* 0x0001e20000100800 */
[----:B---3--:R-:W-:-:S05]  /*d460*/  IADD3 R12, P0, R29, R2, RZ ;  /* 0x000000021d0c7210 */ /* 0x008fca0007f1e0ff */
[----:B------:R-:W-:Y:S04]  /*d470*/  STL [R1+0x958], R12 ;  /* 0x0009580c01007387 */ /* 0x000fe80000100800 */
[----:B------:R-:W2:Y:S01]  /*d480*/  LDL.LU R17, [R1+0x60] ;  /* 0x0000600001117983 */ /* 0x000ea20000300800 */
[----:B0-----:R-:W-:-:S05]  /*d490*/  LEA.HI.X.SX32 R10, R15, R5, 0x1, P6 ;  /* 0x000000050f0a7211 */ /* 0x001fca00030f0eff */
[----:B------:R0:W-:Y:S01]  /*d4a0*/  STL [R1+0x924], R10 ;  /* 0x0009240a01007387 */ /* 0x0001e20000100800 */
[-C--:B------:R-:W-:Y:S02]  /*d4b0*/  LEA.HI.X.SX32 R4, R4, R5.reuse, 0x1, P4 ;  /* 0x0000000504047211 */ /* 0x080fe400020f0eff */
[----:B0-----:R-:W-:Y:S02]  /*d4c0*/  LEA.HI.X.SX32 R10, R6, R5, 0x1, P5 ;  /* 0x00000005060a7211 */ /* 0x001fe400028f0eff */
[----:B------:R-:W-:-:S05]  /*d4d0*/  IADD3 R11, P6, R0, R2, RZ ;  /* 0x00000002000b7210 */ /* 0x000fca0007fde0ff */
[----:B------:R-:W-:Y:S04]  /*d4e0*/  STL [R1+0x960], R11 ;  /* 0x0009600b01007387 */ /* 0x000fe80000100800 */
[----:B------:R-:W-:Y:S04]  /*d4f0*/  STL [R1+0x92c], R10 ;  /* 0x00092c0a01007387 */ /* 0x000fe80000100800 */
[----:B------:R-:W3:Y:S01]  /*d500*/  LDL.LU R16, [R1+0x50] ;  /* 0x0000500001107983 */ /* 0x000ee20000300800 */
[----:B------:R-:W-:-:S05]  /*d510*/  IADD3 R6, P5, R9, R2, RZ ;  /* 0x0000000209067210 */ /* 0x000fca0007fbe0ff */
[----:B------:R-:W-:Y:S04]  /*d520*/  STL [R1+0x968], R6 ;  /* 0x0009680601007387 */ /* 0x000fe80000100800 */
[----:B------:R0:W-:Y:S02]  /*d530*/  STL [R1+0x934], R4 ;  /* 0x0009340401007387 */ /* 0x0001e40000100800 */
[----:B0-----:R-:W-:Y:S02]  /*d540*/  LEA.HI.X.SX32 R4, R3, R5, 0x1, P3 ;  /* 0x0000000503047211 */ /* 0x001fe400018f0eff */
[----:B------:R-:W-:-:S05]  /*d550*/  IADD3 R6, P4, R8, R2, RZ ;  /* 0x0000000208067210 */ /* 0x000fca0007f9e0ff */
[----:B------:R-:W-:Y:S04]  /*d560*/  STL [R1+0x970], R6 ;  /* 0x0009700601007387 */ /* 0x000fe80000100800 */
[----:B------:R-:W3:Y:S04]  /*d570*/  LDL.LU R15, [R1+0x4c] ;  /* 0x00004c00010f7983 */ /* 0x000ee80000300800 */
[----:B------:R0:W-:Y:S02]  /*d580*/  STL [R1+0x93c], R4 ;  /* 0x00093c0401007387 */ /* 0x0001e40000100800 */
[----:B0-----:R-:W-:-:S02]  /*d590*/  LEA.HI.X.SX32 R4, R14, R5, 0x1, P2 ;  /* 0x000000050e047211 */ /* 0x001fc400010f0eff */
[----:B------:R-:W-:Y:S02]  /*d5a0*/  LEA.HI.X.SX32 R10, R23, R5, 0x1, P1 ;  /* 0x00000005170a7211 */ /* 0x000fe400008f0eff */
[----:B----4-:R-:W-:-:S05]  /*d5b0*/  IADD3 R3, P3, R7, R2, RZ ;  /* 0x0000000207037210 */ /* 0x010fca0007f7e0ff */
[----:B------:R0:W-:Y:S04]  /*d5c0*/  STL [R1+0x978], R3 ;  /* 0x0009780301007387 */ /* 0x0001e80000100800 */
[----:B------:R-:W4:Y:S04]  /*d5d0*/  LDL.LU R6, [R1+0x48] ;  /* 0x0000480001067983 */ /* 0x000f280000300800 */
[----:B------:R1:W-:Y:S01]  /*d5e0*/  STL [R1+0x944], R4 ;  /* 0x0009440401007387 */ /* 0x0003e20000100800 */
[----:B0-----:R-:W-:-:S03]  /*d5f0*/  IADD3 R3, P2, R28, R2, RZ ;  /* 0x000000021c037210 */ /* 0x001fc60007f5e0ff */
[----:B-1----:R-:W4:Y:S04]  /*d600*/  LDL.LU R4, [R1+0x44] ;  /* 0x0000440001047983 */ /* 0x002f280000300800 */
[----:B------:R0:W-:Y:S04]  /*d610*/  STL [R1+0x980], R3 ;  /* 0x0009800301007387 */ /* 0x0001e80000100800 */
[----:B0-----:R-:W4:Y:S04]  /*d620*/  LDL.LU R3, [R1+0x40] ;  /* 0x0000400001037983 */ /* 0x001f280000300800 */
[----:B------:R0:W-:Y:S04]  /*d630*/  STL [R1+0x94c], R10 ;  /* 0x00094c0a01007387 */ /* 0x0001e80000100800 */
[----:B------:R-:W4:Y:S01]  /*d640*/  LDL.LU R14, [R1+0x3c] ;  /* 0x00003c00010e7983 */ /* 0x000f220000300800 */
[----:B------:R-:W-:-:S05]  /*d650*/  IADD3 R11, P1, R20, R2, RZ ;  /* 0x00000002140b7210 */ /* 0x000fca0007f3e0ff */
[----:B------:R-:W-:Y:S01]  /*d660*/  STL [R1+0x988], R11 ;  /* 0x0009880b01007387 */ /* 0x000fe20000100800 */
[----:B0-----:R-:W-:-:S03]  /*d670*/  LEA.HI.X.SX32 R10, R29, R5, 0x1, P0 ;  /* 0x000000051d0a7211 */ /* 0x001fc600000f0eff */
[----:B------:R-:W4:Y:S04]  /*d680*/  LDL.LU R23, [R1+0x38] ;  /* 0x0000380001177983 */ /* 0x000f280000300800 */
[----:B------:R0:W-:Y:S04]  /*d690*/  STL [R1+0x954], R10 ;  /* 0x0009540a01007387 */ /* 0x0001e80000100800 */
[----:B------:R-:W4:Y:S01]  /*d6a0*/  LDL.LU R29, [R1+0x34] ;  /* 0x00003400011d7983 */ /* 0x000f220000300800 */
[----:B0-----:R-:W-:Y:S02]  /*d6b0*/  LEA.HI.X.SX32 R10, R0, R5, 0x1, P6 ;  /* 0x00000005000a7211 */ /* 0x001fe400030f0eff */
[----:B------:R-:W-:-:S05]  /*d6c0*/  IADD3 R11, P0, R27, R2, RZ ;  /* 0x000000021b0b7210 */ /* 0x000fca0007f1e0ff */
[----:B------:R0:W-:Y:S04]  /*d6d0*/  STL [R1+0x990], R11 ;  /* 0x0009900b01007387 */ /* 0x0001e80000100800 */
[----:B------:R-:W4:Y:S04]  /*d6e0*/  LDL.LU R0, [R1+0x30] ;  /* 0x0000300001007983 */ /* 0x000f280000300800 */
[----:B------:R1:W-:Y:S04]  /*d6f0*/  STL [R1+0x95c], R10 ;  /* 0x00095c0a01007387 */ /* 0x0003e80000100800 */
[----:B------:R-:W4:Y:S01]  /*d700*/  LDL.LU R21, [R1+0x2c] ;  /* 0x00002c0001157983 */ /* 0x000f220000300800 */
[----:B0-----:R-:W-:-:S02]  /*d710*/  IADD3 R11, P6, R19, R2, RZ ;  /* 0x00000002130b7210 */ /* 0x001fc40007fde0ff */
[----:B-1----:R-:W-:-:S03]  /*d720*/  LEA.HI.X.SX32 R10, R9, R5, 0x1, P5 ;  /* 0x00000005090a7211 */ /* 0x002fc600028f0eff */
[----:B------:R0:W-:Y:S04]  /*d730*/  STL [R1+0x998], R11 ;  /* 0x0009980b01007387 */ /* 0x0001e80000100800 */
[----:B------:R-:W4:Y:S04]  /*d740*/  LDL.LU R13, [R1+0x1c] ;  /* 0x00001c00010d7983 */ /* 0x000f280000300800 */
[----:B------:R1:W-:Y:S04]  /*d750*/  STL [R1+0x964], R10 ;  /* 0x0009640a01007387 */ /* 0x0003e80000100800 */
[----:B------:R-:W4:Y:S01]  /*d760*/  LDL.LU R12, [R1+0x18] ;  /* 0x00001800010c7983 */ /* 0x000f220000300800 */
[----:B------:R-:W-:-:S02]  /*d770*/  IADD3 R9, P5, R18, R2, RZ ;  /* 0x0000000212097210 */ /* 0x000fc40007fbe0ff */
[----:B------:R-:W-:-:S03]  /*d780*/  LEA.HI.X.SX32 R8, R8, R5, 0x1, P4 ;  /* 0x0000000508087211 */ /* 0x000fc600020f0eff */
[----:B------:R-:W-:Y:S04]  /*d790*/  STL [R1+0x9a0], R9 ;  /* 0x0009a00901007387 */ /* 0x000fe80000100800 */
[----:B0-----:R-:W4:Y:S04]  /*d7a0*/  LDL.LU R11, [R1+0x14] ;  /* 0x00001400010b7983 */ /* 0x001f280000300800 */
[----:B------:R0:W-:Y:S04]  /*d7b0*/  STL [R1+0x96c], R8 ;  /* 0x00096c0801007387 */ /* 0x0001e80000100800 */
[----:B-1----:R-:W4:Y:S01]  /*d7c0*/  LDL.LU R10, [R1+0x10] ;  /* 0x00001000010a7983 */ /* 0x002f220000300800 */
[----:B0-----:R-:W-:-:S02]  /*d7d0*/  LEA.HI.X.SX32 R8, R7, R5, 0x1, P3 ;  /* 0x0000000507087211 */ /* 0x001fc400018f0eff */
[----:B--2---:R-:W-:-:S05]  /*d7e0*/  IADD3 R9, P4, R17, R2, RZ ;  /* 0x0000000211097210 */ /* 0x004fca0007f9e0ff */
[----:B------:R0:W-:Y:S04]  /*d7f0*/  STL [R1+0x9a8], R9 ;  /* 0x0009a80901007387 */ /* 0x0001e80000100800 */
[----:B0-----:R-:W2:Y:S04]  /*d800*/  LDL.LU R9, [R1+0xc] ;  /* 0x00000c0001097983 */ /* 0x001ea80000300800 */
[----:B------:R0:W-:Y:S04]  /*d810*/  STL [R1+0x974], R8 ;  /* 0x0009740801007387 */ /* 0x0001e80000100800 */
[----:B0-----:R-:W2:Y:S01]  /*d820*/  LDL.LU R8, [R1+0x8] ;  /* 0x0000080001087983 */ /* 0x001ea20000300800 */
[----:B---3--:R-:W-:-:S02]  /*d830*/  IADD3 R7, P3, R16, R2, RZ ;  /* 0x0000000210077210 */ /* 0x008fc40007f7e0ff */
[----:B------:R-:W-:-:S03]  /*d840*/  LEA.HI.X.SX32 R28, R28, R5, 0x1, P2 ;  /* 0x000000051c1c7211 */ /* 0x000fc600010f0eff */
[----:B------:R0:W-:Y:S01]  /*d850*/  STL [R1+0x9b0], R7 ;  /* 0x0009b00701007387 */ /* 0x0001e20000100800 */
[----:B------:R-:W-:-:S03]  /*d860*/  LEA.HI.X.SX32 R20, R20, R5, 0x1, P1 ;  /* 0x0000000514147211 */ /* 0x000fc600008f0eff */
[----:B0-----:R-:W3:Y:S04]  /*d870*/  LDL.LU R7, [R1+0x4] ;  /* 0x0000040001077983 */ /* 0x001ee80000300800 */
[----:B------:R0:W-:Y:S01]  /*d880*/  STL [R1+0x97c], R28 ;  /* 0x00097c1c01007387 */ /* 0x0001e20000100800 */
[-C--:B------:R-:W-:Y:S02]  /*d890*/  LEA.HI.X.SX32 R27, R27, R5.reuse, 0x1, P0 ;  /* 0x000000051b1b7211 */ /* 0x080fe400000f0eff */
[----:B------:R-:W-:Y:S02]  /*d8a0*/  LEA.HI.X.SX32 R19, R19, R5, 0x1, P6 ;  /* 0x0000000513137211 */ /* 0x000fe400030f0eff */
[----:B0-----:R-:W-:-:S05]  /*d8b0*/  IADD3 R28, P2, R15, R2, RZ ;  /* 0x000000020f1c7210 */ /* 0x001fca0007f5e0ff */
[----:B------:R0:W-:Y:S04]  /*d8c0*/  STL [R1+0x9b8], R28 ;  /* 0x0009b81c01007387 */ /* 0x0001e80000100800 */
[----:B0-----:R-:W3:Y:S04]  /*d8d0*/  LDL.LU R28, [R1+0xc2c] ;  /* 0x000c2c00011c7983 */ /* 0x001ee80000300800 */
[----:B------:R4:W-:Y:S01]  /*d8e0*/  STL [R1+0x984], R20 ;  /* 0x0009841401007387 */ /* 0x0009e20000100800 */
[-C--:B------:R-:W-:Y:S02]  /*d8f0*/  LEA.HI.X.SX32 R18, R18, R5.reuse, 0x1, P5 ;  /* 0x0000000512127211 */ /* 0x080fe400028f0eff */
[----:B------:R-:W-:-:S02]  /*d900*/  LEA.HI.X.SX32 R17, R17, R5, 0x1, P4 ;  /* 0x0000000511117211 */ /* 0x000fc400020f0eff */
[-C--:B------:R-:W-:Y:S02]  /*d910*/  LEA.HI.X.SX32 R16, R16, R5.reuse, 0x1, P3 ;  /* 0x0000000510107211 */ /* 0x080fe400018f0eff */
[----:B------:R-:W-:Y:S02]  /*d920*/  LEA.HI.X.SX32 R15, R15, R5, 0x1, P2 ;  /* 0x000000050f0f7211 */ /* 0x000fe400010f0eff */
[----:B----4-:R-:W-:-:S05]  /*d930*/  IADD3 R20, P1, R6, R2, RZ ;  /* 0x0000000206147210 */ /* 0x010fca0007f3e0ff */
[----:B------:R0:W-:Y:S04]  /*d940*/  STL [R1+0x9c0], R20 ;  /* 0x0009c01401007387 */ /* 0x0001e80000100800 */
[----:B0-----:R-:W4:Y:S04]  /*d950*/  LDL.LU R20, [R1+0xc28] ;  /* 0x000c280001147983 */ /* 0x001f280000300800 */
[----:B------:R0:W-:Y:S02]  /*d960*/  STL [R1+0x98c], R27 ;  /* 0x00098c1b01007387 */ /* 0x0001e40000100800 */
[----:B0-----:R-:W-:-:S05]  /*d970*/  IADD3 R27, P0, R4, R2, RZ ;  /* 0x00000002041b7210 */ /* 0x001fca0007f1e0ff */
        /* <DEDUP_REMOVED lines=16> */
[----:B------:R0:W-:Y:S01]  /*da80*/  STL [R1+0x9e8], R16 ;  /* 0x0009e81001007387 */ /* 0x0001e20000100800 */
[----:B------:R-:W-:-:S03]  /*da90*/  LEA.HI.X.SX32 R6, R6, R5, 0x1, P1 ;  /* 0x0000000506067211 */ /* 0x000fc600008f0eff */
        /* <DEDUP_REMOVED lines=32> */
[----:B--2---:R-:W-:-:S05]  /*dca0*/  IADD3 R29, P3, R9, R2, RZ ;  /* 0x00000002091d7210 */ /* 0x004fca0007f7e0ff */
[----:B------:R0:W-:Y:S04]  /*dcb0*/  STL [R1+0xa20], R29 ;  /* 0x000a201d01007387 */ /* 0x0001e80000100800 */
[----:B0-----:R-:W2:Y:S04]  /*dcc0*/  LDL.LU R29, [R1+0xbf8] ;  /* 0x000bf800011d7983 */ /* 0x001ea80000300800 */
[----:B------:R0:W-:Y:S02]  /*dcd0*/  STL [R1+0x9ec], R0 ;  /* 0x0009ec0001007387 */ /* 0x0001e40000100800 */
[----:B0-----:R-:W-:-:S05]  /*dce0*/  IADD3 R0, P2, R8, R2, RZ ;  /* 0x0000000208007210 */ /* 0x001fca0007f5e0ff */
[----:B------:R0:W-:Y:S04]  /*dcf0*/  STL [R1+0xa28], R0 ;  /* 0x000a280001007387 */ /* 0x0001e80000100800 */
[----:B0-----:R-:W4:Y:S01]  /*dd00*/  LDL.LU R0, [R1+0xbf4] ;  /* 0x000bf40001007983 */ /* 0x001f220000300800 */
[-C--:B------:R-:W-:Y:S02]  /*dd10*/  LEA.HI.X.SX32 R21, R21, R5.reuse, 0x1, P1 ;  /* 0x0000000515157211 */ /* 0x080fe400008f0eff */
[----:B------:R-:W-:-:S03]  /*dd20*/  LEA.HI.X.SX32 R13, R13, R5, 0x1, P0 ;  /* 0x000000050d0d7211 */ /* 0x000fc600000f0eff */
[----:B------:R3:W-:Y:S01]  /*dd30*/  STL [R1+0x9f4], R21 ;  /* 0x0009f41501007387 */ /* 0x0007e20000100800 */
[----:B------:R-:W-:Y:S02]  /*dd40*/  LEA.HI.X.SX32 R11, R11, R5, 0x1, P5 ;  /* 0x000000050b0b7211 */ /* 0x000fe400028f0eff */
[----:B---3--:R-:W-:-:S05]  /*dd50*/  IADD3 R21, P1, R7, R2, RZ ;  /* 0x0000000207157210 */ /* 0x008fca0007f3e0ff */
[----:B------:R-:W-:Y:S04]  /*dd60*/  STL [R1+0xa30], R21 ;  /* 0x000a301501007387 */ /* 0x000fe80000100800 */
[----:B------:R0:W-:Y:S02]  /*dd70*/  STL [R1+0x9fc], R13 ;  /* 0x0009fc0d01007387 */ /* 0x0001e40000100800 */
[-C--:B0-----:R-:W-:Y:S02]  /*dd80*/  LEA.HI.X.SX32 R13, R12, R5.reuse, 0x1, P6 ;  /* 0x000000050c0d7211 */ /* 0x081fe400030f0eff */
[----:B------:R-:W-:Y:S02]  /*dd90*/  LEA.HI.X.SX32 R8, R8, R5, 0x1, P2 ;  /* 0x0000000508087211 */ /* 0x000fe400010f0eff */
[----:B--2---:R-:W-:-:S02]  /*dda0*/  IADD3 R12, P6, R29, R2, RZ ;  /* 0x000000021d0c7210 */ /* 0x004fc40007fde0ff */
[----:B----4-:R-:W-:-:S05]  /*ddb0*/  IADD3 R21, P0, R0, R2, RZ ;  /* 0x0000000200157210 */ /* 0x010fca0007f1e0ff */
[----:B------:R-:W-:Y:S04]  /*ddc0*/  STL [R1+0xa38], R21 ;  /* 0x000a381501007387 */ /* 0x000fe80000100800 */
[----:B------:R0:W-:Y:S04]  /*ddd0*/  STL [R1+0xa04], R13 ;  /* 0x000a040d01007387 */ /* 0x0001e80000100800 */
[----:B------:R1:W-:Y:S04]  /*dde0*/  STL [R1+0xa40], R12 ;  /* 0x000a400c01007387 */ /* 0x0003e80000100800 */
[----:B------:R2:W-:Y:S01]  /*ddf0*/  STL [R1+0xa0c], R11 ;  /* 0x000a0c0b01007387 */ /* 0x0005e20000100800 */
[----:B0-----:R-:W-:-:S02]  /*de00*/  IADD3 R13, P5, R23, R2, RZ ;  /* 0x00000002170d7210 */ /* 0x001fc40007fbe0ff */
[-C--:B-1----:R-:W-:Y:S02]  /*de10*/  LEA.HI.X.SX32 R12, R10, R5.reuse, 0x1, P4 ;  /* 0x000000050a0c7211 */ /* 0x082fe400020f0eff */
[----:B------:R-:W-:Y:S02]  /*de20*/  LEA.HI.X.SX32 R10, R9, R5, 0x1, P3 ;  /* 0x00000005090a7211 */ /* 0x000fe400018f0eff */
[-C--:B--2---:R-:W-:Y:S01]  /*de30*/  IADD3 R11, P4, R14, R2.reuse, RZ ;  /* 0x000000020e0b7210 */ /* 0x084fe20007f9e0ff */
[----:B------:R-:W-:Y:S01]  /*de40*/  STL [R1+0xa48], R13 ;  /* 0x000a480d01007387 */ /* 0x000fe20000100800 */
[----:B------:R-:W-:-:S03]  /*de50*/  IADD3 R9, P3, R3, R2, RZ ;  /* 0x0000000203097210 */ /* 0x000fc60007f7e0ff */
[----:B------:R-:W-:Y:S04]  /*de60*/  STL [R1+0xa14], R12 ;  /* 0x000a140c01007387 */ /* 0x000fe80000100800 */
[----:B------:R-:W-:Y:S04]  /*de70*/  STL [R1+0xa50], R11 ;  /* 0x000a500b01007387 */ /* 0x000fe80000100800 */
[----:B------:R0:W-:Y:S04]  /*de80*/  STL [R1+0xa1c], R10 ;  /* 0x000a1c0a01007387 */ /* 0x0001e80000100800 */
[----:B------:R1:W-:Y:S01]  /*de90*/  STL [R1+0xa58], R9 ;  /* 0x000a580901007387 */ /* 0x0003e20000100800 */
[----:B0-----:R-:W-:-:S03]  /*dea0*/  IADD3 R10, P2, R4, R2, RZ ;  /* 0x00000002040a7210 */ /* 0x001fc60007f5e0ff */
[----:B------:R0:W-:Y:S01]  /*deb0*/  STL [R1+0xa24], R8 ;  /* 0x000a240801007387 */ /* 0x0001e20000100800 */
[----:B-1----:R-:W-:-:S03]  /*dec0*/  LEA.HI.X.SX32 R9, R7, R5, 0x1, P1 ;  /* 0x0000000507097211 */ /* 0x002fc600008f0eff */
[----:B------:R-:W-:Y:S01]  /*ded0*/  STL [R1+0xa60], R10 ;  /* 0x000a600a01007387 */ /* 0x000fe20000100800 */
[----:B------:R-:W-:-:S03]  /*dee0*/  LEA.HI.X.SX32 R7, R0, R5, 0x1, P0 ;  /* 0x0000000500077211 */ /* 0x000fc600000f0eff */
[----:B------:R1:W-:Y:S04]  /*def0*/  STL [R1+0xa2c], R9 ;  /* 0x000a2c0901007387 */ /* 0x0003e80000100800 */
[----:B------:R-:W2:Y:S01]  /*df00*/  LDL.LU R0, [R1+0xbf0] ;  /* 0x000bf00001007983 */ /* 0x000ea20000300800 */
[----:B0-----:R-:W-:-:S05]  /*df10*/  IADD3 R8, P1, R6, R2, RZ ;  /* 0x0000000206087210 */ /* 0x001fca0007f3e0ff */
[----:B------:R0:W-:Y:S01]  /*df20*/  STL [R1+0xa68], R8 ;  /* 0x000a680801007387 */ /* 0x0001e20000100800 */
[----:B-1----:R-:W-:-:S03]  /*df30*/  LEA.HI.X.SX32 R9, R29, R5, 0x1, P6 ;  /* 0x000000051d097211 */ /* 0x002fc600030f0eff */
[----:B------:R1:W-:Y:S01]  /*df40*/  STL [R1+0xa34], R7 ;  /* 0x000a340701007387 */ /* 0x0003e20000100800 */
[-C--:B0-----:R-:W-:Y:S02]  /*df50*/  IADD3 R8, P0, R15, R2.reuse, RZ ;  /* 0x000000020f087210 */ /* 0x081fe40007f1e0ff */
[----:B-1----:R-:W-:-:S03]  /*df60*/  IADD3 R7, P6, R16, R2, RZ ;  /* 0x0000000210077210 */ /* 0x002fc60007fde0ff */
[----:B------:R0:W-:Y:S04]  /*df70*/  STL [R1+0xa70], R8 ;  /* 0x000a700801007387 */ /* 0x0001e80000100800 */
[----:B------:R1:W-:Y:S01]  /*df80*/  STL [R1+0xa3c], R9 ;  /* 0x000a3c0901007387 */ /* 0x0003e20000100800 */
[----:B0-----:R-:W-:-:S03]  /*df90*/  LEA.HI.X.SX32 R8, R23, R5, 0x1, P5 ;  /* 0x0000000517087211 */ /* 0x001fc600028f0eff */
[----:B------:R0:W-:Y:S01]  /*dfa0*/  STL [R1+0xa78], R7 ;  /* 0x000a780701007387 */ /* 0x0001e20000100800 */
[----:B-1----:R-:W-:-:S03]  /*dfb0*/  IADD3 R9, P5, R17, R2, RZ ;  /* 0x0000000211097210 */ /* 0x002fc60007fbe0ff */
[----:B------:R1:W-:Y:S01]  /*dfc0*/  STL [R1+0xa44], R8 ;  /* 0x000a440801007387 */ /* 0x0003e20000100800 */
[-C--:B------:R-:W-:Y:S02]  /*dfd0*/  LEA.HI.X.SX32 R3, R3, R5.reuse, 0x1, P3 ;  /* 0x0000000503037211 */ /* 0x080fe400018f0eff */
[----:B0-----:R-:W-:Y:S01]  /*dfe0*/  LEA.HI.X.SX32 R7, R14, R5, 0x1, P4 ;  /* 0x000000050e077211 */ /* 0x001fe200020f0eff */
[----:B------:R-:W-:Y:S01]  /*dff0*/  STL [R1+0xa80], R9 ;  /* 0x000a800901007387 */ /* 0x000fe20000100800 */
[----:B-1----:R-:W-:-:S03]  /*e000*/  IADD3 R8, P4, R18, R2, RZ ;  /* 0x0000000212087210 */ /* 0x002fc60007f9e0ff */
[----:B------:R0:W-:Y:S01]  /*e010*/  STL [R1+0xa4c], R7 ;  /* 0x000a4c0701007387 */ /* 0x0001e20000100800 */
[----:B------:R-:W-:-:S03]  /*e020*/  LEA.HI.X.SX32 R4, R4, R5, 0x1, P2 ;  /* 0x0000000504047211 */ /* 0x000fc600010f0eff */
[----:B------:R-:W-:Y:S04]  /*e030*/  STL [R1+0xa88], R8 ;  /* 0x000a880801007387 */ /* 0x000fe80000100800 */
[----:B------:R1:W-:Y:S01]  /*e040*/  STL [R1+0xa54], R3 ;  /* 0x000a540301007387 */ /* 0x0003e20000100800 */
[----:B0-----:R-:W-:Y:S02]  /*e050*/  IADD3 R7, P3, R19, R2, RZ ;  /* 0x0000000213077210 */ /* 0x001fe40007f7e0ff */
[----:B------:R-:W-:-:S03]  /*e060*/  LEA.HI.X.SX32 R6, R6, R5, 0x1, P1 ;  /* 0x0000000506067211 */ /* 0x000fc600008f0eff */
[----:B------:R-:W-:Y:S01]  /*e070*/  STL [R1+0xa90], R7 ;  /* 0x000a900701007387 */ /* 0x000fe20000100800 */
[----:B-1----:R-:W-:-:S03]  /*e080*/  IADD3 R3, P2, R27, R2, RZ ;  /* 0x000000021b037210 */ /* 0x002fc60007f5e0ff */
[----:B------:R0:W-:Y:S01]  /*e090*/  STL [R1+0xa5c], R4 ;  /* 0x000a5c0401007387 */ /* 0x0001e20000100800 */
[----:B------:R-:W-:-:S03]  /*e0a0*/  IMAD R22, R22, UR9, RZ ;  /* 0x0000000916167c24 */ /* 0x000fc6000f8e02ff */
[----:B------:R1:W-:Y:S01]  /*e0b0*/  STL [R1+0xa94], R3 ;  /* 0x000a940301007387 */ /* 0x0003e20000100800 */
[----:B0-----:R-:W-:-:S03]  /*e0c0*/  IADD3 R4, P1, R20, R2, RZ ;  /* 0x0000000214047210 */ /* 0x001fc60007f3e0ff */
[----:B------:R0:W-:Y:S01]  /*e0d0*/  STL [R1+0xa64], R6 ;  /* 0x000a640601007387 */ /* 0x0001e20000100800 */
[----:B-1----:R-:W-:-:S03]  /*e0e0*/  LEA.HI.X.SX32 R3, R15, R5, 0x1, P0 ;  /* 0x000000050f037211 */ /* 0x002fc600000f0eff */
[----:B------:R1:W-:Y:S01]  /*e0f0*/  STL [R1+0xa98], R4 ;  /* 0x000a980401007387 */ /* 0x0003e20000100800 */
[----:B------:R-:W-:-:S03]  /*e100*/  IMAD R24, R24, UR9, RZ ;  /* 0x0000000918187c24 */ /* 0x000fc6000f8e02ff */
[----:B------:R3:W-:Y:S01]  /*e110*/  STL [R1+0xa6c], R3 ;  /* 0x000a6c0301007387 */ /* 0x0007e20000100800 */
[----:B0-----:R-:W-:Y:S02]  /*e120*/  IADD3 R6, P0, R28, R2, RZ ;  /* 0x000000021c067210 */ /* 0x001fe40007f1e0ff */
[----:B-1----:R-:W-:-:S03]  /*e130*/  LEA.HI.X.SX32 R4, R16, R5, 0x1, P6 ;  /* 0x0000000510047211 */ /* 0x002fc600030f0eff */
[----:B------:R0:W-:Y:S01]  /*e140*/  STL [R1+0xa9c], R6 ;  /* 0x000a9c0601007387 */ /* 0x0001e20000100800 */
[----:B---3--:R-:W-:-:S03]  /*e150*/  IADD3 R3, P6, R22, R2, RZ ;  /* 0x0000000216037210 */ /* 0x008fc60007fde0ff */
[----:B------:R1:W-:Y:S01]  /*e160*/  STL [R1+0xa74], R4 ;  /* 0x000a740401007387 */ /* 0x0003e20000100800 */
[----:B------:R-:W-:-:S03]  /*e170*/  IMAD R25, R25, UR9, RZ ;  /* 0x0000000919197c24 */ /* 0x000fc6000f8e02ff */
[----:B------:R3:W-:Y:S01]  /*e180*/  STL [R1+0xaa0], R3 ;  /* 0x000aa00301007387 */ /* 0x0007e20000100800 */
[----:B0-----:R-:W-:Y:S01]  /*e190*/  LEA.HI.X.SX32 R6, R17, R5, 0x1, P5 ;  /* 0x0000000511067211 */ /* 0x001fe200028f0eff */
[----:B------:R-:W-:Y:S01]  /*e1a0*/  IMAD R26, R26, UR9, RZ ;  /* 0x000000091a1a7c24 */ /* 0x000fe2000f8e02ff */
[----:B-1----:R-:W-:-:S03]  /*e1b0*/  IADD3 R4, P5, R24, R2, RZ ;  /* 0x0000000218047210 */ /* 0x002fc60007fbe0ff */
[----:B------:R0:W-:Y:S01]  /*e1c0*/  STL [R1+0xa7c], R6 ;  /* 0x000a7c0601007387 */ /* 0x0001e20000100800 */
[----:B---3--:R-:W-:-:S03]  /*e1d0*/  LEA.HI.X.SX32 R3, R18, R5, 0x1, P4 ;  /* 0x0000000512037211 */ /* 0x008fc600020f0eff */
[----:B------:R1:W-:Y:S04]  /*e1e0*/  STL [R1+0xaa4], R4 ;  /* 0x000aa40401007387 */ /* 0x0003e80000100800 */
[----:B------:R3:W-:Y:S01]  /*e1f0*/  STL [R1+0xa84], R3 ;  /* 0x000a840301007387 */ /* 0x0007e20000100800 */
[----:B0-----:R-:W-:Y:S02]  /*e200*/  IADD3 R6, P4, R25, R2, RZ ;  /* 0x0000000219067210 */ /* 0x001fe40007f9e0ff */
[----:B-1----:R-:W-:-:S03]  /*e210*/  LEA.HI.X.SX32 R4, R19, R5, 0x1, P3 ;  /* 0x0000000513047211 */ /* 0x002fc600018f0eff */
[----:B------:R-:W-:Y:S01]  /*e220*/  STL [R1+0xaa8], R6 ;  /* 0x000aa80601007387 */ /* 0x000fe20000100800 */
[----:B---3--:R-:W-:Y:S02]  /*e230*/  IADD3 R3, P3, R26, R2, RZ ;  /* 0x000000021a037210 */ /* 0x008fe40007f7e0ff */
[-C--:B------:R-:W-:Y:S01]  /*e240*/  LEA.HI.X.SX32 R2, R27, R5.reuse, 0x1, P2 ;  /* 0x000000051b027211 */ /* 0x080fe200010f0eff */
[----:B------:R0:W-:Y:S04]  /*e250*/  STL [R1+0xa8c], R4 ;  /* 0x000a8c0401007387 */ /* 0x0001e80000100800 */
[----:B------:R1:W-:Y:S04]  /*e260*/  STL [R1+0x71c], R3 ;  /* 0x00071c0301007387 */ /* 0x0003e80000100800 */
[----:B------:R3:W-:Y:S01]  /*e270*/  STL [R1+0x704], R2 ;  /* 0x0007040201007387 */ /* 0x0007e20000100800 */
[----:B0-----:R-:W-:-:S02]  /*e280*/  LEA.HI.X.SX32 R4, R20, R5, 0x1, P1 ;  /* 0x0000000514047211 */ /* 0x001fc400008f0eff */
[----:B-1----:R-:W-:-:S03]  /*e290*/  LEA.HI.X.SX32 R3, R28, R5, 0x1, P0 ;  /* 0x000000051c037211 */ /* 0x002fc600000f0eff */
[----:B------:R0:W-:Y:S01]  /*e2a0*/  STL [R1+0x708], R4 ;  /* 0x0007080401007387 */ /* 0x0001e20000100800 */
[-C--:B---3--:R-:W-:Y:S02]  /*e2b0*/  LEA.HI.X.SX32 R2, R22, R5.reuse, 0x1, P6 ;  /* 0x0000000516027211 */ /* 0x088fe400030f0eff */
[----:B0-----:R-:W-:Y:S02]  /*e2c0*/  LEA.HI.X.SX32 R4, R24, R5, 0x1, P5 ;  /* 0x0000000518047211 */ /* 0x001fe400028f0eff */
[----:B--2---:R-:W-:-:S05]  /*e2d0*/  IADD3 R16, P2, R0, UR10, RZ ;  /* 0x0000000a00107c10 */ /* 0x004fca000ff5e0ff */
[----:B------:R-:W-:Y:S04]  /*e2e0*/  STL [R1+0x3ec], R16 ;  /* 0x0003ec1001007387 */ /* 0x000fe80000100800 */
[----:B------:R0:W-:Y:S01]  /*e2f0*/  STL [R1+0x70c], R3 ;  /* 0x00070c0301007387 */ /* 0x0001e20000100800 */
[----:B------:R-:W-:-:S03]  /*e300*/  LEA.HI.X.SX32 R0, R0, UR11, 0x1, P2 ;  /* 0x0000000b00007c11 */ /* 0x000fc600090f0eff */
[----:B------:R1:W-:Y:S01]  /*e310*/  STL [R1+0x710], R2 ;  /* 0x0007100201007387 */ /* 0x0003e20000100800 */
[-C--:B0-----:R-:W-:Y:S02]  /*e320*/  LEA.HI.X.SX32 R3, R26, R5.reuse, 0x1, P3 ;  /* 0x000000051a037211 */ /* 0x081fe400018f0eff */
[----:B-1----:R-:W-:Y:S01]  /*e330*/  LEA.HI.X.SX32 R2, R25, R5, 0x1, P4 ;  /* 0x0000000519027211 */ /* 0x002fe200020f0eff */
[----:B------:R-:W-:Y:S04]  /*e340*/  STL [R1+0x714], R4 ;  /* 0x0007140401007387 */ /* 0x000fe80000100800 */
[----:B------:R0:W-:Y:S04]  /*e350*/  STL [R1+0x718], R2 ;  /* 0x0007180201007387 */ /* 0x0001e80000100800 */
[----:B------:R1:W-:Y:S04]  /*e360*/  STL [R1+0x508], R3 ;  /* 0x0005080301007387 */ /* 0x0003e80000100800 */
[----:B------:R-:W-:Y:S01]  /*e370*/  STL [R1+0x3e8], R0 ;  /* 0x0003e80001007387 */ /* 0x000fe20000100800 */
[----:B0-----:R-:W0:Y:S03]  /*e380*/  LDC R2, c[0x0][0x238] ;  /* 0x00008e00ff027b82 */ /* 0x001e260000000800 */
[----:B------:R-:W-:Y:S04]  /*e390*/  STL [R1+0x4b8], RZ ;  /* 0x0004b8ff01007387 */ /* 0x000fe80000100800 */
[----:B------:R-:W-:Y:S01]  /*e3a0*/  STL [R1+0x200], RZ ;  /* 0x000200ff01007387 */ /* 0x000fe20000100800 */
[----:B-1----:R-:W1:Y:S03]  /*e3b0*/  LDC R3, c[0x0][0x230] ;  /* 0x00008c00ff037b82 */ /* 0x002e660000000800 */
[----:B------:R-:W-:Y:S04]  /*e3c0*/  STL [R1+0x204], RZ ;  /* 0x000204ff01007387 */ /* 0x000fe80000100800 */
        /* <DEDUP_REMOVED lines=73> */
[----:B------:R-:W-:Y:S01]  /*e860*/  STL [R1+0x11c], RZ ;  /* 0x00011cff01007387 */ /* 0x000fe20000100800 */
[----:B-1----:R-:W-:-:S03]  /*e870*/  VIADD R3, R3, 0x3f ;  /* 0x0000003f03037836 */ /* 0x002fc60000000000 */
[----:B------:R-:W-:Y:S04]  /*e880*/  STL [R1+0x100], RZ ;  /* 0x000100ff01007387 */ /* 0x000fe80000100800 */
[----:B------:R-:W-:Y:S04]  /*e890*/  STL [R1+0x104], RZ ;  /* 0x000104ff01007387 */ /* 0x000fe80000100800 */
[----:B------:R-:W-:Y:S04]  /*e8a0*/  STL [R1+0x108], RZ ;  /* 0x000108ff01007387 */ /* 0x000fe80000100800 */
[----:B------:R-:W-:Y:S04]  /*e8b0*/  STL [R1+0x10c], RZ ;  /* 0x00010cff01007387 */ /* 0x000fe80000100800 */
[----:B------:R-:W-:Y:S01]  /*e8c0*/  STL [R1+0xf0], RZ ;  /* 0x0000f0ff01007387 */ /* 0x000fe20000100800 */
[----:B------:R-:W-:-:S03]  /*e8d0*/  SHF.R.S32.HI R10, RZ, 0x1f, R3 ;  /* 0x0000001fff0a7819 */ /* 0x000fc60000011403 */
[----:B------:R-:W-:Y:S04]  /*e8e0*/  STL [R1+0xf4], RZ ;  /* 0x0000f4ff01007387 */ /* 0x000fe80000100800 */
[----:B------:R-:W-:Y:S04]  /*e8f0*/  STL [R1+0xf8], RZ ;  /* 0x0000f8ff01007387 */ /* 0x000fe80000100800 */
[----:B------:R-:W-:Y:S04]  /*e900*/  STL [R1+0xfc], RZ ;  /* 0x0000fcff01007387 */ /* 0x000fe80000100800 */
[----:B------:R-:W-:Y:S01]  /*e910*/  STL [R1+0x1c0], RZ ;  /* 0x0001c0ff01007387 */ /* 0x000fe20000100800 */
[----:B------:R-:W-:-:S03]  /*e920*/  LEA.HI R10, R10, R3, RZ, 0x6 ;  /* 0x000000030a0a7211 */ /* 0x000fc600078f30ff */
[----:B------:R-:W-:Y:S01]  /*e930*/  STL [R1+0x1c4], RZ ;  /* 0x0001c4ff01007387 */ /* 0x000fe20000100800 */
[----:B0-----:R-:W-:-:S03]  /*e940*/  IMAD R3, R2, 0x3f, RZ ;  /* 0x0000003f02037824 */ /* 0x001fc600078e02ff */
[----:B------:R-:W-:Y:S04]  /*e950*/  STL [R1+0x1c8], RZ ;  /* 0x0001c8ff01007387 */ /* 0x000fe80000100800 */
[----:B------:R-:W-:Y:S04]  /*e960*/  STL [R1+0x1cc], RZ ;  /* 0x0001ccff01007387 */ /* 0x000fe80000100800 */
[----:B------:R-:W-:Y:S04]  /*e970*/  STL [R1+0x1b0], RZ ;  /* 0x0001b0ff01007387 */ /* 0x000fe80000100800 */
[----:B------:R-:W-:Y:S01]  /*e980*/  STL [R1+0x1b4], RZ ;  /* 0x0001b4ff01007387 */ /* 0x000fe20000100800 */
[----:B------:R-:W-:-:S03]  /*e990*/  SHF.R.S32.HI R10, RZ, 0x6, R10 ;  /* 0x00000006ff0a7819 */ /* 0x000fc6000001140a */
[----:B------:R-:W-:Y:S01]  /*e9a0*/  STL [R1+0x1b8], RZ ;  /* 0x0001b8ff01007387 */ /* 0x000fe20000100800 */
[----:B------:R-:W-:-:S03]  /*e9b0*/  IADD3 R10, P0, R3, R16, RZ ;  /* 0x00000010030a7210 */ /* 0x000fc60007f1e0ff */
[----:B------:R-:W-:Y:S01]  /*e9c0*/  STL [R1+0x1bc], RZ ;  /* 0x0001bcff01007387 */ /* 0x000fe20000100800 */
[----:B------:R-:W-:-:S03]  /*e9d0*/  IMAD R4, R2, 0x3e, RZ ;  /* 0x0000003e02047824 */ /* 0x000fc600078e02ff */
[----:B------:R-:W-:Y:S04]  /*e9e0*/  STL [R1+0xe0], RZ ;  /* 0x0000e0ff01007387 */ /* 0x000fe80000100800 */
[----:B------:R-:W-:Y:S04]  /*e9f0*/  STL [R1+0xe4], RZ ;  /* 0x0000e4ff01007387 */ /* 0x000fe80000100800 */
[----:B------:R-:W-:Y:S04]  /*ea00*/  STL [R1+0xe8], RZ ;  /* 0x0000e8ff01007387 */ /* 0x000fe80000100800 */
[----:B------:R-:W-:Y:S04]  /*ea10*/  STL [R1+0xec], RZ ;  /* 0x0000ecff01007387 */ /* 0x000fe80000100800 */
[----:B------:R-:W-:Y:S04]  /*ea20*/  STL [R1+0xc0], RZ ;  /* 0x0000c0ff01007387 */ /* 0x000fe80000100800 */
[----:B------:R-:W-:Y:S01]  /*ea30*/  STL [R1+0xc4], RZ ;  /* 0x0000c4ff01007387 */ /* 0x000fe20000100800 */
[----:B------:R-:W-:-:S03]  /*ea40*/  IMAD R5, R2, 0x3d, RZ ;  /* 0x0000003d02057824 */ /* 0x000fc600078e02ff */
[----:B------:R-:W-:Y:S04]  /*ea50*/  STL [R1+0xc8], RZ ;  /* 0x0000c8ff01007387 */ /* 0x000fe80000100800 */
[----:B------:R0:W-:Y:S01]  /*ea60*/  STL [R1+0x510], R10 ;  /* 0x0005100a01007387 */ /* 0x0001e20000100800 */
[----:B------:R-:W-:Y:S01]  /*ea70*/  IMAD R6, R2, 0x3c, RZ ;  /* 0x0000003c02067824 */ /* 0x000fe200078e02ff */
[----:B0-----:R-:W-:-:S05]  /*ea80*/  IADD3 R10, P1, R4, R16, RZ ;  /* 0x00000010040a7210 */ /* 0x001fca0007f3e0ff */
        /* <DEDUP_REMOVED lines=9> */
[----:B------:R0:W-:Y:S02]  /*eb20*/  STL [R1+0x530], R10 ;  /* 0x0005300a01007387 */ /* 0x0001e40000100800 */
[----:B0-----:R-:W-:-:S05]  /*eb30*/  IADD3 R10, P5, R8, R16, RZ ;  /* 0x00000010080a7210 */ /* 0x001fca0007fbe0ff */
[----:B------:R0:W-:Y:S01]  /*eb40*/  STL [R1+0x538], R10 ;  /* 0x0005380a01007387 */ /* 0x0001e20000100800 */
[----:B------:R-:W-:Y:S02]  /*eb50*/  LEA.HI.X.SX32 R3, R3, R0, 0x1, P0 ;  /* 0x0000000003037211 */ /* 0x000fe400000f0eff */
[----:B0-----:R-:W-:-:S05]  /*eb60*/  IADD3 R10, P6, R9, R16, RZ ;  /* 0x00000010090a7210 */ /* 0x001fca0007fde0ff */
[----:B------:R0:W-:Y:S04]  /*eb70*/  STL [R1+0x540], R10 ;  /* 0x0005400a01007387 */ /* 0x0001e80000100800 */
[----:B------:R1:W-:Y:S01]  /*eb80*/  STL [R1+0x50c], R3 ;  /* 0x00050c0301007387 */ /* 0x0003e20000100800 */
[----:B0-----:R-:W-:-:S05]  /*eb90*/  IMAD R10, R2, 0x38, RZ ;  /* 0x00000038020a7824 */ /* 0x001fca00078e02ff */
[----:B-1----:R-:W-:Y:S01]  /*eba0*/  IADD3 R3, P0, R10, R16, RZ ;  /* 0x000000100a037210 */ /* 0x002fe20007f1e0ff */
[----:B------:R-:W-:-:S04]  /*ebb0*/  IMAD R11, R2, 0x37, RZ ;  /* 0x00000037020b7824 */ /* 0x000fc800078e02ff */
[----:B------:R0:W-:Y:S01]  /*ebc0*/  STL [R1+0x548], R3 ;  /* 0x0005480301007387 */ /* 0x0001e20000100800 */
[C---:B------:R-:W-:Y:S02]  /*ebd0*/  IMAD R12, R2.reuse, 0x36, RZ ;  /* 0x00000036020c7824 */ /* 0x040fe400078e02ff */
[----:B------:R-:W-:Y:S01]  /*ebe0*/  IMAD R13, R2, 0x35, RZ ;  /* 0x00000035020d7824 */ /* 0x000fe200078e02ff */
[----:B0-----:R-:W-:Y:S02]  /*ebf0*/  LEA.HI.X.SX32 R3, R4, R0, 0x1, P1 ;  /* 0x0000000004037211 */ /* 0x001fe400008f0eff */
[----:B------:R-:W-:-:S03]  /*ec00*/  IADD3 R4, P1, R11, R16, RZ ;  /* 0x000000100b047210 */ /* 0x000fc60007f3e0ff */
[----:B------:R0:W-:Y:S01]  /*ec10*/  STL [R1+0x514], R3 ;  /* 0x0005140301007387 */ /* 0x0001e20000100800 */
[----:B------:R-:W-:-:S03]  /*ec20*/  IMAD R14, R2, 0x34, RZ ;  /* 0x00000034020e7824 */ /* 0x000fc600078e02ff */
[----:B------:R1:W-:Y:S01]  /*ec30*/  STL [R1+0x550], R4 ;  /* 0x0005500401007387 */ /* 0x0003e20000100800 */
[-C--:B0-----:R-:W-:Y:S02]  /*ec40*/  LEA.HI.X.SX32 R3, R5, R0.reuse, 0x1, P2 ;  /* 0x0000000005037211 */ /* 0x081fe400010f0eff */
[----:B------:R-:W-:Y:S02]  /*ec50*/  LEA.HI.X.SX32 R5, R6, R0, 0x1, P3 ;  /* 0x0000000006057211 */ /* 0x000fe400018f0eff */
[-C--:B-1----:R-:W-:Y:S01]  /*ec60*/  IADD3 R4, P2, R12, R16.reuse, RZ ;  /* 0x000000100c047210 */ /* 0x082fe20007f5e0ff */
[----:B------:R0:W-:Y:S04]  /*ec70*/  STL [R1+0x51c], R3 ;  /* 0x00051c0301007387 */ /* 0x0001e80000100800 */
[----:B------:R1:W-:Y:S01]  /*ec80*/  STL [R1+0x558], R4 ;  /* 0x0005580401007387 */ /* 0x0003e20000100800 */
[----:B0-----:R-:W-:-:S03]  /*ec90*/  IADD3 R3, P3, R13, R16, RZ ;  /* 0x000000100d037210 */ /* 0x001fc60007f7e0ff */
[----:B------:R0:W-:Y:S01]  /*eca0*/  STL [R1+0x524], R5 ;  /* 0x0005240501007387 */ /* 0x0001e20000100800 */
[----:B-1----:R-:W-:-:S03]  /*ecb0*/  LEA.HI.X.SX32 R4, R7, R0, 0x1, P4 ;  /* 0x0000000007047211 */ /* 0x002fc600020f0eff */
[----:B------:R1:W-:Y:S01]  /*ecc0*/  STL [R1+0x560], R3 ;  /* 0x0005600301007387 */ /* 0x0003e20000100800 */
[----:B0-----:R-:W-:-:S03]  /*ecd0*/  IADD3 R5, P4, R14, R16, RZ ;  /* 0x000000100e057210 */ /* 0x001fc60007f9e0ff */
[----:B------:R-:W-:Y:S01]  /*ece0*/  STL [R1+0x52c], R4 ;  /* 0x00052c0401007387 */ /* 0x000fe20000100800 */
[----:B-1----:R-:W-:-:S03]  /*ecf0*/  LEA.HI.X.SX32 R3, R8, R0, 0x1, P5 ;  /* 0x0000000008037211 */ /* 0x002fc600028f0eff */
[----:B------:R-:W-:Y:S04]  /*ed00*/  STL [R1+0x568], R5 ;  /* 0x0005680501007387 */ /* 0x000fe80000100800 */
[----:B------:R0:W-:Y:S02]  /*ed10*/  STL [R1+0x534], R3 ;  /* 0x0005340301007387 */ /* 0x0001e40000100800 */
[----:B0-----:R-:W-:Y:S02]  /*ed20*/  LEA.HI.X.SX32 R3, R9, R0, 0x1, P6 ;  /* 0x0000000009037211 */ /* 0x001fe400030f0eff */
[----:B------:R-:W2:Y:S01]  /*ed30*/  LDL R9, [R1+0x3ec] ;  /* 0x0003ec0001097983 */ /* 0x000ea20000100800 */
[----:B------:R-:W-:-:S05]  /*ed40*/  IMAD R15, R2, 0x33, RZ ;  /* 0x00000033020f7824 */ /* 0x000fca00078e02ff */
[----:B------:R-:W-:Y:S01]  /*ed50*/  IADD3 R4, P5, R15, R16, RZ ;  /* 0x000000100f047210 */ /* 0x000fe20007fbe0ff */
[C---:B------:R-:W-:Y:S02]  /*ed60*/  IMAD R16, R2.reuse, 0x32, RZ ;  /* 0x0000003202107824 */ /* 0x040fe400078e02ff */
[C---:B------:R-:W-:Y:S02]  /*ed70*/  IMAD R17, R2.reuse, 0x31, RZ ;  /* 0x0000003102117824 */ /* 0x040fe400078e02ff */
[----:B------:R-:W-:Y:S01]  /*ed80*/  STL [R1+0x570], R4 ;  /* 0x0005700401007387 */ /* 0x000fe20000100800 */
[----:B------:R-:W-:-:S03]  /*ed90*/  IMAD R18, R2, 0x30, RZ ;  /* 0x0000003002127824 */ /* 0x000fc600078e02ff */
[----:B------:R0:W-:Y:S01]  /*eda0*/  STL [R1+0x53c], R3 ;  /* 0x00053c0301007387 */ /* 0x0001e20000100800 */
[----:B------:R-:W-:Y:S01]  /*edb0*/  IMAD R19, R2, 0x2f, RZ ;  /* 0x0000002f02137824 */ /* 0x000fe200078e02ff */
[----:B0-----:R-:W-:Y:S01]  /*edc0*/  LEA.HI.X.SX32 R3, R10, R0, 0x1, P0 ;  /* 0x000000000a037211 */ /* 0x001fe200000f0eff */
[C---:B------:R-:W-:Y:S02]  /*edd0*/  IMAD R20, R2.reuse, 0x2e, RZ ;  /* 0x0000002e02147824 */ /* 0x040fe400078e02ff */
[C---:B------:R-:W-:Y:S02]  /*ede0*/  IMAD R21, R2.reuse, 0x2d, RZ ;  /* 0x0000002d02157824 */ /* 0x040fe400078e02ff */
[C---:B------:R-:W-:Y:S02]  /*edf0*/  IMAD R22, R2.reuse, 0x2c, RZ ;  /* 0x0000002c02167824 */ /* 0x040fe400078e02ff */
[C---:B------:R-:W-:Y:S02]  /*ee00*/  IMAD R23, R2.reuse, 0x2b, RZ ;  /* 0x0000002b02177824 */ /* 0x040fe400078e02ff */
[----:B------:R-:W-:-:S02]  /*ee10*/  IMAD R24, R2, 0x2a, RZ ;  /* 0x0000002a02187824 */ /* 0x000fc400078e02ff */
[C---:B------:R-:W-:Y:S02]  /*ee20*/  IMAD R25, R2.reuse, 0x29, RZ ;  /* 0x0000002902197824 */ /* 0x040fe400078e02ff */
[C---:B------:R-:W-:Y:S02]  /*ee30*/  IMAD R26, R2.reuse, 0x28, RZ ;  /* 0x00000028021a7824 */ /* 0x040fe400078e02ff */
[C---:B------:R-:W-:Y:S02]  /*ee40*/  IMAD R27, R2.reuse, 0x27, RZ ;  /* 0x00000027021b7824 */ /* 0x040fe400078e02ff */
[C---:B------:R-:W-:Y:S02]  /*ee50*/  IMAD R28, R2.reuse, 0x26, RZ ;  /* 0x00000026021c7824 */ /* 0x040fe400078e02ff */
[C---:B------:R-:W-:Y:S02]  /*ee60*/  IMAD R29, R2.reuse, 0x25, RZ ;  /* 0x00000025021d7824 */ /* 0x040fe400078e02ff */
[----:B------:R-:W-:-:S02]  /*ee70*/  IMAD R10, R2, 0x21, RZ ;  /* 0x00000021020a7824 */ /* 0x000fc400078e02ff */
[C---:B------:R-:W-:Y:S02]  /*ee80*/  IMAD.SHL.U32 R8, R2.reuse, 0x20, RZ ;  /* 0x0000002002087824 */ /* 0x040fe400078e00ff */
[----:B------:R-:W-:Y:S01]  /*ee90*/  IMAD R7, R2, 0x1f, RZ ;  /* 0x0000001f02077824 */ /* 0x000fe200078e02ff */
[-C--:B--2---:R-:W-:Y:S02]  /*eea0*/  IADD3 R5, P6, R16, R9.reuse, RZ ;  /* 0x0000000910057210 */ /* 0x084fe40007fde0ff */
[----:B------:R-:W-:-:S03]  /*eeb0*/  IADD3 R4, P0, R17, R9, RZ ;  /* 0x0000000911047210 */ /* 0x000fc60007f1e0ff */
[----:B------:R0:W-:Y:S04]  /*eec0*/  STL [R1+0x578], R5 ;  /* 0x0005780501007387 */ /* 0x0001e80000100800 */
[----:B------:R1:W-:Y:S01]  /*eed0*/  STL [R1+0x544], R3 ;  /* 0x0005440301007387 */ /* 0x0003e20000100800 */
[----:B0-----:R-:W-:-:S03]  /*eee0*/  LEA.HI.X.SX32 R5, R11, R0, 0x1, P1 ;  /* 0x000000000b057211 */ /* 0x001fc600008f0eff */
[----:B------:R0:W-:Y:S01]  /*eef0*/  STL [R1+0x580], R4 ;  /* 0x0005800401007387 */ /* 0x0001e20000100800 */
[----:B-1----:R-:W-:-:S03]  /*ef00*/  IADD3 R3, P1, R18, R9, RZ ;  /* 0x0000000912037210 */ /* 0x002fc60007f3e0ff */
[----:B------:R1:W-:Y:S01]  /*ef10*/  STL [R1+0x54c], R5 ;  /* 0x00054c0501007387 */ /* 0x0003e20000100800 */
[----:B0-----:R-:W-:-:S03]  /*ef20*/  LEA.HI.X.SX32 R4, R12, R0, 0x1, P2 ;  /* 0x000000000c047211 */ /* 0x001fc600010f0eff */
[----:B------:R0:W-:Y:S01]  /*ef30*/  STL [R1+0x588], R3 ;  /* 0x0005880301007387 */ /* 0x0001e20000100800 */
[----:B-1----:R-:W-:-:S03]  /*ef40*/  IADD3 R5, P2, R19, R9, RZ ;  /* 0x0000000913057210 */ /* 0x002fc60007f5e0ff */
[----:B------:R1:W-:Y:S04]  /*ef50*/  STL [R1+0x554], R4 ;  /* 0x0005540401007387 */ /* 0x0003e80000100800 */
[----:B------:R2:W-:Y:S01]  /*ef60*/  STL [R1+0x590], R5 ;  /* 0x0005900501007387 */ /* 0x0005e20000100800 */
[----:B0-----:R-:W-:Y:S02]  /*ef70*/  LEA.HI.X.SX32 R3, R13, R0, 0x1, P3 ;  /* 0x000000000d037211 */ /* 0x001fe400018f0eff */
[----:B-1----:R-:W-:-:S03]  /*ef80*/  IADD3 R4, P3, R20, R9, RZ ;  /* 0x0000000914047210 */ /* 0x002fc60007f7e0ff */
[----:B------:R0:W-:Y:S01]  /*ef90*/  STL [R1+0x55c], R3 ;  /* 0x00055c0301007387 */ /* 0x0001e20000100800 */
[----:B--2---:R-:W-:-:S03]  /*efa0*/  LEA.HI.X.SX32 R5, R14, R0, 0x1, P4 ;  /* 0x000000000e057211 */ /* 0x004fc600020f0eff */
[----:B------:R1:W-:Y:S04]  /*efb0*/  STL [R1+0x598], R4 ;  /* 0x0005980401007387 */ /* 0x0003e80000100800 */
[----:B------:R2:W-:Y:S01]  /*efc0*/  STL [R1+0x564], R5 ;  /* 0x0005640501007387 */ /* 0x0005e20000100800 */
[----:B0-----:R-:W-:Y:S02]  /*efd0*/  IADD3 R3, P4, R21, R9, RZ ;  /* 0x0000000915037210 */ /* 0x001fe40007f9e0ff */
[----:B-1----:R-:W-:-:S03]  /*efe0*/  LEA.HI.X.SX32 R4, R15, R0, 0x1, P5 ;  /* 0x000000000f047211 */ /* 0x002fc600028f0eff */
[----:B------:R0:W-:Y:S01]  /*eff0*/  STL [R1+0x5a0], R3 ;  /* 0x0005a00301007387 */ /* 0x0001e20000100800 */
[----:B--2---:R-:W-:-:S03]  /*f000*/  IADD3 R5, P5, R22, R9, RZ ;  /* 0x0000000916057210 */ /* 0x004fc60007fbe0ff */
        /* <DEDUP_REMOVED lines=26> */
[-C--:B0-----:R-:W-:Y:S02]  /*f1b0*/  LEA.HI.X.SX32 R3, R22, R0.reuse, 0x1, P5 ;  /* 0x0000000016037211 */ /* 0x081fe400028f0eff */
[----:B------:R-:W-:Y:S01]  /*f1c0*/  IADD3 R6, P5, R29, R9, RZ ;  /* 0x000000091d067210 */ /* 0x000fe20007fbe0ff */
[----:B-1----:R-:W-:Y:S02]  /*f1d0*/  IMAD R4, R2, 0x24, RZ ;  /* 0x0000002402047824 */ /* 0x002fe400078e02ff */
[----:B------:R0:W-:Y:S01]  /*f1e0*/  STL [R1+0x5a4], R3 ;  /* 0x0005a40301007387 */ /* 0x0001e20000100800 */
[----:B--2---:R-:W-:-:S03]  /*f1f0*/  LEA.HI.X.SX32 R5, R23, R0, 0x1, P6 ;  /* 0x0000000017057211 */ /* 0x004fc600030f0eff */
[----:B------:R1:W-:Y:S04]  /*f200*/  STL [R1+0x5e0], R6 ;  /* 0x0005e00601007387 */ /* 0x0003e80000100800 */
[----:B------:R2:W-:Y:S01]  /*f210*/  STL [R1+0x5ac], R5 ;  /* 0x0005ac0501007387 */ /* 0x0005e20000100800 */
[----:B0-----:R-:W-:Y:S01]  /*f220*/  IMAD R3, R2, 0x23, RZ ;  /* 0x0000002302037824 */ /* 0x001fe200078e02ff */
[----:B-1----:R-:W-:Y:S02]  /*f230*/  IADD3 R6, P6, R4, R9, RZ ;  /* 0x0000000904067210 */ /* 0x002fe40007fde0ff */
[----:B--2---:R-:W-:-:S03]  /*f240*/  LEA.HI.X.SX32 R5, R24, R0, 0x1, P0 ;  /* 0x0000000018057211 */ /* 0x004fc600000f0eff */
[----:B------:R0:W-:Y:S01]  /*f250*/  STL [R1+0x5e8], R6 ;  /* 0x0005e80601007387 */ /* 0x0001e20000100800 */
[----:B------:R-:W-:-:S03]  /*f260*/  IMAD R11, R2, 0x22, RZ ;  /* 0x00000022020b7824 */ /* 0x000fc600078e02ff */
[----:B------:R1:W-:Y:S01]  /*f270*/  STL [R1+0x5b4], R5 ;  /* 0x0005b40501007387 */ /* 0x0003e20000100800 */
[----:B0-----:R-:W-:Y:S02]  /*f280*/  IADD3 R6, P0, R3, R9, RZ ;  /* 0x0000000903067210 */ /* 0x001fe40007f1e0ff */
[----:B-1----:R-:W-:-:S03]  /*f290*/  LEA.HI.X.SX32 R5, R25, R0, 0x1, P1 ;  /* 0x0000000019057211 */ /* 0x002fc600008f0eff */
[----:B------:R0:W-:Y:S04]  /*f2a0*/  STL [R1+0x5f0], R6 ;  /* 0x0005f00601007387 */ /* 0x0001e80000100800 */
[----:B------:R1:W-:Y:S01]  /*f2b0*/  STL [R1+0x5bc], R5 ;  /* 0x0005bc0501007387 */ /* 0x0003e20000100800 */
[----:B0-----:R-:W-:Y:S02]  /*f2c0*/  IADD3 R6, P1, R11, R9, RZ ;  /* 0x000000090b067210 */ /* 0x001fe40007f3e0ff */
[----:B-1----:R-:W-:-:S03]  /*f2d0*/  LEA.HI.X.SX32 R5, R26, R0, 0x1, P2 ;  /* 0x000000001a057211 */ /* 0x002fc600010f0eff */
[----:B------:R0:W-:Y:S04]  /*f2e0*/  STL [R1+0x5f8], R6 ;  /* 0x0005f80601007387 */ /* 0x0001e80000100800 */
[----:B------:R1:W-:Y:S01]  /*f2f0*/  STL [R1+0x5c4], R5 ;  /* 0x0005c40501007387 */ /* 0x0003e20000100800 */
[----:B0-----:R-:W-:Y:S02]  /*f300*/  IADD3 R6, P2, R10, R9, RZ ;  /* 0x000000090a067210 */ /* 0x001fe40007f5e0ff */
[----:B-1----:R-:W-:-:S03]  /*f310*/  LEA.HI.X.SX32 R5, R27, R0, 0x1, P3 ;  /* 0x000000001b057211 */ /* 0x002fc600018f0eff */
[----:B------:R0:W-:Y:S01]  /*f320*/  STL [R1+0x600], R6 ;  /* 0x0006000601007387 */ /* 0x0001e20000100800 */
[----:B------:R-:W-:-:S03]  /*f330*/  IADD3 R12, P3, R8, R9, RZ ;  /* 0x00000009080c7210 */ /* 0x000fc60007f7e0ff */
[----:B------:R1:W-:Y:S04]  /*f340*/  STL [R1+0x5cc], R5 ;  /* 0x0005cc0501007387 */ /* 0x0003e80000100800 */
[----:B------:R2:W-:Y:S01]  /*f350*/  STL [R1+0x608], R12 ;  /* 0x0006080c01007387 */ /* 0x0005e20000100800 */
[----:B0-----:R-:W-:Y:S01]  /*f360*/  IMAD R6, R2, 0x1e, RZ ;  /* 0x0000001e02067824 */ /* 0x001fe200078e02ff */
[-C--:B-1----:R-:W-:Y:S02]  /*f370*/  LEA.HI.X.SX32 R5, R28, R0.reuse, 0x1, P4 ;  /* 0x000000001c057211 */ /* 0x082fe400020f0eff */
[-C--:B------:R-:W-:Y:S02]  /*f380*/  IADD3 R13, P4, R7, R9.reuse, RZ ;  /* 0x00000009070d7210 */ /* 0x080fe40007f9e0ff */
[----:B--2---:R-:W-:Y:S01]  /*f390*/  LEA.HI.X.SX32 R12, R29, R0, 0x1, P5 ;  /* 0x000000001d0c7211 */ /* 0x004fe200028f0eff */
[----:B------:R0:W-:Y:S04]  /*f3a0*/  STL [R1+0x5d4], R5 ;  /* 0x0005d40501007387 */ /* 0x0001e80000100800 */
[----:B------:R1:W-:Y:S01]  /*f3b0*/  STL [R1+0x610], R13 ;  /* 0x0006100d01007387 */ /* 0x0003e20000100800 */
[----:B0-----:R-:W-:Y:S01]  /*f3c0*/  IMAD R5, R2, 0x1d, RZ ;  /* 0x0000001d02057824 */ /* 0x001fe200078e02ff */
[----:B-1----:R-:W-:-:S02]  /*f3d0*/  IADD3 R13, P5, R6, R9, RZ ;  /* 0x00000009060d7210 */ /* 0x002fc40007fbe0ff */
[----:B------:R0:W-:Y:S04]  /*f3e0*/  STL [R1+0x5dc], R12 ;  /* 0x0005dc0c01007387 */ /* 0x0001e80000100800 */
[----:B------:R1:W-:Y:S01]  /*f3f0*/  STL [R1+0x618], R13 ;  /* 0x0006180d01007387 */ /* 0x0003e20000100800 */
[----:B0-----:R-:W-:Y:S01]  /*f400*/  LEA.HI.X.SX32 R12, R4, R0, 0x1, P6 ;  /* 0x00000000040c7211 */ /* 0x001fe200030f0eff */
[----:B------:R-:W-:Y:S01]  /*f410*/  IMAD R4, R2, 0x1c, RZ ;  /* 0x0000001c02047824 */ /* 0x000fe200078e02ff */
[----:B-1----:R-:W-:-:S03]  /*f420*/  IADD3 R13, P6, R5, R9, RZ ;  /* 0x00000009050d7210 */ /* 0x002fc60007fde0ff */
        /* <DEDUP_REMOVED lines=58> */
[----:B------:R-:W-:Y:S01]  /*f7d0*/  IMAD.SHL.U32 R8, R2, 0x10, RZ ;  /* 0x0000001002087824 */ /* 0x000fe200078e00ff */
        /* <DEDUP_REMOVED lines=26> */
[----:B------:R0:W-:Y:S01]  /*f980*/  STL [R1+0x66c], R12 ;  /* 0x00066c0c01007387 */ /* 0x0001e20000100800 */
[----:B------:R-:W-:-:S03]  /*f990*/  LEA.HI.X.SX32 R11, R11, R0, 0x1, P3 ;  /* 0x000000000b0b7211 */ /* 0x000fc600018f0eff */
[----:B------:R1:W-:Y:S01]  /*f9a0*/  STL [R1+0x6a8], R13 ;  /* 0x0006a80d01007387 */ /* 0x0003e20000100800 */
[-C--:B------:R-:W-:Y:S01]  /*f9b0*/  LEA.HI.X.SX32 R10, R10, R0.reuse, 0x1, P4 ;  /* 0x000000000a0a7211 */ /* 0x080fe200020f0eff */
[----:B0-----:R-:W-:Y:S01]  /*f9c0*/  IMAD R12, R2, 0xa, RZ ;  /* 0x0000000a020c7824 */ /* 0x001fe200078e02ff */
[-C--:B-1----:R-:W-:Y:S01]  /*f9d0*/  IADD3 R13, P3, R3, R9.reuse, RZ ;  /* 0x00000009030d7210 */ /* 0x082fe20007f7e0ff */
[----:B------:R0:W-:Y:S04]  /*f9e0*/  STL [R1+0x674], R11 ;  /* 0x0006740b01007387 */ /* 0x0001e80000100800 */
[----:B------:R1:W-:Y:S01]  /*f9f0*/  STL [R1+0x6b0], R13 ;  /* 0x0006b00d01007387 */ /* 0x0003e20000100800 */
[-C--:B------:R-:W-:Y:S01]  /*fa00*/  LEA.HI.X.SX32 R8, R8, R0.reuse, 0x1, P5 ;  /* 0x0000000008087211 */ /* 0x080fe200028f0eff */
[----:B0-----:R-:W-:Y:S01]  /*fa10*/  IMAD R11, R2, 0x9, RZ ;  /* 0x00000009020b7824 */ /* 0x001fe200078e02ff */
[-C--:B-1----:R-:W-:Y:S01]  /*fa20*/  IADD3 R13, P4, R12, R9.reuse, RZ ;  /* 0x000000090c0d7210 */ /* 0x082fe20007f9e0ff */
[----:B------:R0:W-:Y:S04]  /*fa30*/  STL [R1+0x67c], R10 ;  /* 0x00067c0a01007387 */ /* 0x0001e80000100800 */
[----:B------:R1:W-:Y:S01]  /*fa40*/  STL [R1+0x6b8], R13 ;  /* 0x0006b80d01007387 */ /* 0x0003e20000100800 */
[-C--:B------:R-:W-:Y:S01]  /*fa50*/  LEA.HI.X.SX32 R7, R7, R0.reuse, 0x1, P6 ;  /* 0x0000000007077211 */ /* 0x080fe200030f0eff */
[----:B0-----:R-:W-:Y:S01]  /*fa60*/  IMAD.SHL.U32 R10, R2, 0x8, RZ ;  /* 0x00000008020a7824 */ /* 0x001fe200078e00ff */
        /* <DEDUP_REMOVED lines=14> */
[C---:B0-----:R-:W-:Y:S01]  /*fb50*/  IMAD R6, R2.reuse, 0x5, RZ ;  /* 0x0000000502067824 */ /* 0x041fe200078e02ff */
[-C--:B-1----:R-:W-:Y:S01]  /*fb60*/  IADD3 R13, P1, R7, R9.reuse, RZ ;  /* 0x00000009070d7210 */ /* 0x082fe20007f3e0ff */
[----:B------:R0:W-:Y:S04]  /*fb70*/  STL [R1+0x69c], R5 ;  /* 0x00069c0501007387 */ /* 0x0001e80000100800 */
[----:B------:R1:W-:Y:S01]  /*fb80*/  STL [R1+0x6d8], R13 ;  /* 0x0006d80d01007387 */ /* 0x0003e20000100800 */
[-C--:B------:R-:W-:Y:S01]  /*fb90*/  LEA.HI.X.SX32 R3, R3, R0.reuse, 0x1, P3 ;  /* 0x0000000003037211 */ /* 0x080fe200018f0eff */
[----:B0-----:R-:W-:Y:S01]  /*fba0*/  IMAD.SHL.U32 R5, R2, 0x4, RZ ;  /* 0x0000000402057824 */ /* 0x001fe200078e00ff */
[----:B-1----:R-:W-:Y:S01]  /*fbb0*/  IADD3 R13, P2, R6, R9, RZ ;  /* 0x00000009060d7210 */ /* 0x002fe20007f5e0ff */
[----:B------:R0:W-:Y:S04]  /*fbc0*/  STL [R1+0x6a4], R4 ;  /* 0x0006a40401007387 */ /* 0x0001e80000100800 */
[----:B------:R1:W-:Y:S01]  /*fbd0*/  STL [R1+0x6e0], R13 ;  /* 0x0006e00d01007387 */ /* 0x0003e20000100800 */
[----:B------:R-:W-:-:S03]  /*fbe0*/  LEA.HI.X.SX32 R14, R12, R0, 0x1, P4 ;  /* 0x000000000c0e7211 */ /* 0x000fc600020f0eff */
[----:B------:R2:W-:Y:S01]  /*fbf0*/  STL [R1+0x6ac], R3 ;  /* 0x0006ac0301007387 */ /* 0x0005e20000100800 */
[C---:B0-----:R-:W-:Y:S01]  /*fc00*/  IMAD R4, R2.reuse, 0x3, RZ ;  /* 0x0000000302047824 */ /* 0x041fe200078e02ff */
[----:B-1----:R-:W-:Y:S01]  /*fc10*/  IADD3 R13, P3, R5, R9, RZ ;  /* 0x00000009050d7210 */ /* 0x002fe20007f7e0ff */
[----:B--2---:R-:W-:-:S04]  /*fc20*/  IMAD.SHL.U32 R3, R2, 0x2, RZ ;  /* 0x0000000202037824 */ /* 0x004fc800078e00ff */
[----:B------:R0:W-:Y:S01]  /*fc30*/  STL [R1+0x6e8], R13 ;  /* 0x0006e80d01007387 */ /* 0x0001e20000100800 */
[-C--:B------:R-:W-:Y:S02]  /*fc40*/  LEA.HI.X.SX32 R12, R11, R0.reuse, 0x1, P5 ;  /* 0x000000000b0c7211 */ /* 0x080fe400028f0eff */
[----:B------:R-:W-:Y:S02]  /*fc50*/  LEA.HI.X.SX32 R10, R10, R0, 0x1, P6 ;  /* 0x000000000a0a7211 */ /* 0x000fe400030f0eff */
[-C--:B------:R-:W-:Y:S01]  /*fc60*/  IADD3 R11, P5, R3, R9.reuse, RZ ;  /* 0x00000009030b7210 */ /* 0x080fe20007fbe0ff */
[----:B------:R-:W-:Y:S01]  /*fc70*/  STL [R1+0x6b4], R14 ;  /* 0x0006b40e01007387 */ /* 0x000fe20000100800 */
[----:B0-----:R-:W-:Y:S02]  /*fc80*/  IADD3 R13, P4, R4, R9, RZ ;  /* 0x00000009040d7210 */ /* 0x001fe40007f9e0ff */
[----:B------:R-:W-:Y:S02]  /*fc90*/  IADD3 R9, P6, R9, R2, RZ ;  /* 0x0000000209097210 */ /* 0x000fe40007fde0ff */
[-C--:B------:R-:W-:Y:S01]  /*fca0*/  LEA.HI.X.SX32 R8, R8, R0.reuse, 0x1, P0 ;  /* 0x0000000008087211 */ /* 0x080fe200000f0eff */
[----:B------:R-:W-:Y:S01]  /*fcb0*/  STL [R1+0x6f0], R13 ;  /* 0x0006f00d01007387 */ /* 0x000fe20000100800 */
[----:B------:R-:W-:-:S02]  /*fcc0*/  LEA.HI.X.SX32 R7, R7, R0, 0x1, P1 ;  /* 0x0000000007077211 */ /* 0x000fc400008f0eff */
[-C--:B------:R-:W-:Y:S01]  /*fcd0*/  LEA.HI.X.SX32 R6, R6, R0.reuse, 0x1, P2 ;  /* 0x0000000006067211 */ /* 0x080fe200010f0eff */
[----:B------:R-:W-:Y:S01]  /*fce0*/  STL [R1+0x6bc], R12 ;  /* 0x0006bc0c01007387 */ /* 0x000fe20000100800 */
[----:B------:R-:W-:-:S03]  /*fcf0*/  LEA.HI.X.SX32 R5, R5, R0, 0x1, P3 ;  /* 0x0000000005057211 */ /* 0x000fc600018f0eff */
[----:B------:R-:W-:Y:S01]  /*fd00*/  STL [R1+0x6f8], R11 ;  /* 0x0006f80b01007387 */ /* 0x000fe20000100800 */
[----:B------:R-:W-:-:S03]  /*fd10*/  LEA.HI.X.SX32 R4, R4, R0, 0x1, P4 ;  /* 0x0000000004047211 */ /* 0x000fc600020f0eff */
[----:B------:R-:W-:Y:S04]  /*fd20*/  STL [R1+0x6c4], R10 ;  /* 0x0006c40a01007387 */ /* 0x000fe80000100800 */
[----:B------:R-:W-:Y:S04]  /*fd30*/  STL [R1+0x700], R9 ;  /* 0x0007000901007387 */ /* 0x000fe80000100800 */
[----:B------:R-:W-:Y:S01]  /*fd40*/  STL [R1+0x6cc], R8 ;  /* 0x0006cc0801007387 */ /* 0x000fe20000100800 */
[----:B------:R-:W-:-:S03]  /*fd50*/  LEA.HI.X.SX32 R3, R3, R0, 0x1, P5 ;  /* 0x0000000003037211 */ /* 0x000fc600028f0eff */
[----:B------:R-:W-:Y:S01]  /*fd60*/  STL [R1+0x6d4], R7 ;  /* 0x0006d40701007387 */ /* 0x000fe20000100800 */
[----:B------:R-:W-:-:S03]  /*fd70*/  LEA.HI.X.SX32 R2, R2, R0, 0x1, P6 ;  /* 0x0000000002027211 */ /* 0x000fc600030f0eff */
[----:B------:R-:W-:Y:S04]  /*fd80*/  STL [R1+0x6dc], R6 ;  /* 0x0006dc0601007387 */ /* 0x000fe80000100800 */
[----:B------:R-:W-:Y:S04]  /*fd90*/  STL [R1+0x6e4], R5 ;  /* 0x0006e40501007387 */ /* 0x000fe80000100800 */
[----:B------:R0:W-:Y:S04]  /*fda0*/  STL [R1+0x6ec], R4 ;  /* 0x0006ec0401007387 */ /* 0x0001e80000100800 */
[----:B------:R-:W0:Y:S04]  /*fdb0*/  LDL.LU R0, [R1+0xbec] ;  /* 0x000bec0001007983 */ /* 0x000e280000300800 */
[----:B------:R1:W-:Y:S04]  /*fdc0*/  STL [R1+0x6f4], R3 ;  /* 0x0006f40301007387 */ /* 0x0003e80000100800 */
[----:B------:R-:W-:Y:S04]  /*fdd0*/  STL [R1+0xcc], RZ ;  /* 0x0000ccff01007387 */ /* 0x000fe80000100800 */
        /* <DEDUP_REMOVED lines=29> */
[----:B------:R-:W-:-:S04]  /*ffb0*/  USHF.L.U32 UR5, UR5, 0x6, URZ ;  /* 0x0000000605057899 */ /* 0x000fc8000800063f */
[----:B------:R-:W-:Y:S01]  /*ffc0*/  USHF.R.S32.HI UR8, URZ, 0x1f, UR5 ;  /* 0x0000001f3f087899 */ /* 0x000fe20008011405 */
[C---:B0-----:R-:W-:Y:S02]  /*ffd0*/  LOP3.LUT R4, R0.reuse, 0x10, RZ, 0x3c, !PT ;  /* 0x0000001000047812 */ /* 0x041fe400078e3cff */
[C---:B-1----:R-:W-:Y:S02]  /*ffe0*/  LOP3.LUT R3, R0.reuse, 0x20, RZ, 0x3c, !PT ;  /* 0x0000002000037812 */ /* 0x042fe400078e3cff */
[----:B--23--:R-:W-:-:S07]  /*fff0*/  LOP3.LUT R2, R0, 0x30, RZ, 0x3c, !PT ;  /* 0x0000003000027812 */ /* 0x00cfce00078e3cff */
.L_x_2:
[----:B0-----:R-:W2:Y:S01]  /*10000*/  LDL R5, [R1+0x3e8] ;  /* 0x0003e80001057983 */ /* 0x001ea20000100800 */
[----:B------:R-:W0:Y:S03]  /*10010*/  LDC R2, c[0x0][0x230] ;  /* 0x00008c00ff027b82 */ /* 0x000e260000000800 */
[----:B--2---:R1:W-:Y:S04]  /*10020*/  STL [R1+0x15cc], R5 ;  /* 0x0015cc0501007387 */ /* 0x0043e80000100800 */
[----:B------:R-:W2:Y:S04]  /*10030*/  LDL R4, [R1+0x3ec] ;  /* 0x0003ec0001047983 */ /* 0x000ea80000100800 */
[----:B-1----:R-:W0:Y:S04]  /*10040*/  LDL R5, [R1+0x4b8] ;  /* 0x0004b80001057983 */ /* 0x002e280000100800 */
[----:B------:R-:W-:Y:S04]  /*10050*/  STL [R1+0x15bc], R15 ;  /* 0x0015bc0f01007387 */ /* 0x000fe80000100800 */
[----:B------:R-:W-:Y:S04]  /*10060*/  STL [R1+0x15c4], R15 ;  /* 0x0015c40f01007387 */ /* 0x000fe80000100800 */
[----:B------:R-:W-:Y:S04]  /*10070*/  STL [R1+0x15b8], R13 ;  /* 0x0015b80d01007387 */ /* 0x000fe80000100800 */
[----:B------:R-:W-:Y:S04]  /*10080*/  STL [R1+0x15c0], R13 ;  /* 0x0015c00d01007387 */ /* 0x000fe80000100800 */
[----:B------:R1:W-:Y:S04]  /*10090*/  STL [R1+0x15c8], R13 ;  /* 0x0015c80d01007387 */ /* 0x0003e80000100800 */
[----:B------:R-:W-:Y:S04]  /*100a0*/  STL [R1+0x15b4], R14 ;  /* 0x0015b40e01007387 */ /* 0x000fe80000100800 */
        /* <DEDUP_REMOVED lines=22> */
[----:B-----5:R-:W-:Y:S04]  /*10210*/  STL [R1+0x13a4], R0 ;  /* 0x0013a40001007387 */ /* 0x020fe80000100800 */
        /* <DEDUP_REMOVED lines=45> */
[----:B------:R-:W-:Y:S01]  /*104f0*/  STL [R1+0x1510], R0 ;  /* 0x0015100001007387 */ /* 0x000fe20000100800 */
[----:B0-----:R-:W-:-:S03]  /*10500*/  IMAD R2, R5, -0x40, R2 ;  /* 0xffffffc005027824 */ /* 0x001fc600078e0202 */
[----:B------:R-:W-:Y:S04]  /*10510*/  STL [R1+0x1518], R0 ;  /* 0x0015180001007387 */ /* 0x000fe80000100800 */
[----:B------:R-:W2:Y:S01]  /*10520*/  LDL.LU R5, [R1+0x15cc] ;  /* 0x0015cc0001057983 */ /* 0x000ea20000300800 */
[----:B------:R-:W-:Y:S02]  /*10530*/  ISETP.GT.AND P0, PT, R2, RZ, PT ;  /* 0x000000ff0200720c */ /* 0x000fe40003f04270 */
[----:B-1----:R-:W-:-:S11]  /*10540*/  PRMT R13, RZ, 0x7610, R13 ;  /* 0x00007610ff0d7816 */ /* 0x002fd6000000000d */
[----:B--2---:R-:W2:Y:S01]  /*10550*/  @P0 LDG.E.U8 R13, desc[UR6][R4.64] ;  /* 0x00000006040d0981 */ /* 0x004ea2000c1e1100 */
[----:B------:R-:W-:-:S03]  /*10560*/  ISETP.GT.AND P1, PT, R2, 0x1, PT ;  /* 0x000000010200780c */ /* 0x000fc60003f24270 */
[----:B--2---:R0:W-:Y:S04]  /*10570*/  STL [R1+0x298], R13 ;  /* 0x0002980d01007387 */ /* 0x0041e80000100800 */
[----:B0-----:R-:W2:Y:S04]  /*10580*/  LDL.LU R13, [R1+0x15c8] ;  /* 0x0015c800010d7983 */ /* 0x001ea80000300800 */
[----:B------:R-:W3:Y:S04]  /*10590*/  LDL R4, [R1+0x6fc] ;  /* 0x0006fc0001047983 */ /* 0x000ee80000100800 */
[----:B------:R-:W3:Y:S01]  /*105a0*/  LDL R5, [R1+0x700] ;  /* 0x0007000001057983 */ /* 0x000ee20000100800 */
[----:B------:R-:W-:-:S02]  /*105b0*/  PRMT R15, RZ, 0x7610, R15 ;  /* 0x00007610ff0f7816 */ /* 0x000fc4000000000f */
[----:B---3--:R-:W-:-:S04]  /*105c0*/  @P1 LOP3.LUT R5, R5, R4, RZ, 0x3c, !PT ;  /* 0x0000000405051212 */ /* 0x008fc800078e3cff */
[----:B------:R-:W-:-:S04]  /*105d0*/  @P1 LOP3.LUT R4, R5, R4, RZ, 0x3c, !PT ;  /* 0x0000000405041212 */ /* 0x000fc800078e3cff */
[----:B------:R-:W-:-:S05]  /*105e0*/  @P1 LOP3.LUT R5, R5, R4, RZ, 0x3c, !PT ;  /* 0x0000000405051212 */ /* 0x000fca00078e3cff */
[----:B------:R-:W3:Y:S01]  /*105f0*/  @P1 LDG.E.U8 R15, desc[UR6][R4.64] ;  /* 0x00000006040f1981 */ /* 0x000ee2000c1e1100 */
[----:B------:R-:W-:-:S03]  /*10600*/  ISETP.GT.AND P2, PT, R2, 0x2, PT ;  /* 0x000000020200780c */ /* 0x000fc60003f44270 */
[----:B---3--:R0:W-:Y:S04]  /*10610*/  STL [R1+0x294], R15 ;  /* 0x0002940f01007387 */ /* 0x0081e80000100800 */
[----:B0-----:R-:W3:Y:S04]  /*10620*/  LDL.LU R15, [R1+0x15c4] ;  /* 0x0015c400010f7983 */ /* 0x001ee80000300800 */
[----:B------:R-:W4:Y:S04]  /*10630*/  LDL R4, [R1+0x6f4] ;  /* 0x0006f40001047983 */ /* 0x000f280000100800 */
[----:B------:R-:W4:Y:S01]  /*10640*/  LDL R5, [R1+0x6f8] ;  /* 0x0006f80001057983 */ /* 0x000f220000100800 */
[----:B--2---:R-:W-:-:S02]  /*10650*/  PRMT R13, RZ, 0x7610, R13 ;  /* 0x00007610ff0d7816 */ /* 0x004fc4000000000d */
[----:B----4-:R-:W-:-:S04]  /*10660*/  @P2 LOP3.LUT R5, R5, R4, RZ, 0x3c, !PT ;  /* 0x0000000405052212 */ /* 0x010fc800078e3cff */
[----:B------:R-:W-:-:S04]  /*10670*/  @P2 LOP3.LUT R4, R5, R4, RZ, 0x3c, !PT ;  /* 0x0000000405042212 */ /* 0x000fc800078e3cff */
[----:B------:R-:W-:-:S05]  /*10680*/  @P2 LOP3.LUT R5, R5, R4, RZ, 0x3c, !PT ;  /* 0x0000000405052212 */ /* 0x000fca00078e3cff */
[----:B------:R-:W2:Y:S01]  /*10690*/  @P2 LDG.E.U8 R13, desc[UR6][R4.64] ;  /* 0x00000006040d2981 */ /* 0x000ea2000c1e1100 */
[----:B------:R-:W-:-:S03]  /*106a0*/  ISETP.GT.AND P3, PT, R2, 0x3, PT ;  /* 0x000000030200780c */ /* 0x000fc60003f64270 */
[----:B--2---:R0:W-:Y:S04]  /*106b0*/  STL [R1+0x290], R13 ;  /* 0x0002900d01007387 */ /* 0x0041e80000100800 */
[----:B0-----:R-:W2:Y:S04]  /*106c0*/  LDL.LU R13, [R1+0x15c0] ;  /* 0x0015c000010d7983 */ /* 0x001ea80000300800 */
[----:B------:R-:W4:Y:S04]  /*106d0*/  LDL R4, [R1+0x6ec] ;  /* 0x0006ec0001047983 */ /* 0x000f280000100800 */
[----:B------:R-:W4:Y:S01]  /*106e0*/  LDL R5, [R1+0x6f0] ;  /* 0x0006f00001057983 */ /* 0x000f220000100800 */
[----:B---3--:R-:W-:-:S02]  /*106f0*/  PRMT R15, RZ, 0x7610, R15 ;  /* 0x00007610ff0f7816 */ /* 0x008fc4000000000f */
[----:B----4-:R-:W-:-:S04]  /*10700*/  @P3 LOP3.LUT R5, R5, R4, RZ, 0x3c, !PT ;  /* 0x0000000405053212 */ /* 0x010fc800078e3cff */
        /* <DEDUP_REMOVED lines=18> */
[----:B------:R-:W-:-:S02]  /*10830*/  PRMT R14, RZ, 0x7610, R14 ;  /* 0x00007610ff0e7816 */ /* 0x000fc4000000000e */
[----:B----4-:R-:W-:-:S04]  /*10840*/  @P1 LOP3.LUT R5, R5, R4, RZ, 0x3c, !PT ;  /* 0x0000000405051212 */ /* 0x010fc800078e3cff */
[----:B------:R-:W-:-:S04]  /*10850*/  @P1 LOP3.LUT R4, R5, R4, RZ, 0x3c, !PT ;  /* 0x0000000405041212 */ /* 0x000fc800078e3cff */
[----:B------:R-:W-:-:S05]  /*10860*/  @P1 LOP3.LUT R5, R5, R4, RZ, 0x3c, !PT ;  /* 0x0000000405051212 */ /* 0x000fca00078e3cff */
[----:B------:R-:W4:Y:S01]  /*10870*/  @P1 LDG.E.U8 R14, desc[UR6][R4.64] ;  /* 0x00000006040e1981 */ /* 0x000f22000c1e1100 */
[----:B------:R-:W-:-:S03]  /*10880*/  ISETP.GT.AND P2, PT, R2, 0x6, PT ;  /* 0x000000060200780c */ /* 0x000fc60003f44270 */
[----:B----4-:R0:W-:Y:S04]  /*10890*/  STL [R1+0x284], R14 ;  /* 0x0002840e01007387 */ /* 0x0101e80000100800 */
[----:B0-----:R-:W4:Y:S04]  /*108a0*/  LDL.LU R14, [R1+0x15b4] ;  /* 0x0015b400010e7983 */ /* 0x001f280000300800 */
        /* <DEDUP_REMOVED lines=10> */
[----:B------:R-:W2:Y:S04]  /*10950*/  LDL R4, [R1+0x6cc] ;  /* 0x0006cc0001047983 */ /* 0x000ea80000100800 */
[----:B------:R-:W2:Y:S01]  /*10960*/  LDL R5, [R1+0x6d0] ;  /* 0x0006d00001057983 */ /* 0x000ea20000100800 */
[----:B------:R-:W-:-:S02]  /*10970*/  PRMT R10, RZ, 0x7610, R10 ;  /* 0x00007610ff0a7816 */ /* 0x000fc4000000000a */
[----:B--2---:R-:W-:-:S04]  /*10980*/  @P3 LOP3.LUT R5, R5, R4, RZ, 0x3c, !PT ;  /* 0x0000000405053212 */ /* 0x004fc800078e3cff */
        /* <DEDUP_REMOVED lines=132> */
[----:B------:R0:W4:Y:S04]  /*111d0*/  @P0 LDG.E.U8 R15, desc[UR6][R4.64] ;  /* 0x00000006040f0981 */ /* 0x000128000c1e1100 */
[----:B------:R-:W0:Y:S04]  /*111e0*/  LDL R4, [R1+0x65c] ;  /* 0x00065c0001047983 */ /* 0x000e280000100800 */
[----:B------:R-:W0:Y:S01]  /*111f0*/  LDL R5, [R1+0x660] ;  /* 0x0006600001057983 */ /* 0x000e220000100800 */
[----:B------:R-:W-:Y:S02]  /*11200*/  ISETP.GT.AND P1, PT, R2, 0x15, PT ;  /* 0x000000150200780c */ /* 0x000fe40003f24270 */
[----:B------:R-:W-:-:S11]  /*11210*/  PRMT R16, RZ, 0x7610, R16 ;  /* 0x00007610ff107816 */ /* 0x000fd60000000010 */
[----:B0-----:R-:W-:-:S04]  /*11220*/  @P1 LOP3.LUT R5, R5, R4, RZ, 0x3c, !PT ;  /* 0x0000000405051212 */ /* 0x001fc800078e3cff */
[----:B------:R-:W-:-:S04]  /*11230*/  @P1 LOP3.LUT R4, R5, R4, RZ, 0x3c, !PT ;  /* 0x0000000405041212 */ /* 0x000fc800078e3cff */
[----:B------:R-:W-:-:S05]  /*11240*/  @P1 LOP3.LUT R5, R5, R4, RZ, 0x3c, !PT ;  /* 0x0000000405051212 */ /* 0x000fca00078e3cff */
[----:B------:R-:W3:Y:S04]  /*11250*/  @P1 LDG.E.U8 R16, desc[UR6][R4.64] ;  /* 0x0000000604101981 */ /* 0x000ee8000c1e1100 */
[----:B----4-:R0:W-:Y:S04]  /*11260*/  STL [R1+0x48], R15 ;  /* 0x0000480f01007387 */ /* 0x0101e80000100800 */
[----:B0-----:R-:W4:Y:S04]  /*11270*/  LDL R15, [R1+0x640] ;  /* 0x00064000010f7983 */ /* 0x001f280000100800 */
[----:B---3--:R0:W-:Y:S04]  /*11280*/  STL [R1+0x44], R16 ;  /* 0x0000441001007387 */ /* 0x0081e80000100800 */
[----:B0-----:R-:W3:Y:S04]  /*11290*/  LDL.LU R16, [R1+0x1578] ;  /* 0x0015780001107983 */ /* 0x001ee80000300800 */
[----:B------:R-:W2:Y:S04]  /*112a0*/  LDL R4, [R1+0x654] ;  /* 0x0006540001047983 */ /* 0x000ea80000100800 */
[----:B------:R-:W2:Y:S01]  /*112b0*/  LDL R5, [R1+0x658] ;  /* 0x0006580001057983 */ /* 0x000ea20000100800 */
[----:B------:R-:W-:-:S02]  /*112c0*/  ISETP.GT.AND P2, PT, R2, 0x16, PT ;  /* 0x000000160200780c */ /* 0x000fc40003f44270 */
[----:B------:R-:W-:-:S11]  /*112d0*/  PRMT R3, RZ, 0x7610, R3 ;  /* 0x00007610ff037816 */ /* 0x000fd60000000003 */
        /* <DEDUP_REMOVED lines=24> */
[----:B------:R-:W-:Y:S02]  /*11460*/  ISETP.GT.AND P1, PT, R2, 0x19, PT ;  /* 0x000000190200780c */ /* 0x000fe40003f24270 */
[----:B------:R-:W-:Y:S01]  /*11470*/  PRMT R21, RZ, 0x7610, R21 ;  /* 0x00007610ff157816 */ /* 0x000fe20000000015 */
[----:B---3--:R0:W-:Y:S04]  /*11480*/  STL [R1+0x38], R19 ;  /* 0x0000381301007387 */ /* 0x0081e80000100800 */
[----:B0-----:R-:W3:Y:S04]  /*11490*/  LDL.LU R19, [R1+0x156c] ;  /* 0x00156c0001137983 */ /* 0x001ee80000300800 */
[----:B------:R-:W2:Y:S02]  /*114a0*/  LDL R5, [R1+0x63c] ;  /* 0x00063c0001057983 */ /* 0x000ea40000100800 */
[----:B------:R-:W-:-:S02]  /*114b0*/  @P1 IMAD.MOV.U32 R4, RZ, RZ, R15 ;  /* 0x000000ffff041224 */ /* 0x000fc400078e000f */
[----:B------:R-:W4:Y:S04]  /*114c0*/  LDL R15, [R1+0x620] ;  /* 0x00062000010f7983 */ /* 0x000f280000100800 */
        /* <DEDUP_REMOVED lines=10> */
[----:B------:R0:W3:Y:S04]  /*11570*/  @P2 LDG.E.U8 R13, desc[UR6][R4.64] ;  /* 0x00000006040d2981 */ /* 0x0000e8000c1e1100 */
[----:B------:R-:W0:Y:S04]  /*11580*/  LDL R4, [R1+0x62c] ;  /* 0x00062c0001047983 */ /* 0x000e280000100800 */
[----:B------:R-:W0:Y:S01]  /*11590*/  LDL R5, [R1+0x630] ;  /* 0x0006300001057983 */ /* 0x000e220000100800 */
[----:B------:R-:W-:Y:S02]  /*115a0*/  ISETP.GT.AND P3, PT, R2, 0x1b, PT ;  /* 0x0000001b0200780c */ /* 0x000fe40003f64270 */
[----:B------:R-:W-:-:S11]  /*115b0*/  PRMT R23, RZ, 0x7610, R23 ;  /* 0x00007610ff177816 */ /* 0x000fd60000000017 */
[----:B0-----:R-:W-:-:S04]  /*115c0*/  @P3 LOP3.LUT R5, R5, R4, RZ, 0x3c, !PT ;  /* 0x0000000405053212 */ /* 0x001fc800078e3cff */
[----:B------:R-:W-:-:S04]  /*115d0*/  @P3 LOP3.LUT R4, R5, R4, RZ, 0x3c, !PT ;  /* 0x0000000405043212 */ /* 0x000fc800078e3cff */
[----:B------:R-:W-:-:S05]  /*115e0*/  @P3 LOP3.LUT R5, R5, R4, RZ, 0x3c, !PT ;  /* 0x0000000405053212 */ /* 0x000fca00078e3cff */
[----:B------:R-:W4:Y:S04]  /*115f0*/  @P3 LDG.E.U8 R23, desc[UR6][R4.64] ;  /* 0x0000000604173981 */ /* 0x000f28000c1e1100 */
[----:B---3--:R0:W-:Y:S04]  /*11600*/  STL [R1+0x30], R13 ;  /* 0x0000300d01007387 */ /* 0x0081e80000100800 */
[----:B0-----:R-:W3:Y:S04]  /*11610*/  LDL R13, [R1+0x618] ;  /* 0x00061800010d7983 */ /* 0x001ee80000100800 */
[----:B----4-:R0:W-:Y:S04]  /*11620*/  STL [R1+0x2c], R23 ;  /* 0x00002c1701007387 */ /* 0x0101e80000100800 */
[----:B0-----:R-:W4:Y:S04]  /*11630*/  LDL.LU R23, [R1+0x1564] ;  /* 0x0015640001177983 */ /* 0x001f280000300800 */
        /* <DEDUP_REMOVED lines=8> */
[C---:B------:R-:W-:Y:S02]  /*116c0*/  ISETP.GT.AND P1, PT, R2.reuse, 0x1d, PT ;  /* 0x0000001d0200780c */ /* 0x040fe40003f24270 */
[----:B------:R-:W-:Y:S01]  /*116d0*/  PRMT R14, RZ, 0x7610, R14 ;  /* 0x00007610ff0e7816 */ /* 0x000fe2000000000e */
[----:B--2---:R0:W-:Y:S04]  /*116e0*/  STL [R1+0x28], R24 ;  /* 0x0000281801007387 */ /* 0x0041e80000100800 */
[----:B0-----:R-:W2:Y:S04]  /*116f0*/  LDL.LU R24, [R1+0x1560] ;  /* 0x0015600001187983 */ /* 0x001ea80000300800 */
[----:B------:R-:W3:Y:S02]  /*11700*/  LDL R5, [R1+0x61c] ;  /* 0x00061c0001057983 */ /* 0x000ee40000100800 */
[----:B------:R-:W-:Y:S01]  /*11710*/  @P1 IMAD.MOV.U32 R4, RZ, RZ, R15 ;  /* 0x000000ffff041224 */ /* 0x000fe200078e000f */
[----:B------:R-:W-:-:S02]  /*11720*/  ISETP.GT.AND P2, PT, R2, 0x1e, PT ;  /* 0x0000001e0200780c */ /* 0x000fc40003f44270 */
[----:B------:R-:W-:Y:S01]  /*11730*/  PRMT R7, RZ, 0x7610, R7 ;  /* 0x00007610ff077816 */ /* 0x000fe20000000007 */
[----:B------:R-:W4:Y:S04]  /*11740*/  LDL R15, [R1+0x5fc] ;  /* 0x0005fc00010f7983 */ /* 0x000f280000100800 */
[----:B---3--:R0:W3:Y:S04]  /*11750*/  @P1 LDG.E.U8 R14, desc[UR6][R4.64] ;  /* 0x00000006040e1981 */ /* 0x0080e8000c1e1100 */
[----:B------:R-:W2:Y:S02]  /*11760*/  LDL R5, [R1+0x614] ;  /* 0x0006140001057983 */ /* 0x000ea40000100800 */
[----:B0-----:R-:W-:Y:S01]  /*11770*/  @P2 IMAD.MOV.U32 R4, RZ, RZ, R13 ;  /* 0x000000ffff042224 */ /* 0x001fe200078e000d */
[----:B------:R-:W-:Y:S01]  /*11780*/  ISETP.GT.AND P3, PT, R2, 0x1f, PT ;  /* 0x0000001f0200780c */ /* 0x000fe20003f64270 */
[----:B---3--:R0:W-:Y:S01]  /*11790*/  STL [R1+0x24], R14 ;  /* 0x0000240e01007387 */ /* 0x0081e20000100800 */
[----:B------:R-:W-:-:S03]  /*117a0*/  PRMT R25, RZ, 0x7610, R25 ;  /* 0x00007610ff197816 */ /* 0x000fc60000000019 */
[----:B------:R-:W3:Y:S04]  /*117b0*/  LDL R13, [R1+0x5f4] ;  /* 0x0005f400010d7983 */ /* 0x000ee80000100800 */
[----:B--2---:R1:W2:Y:S04]  /*117c0*/  @P2 LDG.E.U8 R7, desc[UR6][R4.64] ;  /* 0x0000000604072981 */ /* 0x0042a8000c1e1100 */
[----:B0-----:R-:W4:Y:S04]  /*117d0*/  LDL R14, [R1+0x600] ;  /* 0x00060000010e7983 */ /* 0x001f280000100800 */
[----:B------:R-:W1:Y:S04]  /*117e0*/  LDL R4, [R1+0x60c] ;  /* 0x00060c0001047983 */ /* 0x000e680000100800 */
[----:B------:R-:W1:Y:S02]  /*117f0*/  LDL R5, [R1+0x610] ;  /* 0x0006100001057983 */ /* 0x000e640000100800 */
[----:B-1----:R-:W-:-:S04]  /*11800*/  @P3 LOP3.LUT R5, R5, R4, RZ, 0x3c, !PT ;  /* 0x0000000405053212 */ /* 0x002fc800078e3cff */
[----:B------:R-:W-:-:S04]  /*11810*/  @P3 LOP3.LUT R4, R5, R4, RZ, 0x3c, !PT ;  /* 0x0000000405043212 */ /* 0x000fc800078e3cff */
[----:B------:R-:W-:-:S05]  /*11820*/  @P3 LOP3.LUT R5, R5, R4, RZ, 0x3c, !PT ;  /* 0x0000000405053212 */ /* 0x000fca00078e3cff */
[----:B------:R-:W3:Y:S04]  /*11830*/  @P3 LDG.E.U8 R25, desc[UR6][R4.64] ;  /* 0x0000000604193981 */ /* 0x000ee8000c1e1100 */
[----:B--2---:R0:W-:Y:S04]  /*11840*/  STL [R1+0x20], R7 ;  /* 0x0000200701007387 */ /* 0x0041e80000100800 */
[----:B0-----:R-:W2:Y:S04]  /*11850*/  LDL R7, [R1+0x5f8] ;  /* 0x0005f80001077983 */ /* 0x001ea80000100800 */
[----:B---3--:R0:W-:Y:S04]  /*11860*/  STL [R1+0x1c], R25 ;  /* 0x00001c1901007387 */ /* 0x0081e80000100800 */
[----:B0-----:R-:W3:Y:S04]  /*11870*/  LDL.LU R25, [R1+0x155c] ;  /* 0x00155c0001197983 */ /* 0x001ee80000300800 */
[----:B------:R-:W4:Y:S04]  /*11880*/  LDL R4, [R1+0x604] ;  /* 0x0006040001047983 */ /* 0x000f280000100800 */
[----:B------:R-:W4:Y:S01]  /*11890*/  LDL R5, [R1+0x608] ;  /* 0x0006080001057983 */ /* 0x000f220000100800 */
[----:B------:R-:W-:-:S02]  /*118a0*/  ISETP.GT.AND P0, PT, R2, 0x20, PT ;  /* 0x000000200200780c */ /* 0x000fc40003f04270 */
[----:B------:R-:W-:Y:S02]  /*118b0*/  ISETP.GT.AND P1, PT, R2, 0x21, PT ;  /* 0x000000210200780c */ /* 0x000fe40003f24270 */
[----:B------:R-:W-:Y:S02]  /*118c0*/  PRMT R10, RZ, 0x7610, R10 ;  /* 0x00007610ff0a7816 */ /* 0x000fe4000000000a */
[----:B------:R-:W-:-:S07]  /*118d0*/  PRMT R9, RZ, 0x7610, R9 ;  /* 0x00007610ff097816 */ /* 0x000fce0000000009 */
[----:B----4-:R-:W-:-:S04]  /*118e0*/  @P0 LOP3.LUT R5, R5, R4, RZ, 0x3c, !PT ;  /* 0x0000000405050212 */ /* 0x010fc800078e3cff */
[----:B------:R-:W-:-:S04]  /*118f0*/  @P0 LOP3.LUT R4, R5, R4, RZ, 0x3c, !PT ;  /* 0x0000000405040212 */ /* 0x000fc800078e3cff */
[----:B------:R-:W-:-:S05]  /*11900*/  @P0 LOP3.LUT R5, R5, R4, RZ, 0x3c, !PT ;  /* 0x0000000405050212 */ /* 0x000fca00078e3cff */
[----:B------:R0:W4:Y:S02]  /*11910*/  @P0 LDG.E.U8 R10, desc[UR6][R4.64] ;  /* 0x00000006040a0981 */ /* 0x000124000c1e1100 */
[----:B0-----:R-:W-:Y:S02]  /*11920*/  @P1 IMAD.MOV.U32 R4, RZ, RZ, R14 ;  /* 0x000000ffff041224 */ /* 0x001fe400078e000e */
[----:B------:R-:W-:-:S05]  /*11930*/  @P1 IMAD.MOV.U32 R5, RZ, RZ, R15 ;  /* 0x000000ffff051224 */ /* 0x000fca00078e000f */
[----:B------:R2:W3:Y:S01]  /*11940*/  @P1 LDG.E.U8 R9, desc[UR6][R4.64] ;  /* 0x0000000604091981 */ /* 0x0004e2000c1e1100 */
[----:B------:R-:W-:Y:S02]  /*11950*/  ISETP.GT.AND P2, PT, R2, 0x22, PT ;  /* 0x000000220200780c */ /* 0x000fe40003f44270 */
[----:B------:R-:W-:-:S11]  /*11960*/  PRMT R6, RZ, 0x7610, R6 ;  /* 0x00007610ff067816 */ /* 0x000fd60000000006 */
[----:B--2---:R-:W-:Y:S02]  /*11970*/  @P2 IMAD.MOV.U32 R4, RZ, RZ, R7 ;  /* 0x000000ffff042224 */ /* 0x004fe400078e0007 */
[----:B------:R-:W-:-:S05]  /*11980*/  @P2 IMAD.MOV.U32 R5, RZ, RZ, R13 ;  /* 0x000000ffff052224 */ /* 0x000fca00078e000d */
[----:B------:R-:W2:Y:S04]  /*11990*/  @P2 LDG.E.U8 R6, desc[UR6][R4.64] ;  /* 0x0000000604062981 */ /* 0x000ea8000c1e1100 */
[----:B----4-:R0:W-:Y:S04]  /*119a0*/  STL [R1+0x18], R10 ;  /* 0x0000180a01007387 */ /* 0x0101e80000100800 */
[----:B------:R-:W4:Y:S04]  /*119b0*/  LDL R15, [R1+0x5e4] ;  /* 0x0005e400010f7983 */ /* 0x000f280000100800 */
[----:B0-----:R-:W4:Y:S04]  /*119c0*/  LDL R10, [R1+0x5f0] ;  /* 0x0005f000010a7983 */ /* 0x001f280000100800 */
[----:B---3--:R0:W-:Y:S04]  /*119d0*/  STL [R1+0x14], R9 ;  /* 0x0000140901007387 */ /* 0x0081e80000100800 */
[----:B------:R-:W3:Y:S01]  /*119e0*/  LDL R5, [R1+0x5ec] ;  /* 0x0005ec0001057983 */ /* 0x000ee20000100800 */
[----:B------:R-:W-:-:S02]  /*119f0*/  ISETP.GT.AND P3, PT, R2, 0x23, PT ;  /* 0x000000230200780c */ /* 0x000fc40003f64270 */
[----:B------:R-:W-:Y:S01]  /*11a00*/  ISETP.GT.AND P0, PT, R2, 0x24, PT ;  /* 0x000000240200780c */ /* 0x000fe20003f04270 */
[----:B------:R-:W3:Y:S04]  /*11a10*/  LDL R14, [R1+0x5dc] ;  /* 0x0005dc00010e7983 */ /* 0x000ee80000100800 */
[----:B0-----:R-:W3:Y:S01]  /*11a20*/  LDL R9, [R1+0x5e8] ;  /* 0x0005e80001097983 */ /* 0x001ee20000100800 */
[----:B------:R-:W-:Y:S02]  /*11a30*/  PRMT R0, RZ, 0x7610, R0 ;  /* 0x00007610ff007816 */ /* 0x000fe40000000000 */
[----:B------:R-:W-:Y:S01]  /*11a40*/  PRMT R8, RZ, 0x7610, R8 ;  /* 0x00007610ff087816 */ /* 0x000fe20000000008 */
[----:B------:R-:W3:Y:S04]  /*11a50*/  LDL R13, [R1+0x5e0] ;  /* 0x0005e000010d7983 */ /* 0x000ee80000100800 */
[----:B------:R-:W3:Y:S04]  /*11a60*/  LDL R7, [R1+0x5d4] ;  /* 0x0005d40001077983 */ /* 0x000ee80000100800 */
[----:B--2---:R0:W-:Y:S04]  /*11a70*/  STL [R1+0x10], R6 ;  /* 0x0000100601007387 */ /* 0x0041e80000100800 */
[----:B0-----:R-:W2:Y:S01]  /*11a80*/  LDL R6, [R1+0x5d8] ;  /* 0x0005d80001067983 */ /* 0x001ea20000100800 */
[----:B----4-:R-:W-:-:S03]  /*11a90*/  @P3 IMAD.MOV.U32 R4, RZ, RZ, R10 ;  /* 0x000000ffff043224 */ /* 0x010fc600078e000a */
[----:B------:R-:W4:Y:S04]  /*11aa0*/  LDL R10, [R1+0x5cc] ;  /* 0x0005cc00010a7983 */ /* 0x000f280000100800 */
[----:B---3--:R0:W3:Y:S02]  /*11ab0*/  @P3 LDG.E.U8 R0, desc[UR6][R4.64] ;  /* 0x0000000604003981 */ /* 0x0080e4000c1e1100 */
[----:B0-----:R-:W-:Y:S02]  /*11ac0*/  @P0 IMAD.MOV.U32 R4, RZ, RZ, R9 ;  /* 0x000000ffff040224 */ /* 0x001fe400078e0009 */
[----:B------:R-:W-:-:S05]  /*11ad0*/  @P0 IMAD.MOV.U32 R5, RZ, RZ, R15 ;  /* 0x000000ffff050224 */ /* 0x000fca00078e000f */
[----:B------:R0:W4:Y:S01]  /*11ae0*/  @P0 LDG.E.U8 R8, desc[UR6][R4.64] ;  /* 0x0000000604080981 */ /* 0x000122000c1e1100 */
[C---:B------:R-:W-:Y:S02]  /*11af0*/  ISETP.GT.AND P1, PT, R2.reuse, 0x25, PT ;  /* 0x000000250200780c */ /* 0x040fe40003f24270 */
[----:B------:R-:W-:Y:S02]  /*11b00*/  ISETP.GT.AND P2, PT, R2, 0x26, PT ;  /* 0x000000260200780c */ /* 0x000fe40003f44270 */
[----:B------:R-:W-:-:S09]  /*11b10*/  PRMT R12, RZ, 0x7610, R12 ;  /* 0x00007610ff0c7816 */ /* 0x000fd2000000000c */
[----:B0-----:R-:W-:Y:S02]  /*11b20*/  @P1 IMAD.MOV.U32 R4, RZ, RZ, R13 ;  /* 0x000000ffff041224 */ /* 0x001fe400078e000d */
[----:B------:R-:W-:-:S05]  /*11b30*/  @P1 IMAD.MOV.U32 R5, RZ, RZ, R14 ;  /* 0x000000ffff051224 */ /* 0x000fca00078e000e */
[----:B------:R2:W4:Y:S02]  /*11b40*/  @P1 LDG.E.U8 R12, desc[UR6][R4.64] ;  /* 0x00000006040c1981 */ /* 0x000524000c1e1100 */
[----:B--2---:R-:W-:Y:S02]  /*11b50*/  @P2 IMAD.MOV.U32 R4, RZ, RZ, R6 ;  /* 0x000000ffff042224 */ /* 0x004fe400078e0006 */
[----:B------:R-:W-:Y:S01]  /*11b60*/  @P2 IMAD.MOV.U32 R5, RZ, RZ, R7 ;  /* 0x000000ffff052224 */ /* 0x000fe200078e0007 */
[----:B---3--:R0:W-:Y:S04]  /*11b70*/  STL [R1+0xc], R0 ;  /* 0x00000c0001007387 */ /* 0x0081e80000100800 */
[----:B------:R-:W2:Y:S04]  /*11b80*/  LDL R9, [R1+0x5c4] ;  /* 0x0005c40001097983 */ /* 0x000ea80000100800 */
[----:B0-----:R-:W3:Y:S04]  /*11b90*/  LDL R0, [R1+0x5d0] ;  /* 0x0005d00001007983 */ /* 0x001ee80000100800 */
[----:B----4-:R0:W-:Y:S04]  /*11ba0*/  STL [R1+0x8], R8 ;  /* 0x0000080801007387 */ /* 0x0101e80000100800 */
[----:B------:R-:W4:Y:S04]  /*11bb0*/  LDL R7, [R1+0x5bc] ;  /* 0x0005bc0001077983 */ /* 0x000f280000100800 */
[----:B------:R-:W4:Y:S04]  /*11bc0*/  LDL R6, [R1+0x5c0] ;  /* 0x0005c00001067983 */ /* 0x000f280000100800 */
[----:B0-----:R-:W4:Y:S01]  /*11bd0*/  LDL R8, [R1+0x5c8] ;  /* 0x0005c80001087983 */ /* 0x001f220000100800 */
[----:B------:R-:W-:-:S02]  /*11be0*/  ISETP.GT.AND P3, PT, R2, 0x27, PT ;  /* 0x000000270200780c */ /* 0x000fc40003f64270 */
[----:B------:R-:W-:Y:S02]  /*11bf0*/  PRMT R11, RZ, 0x7610, R11 ;  /* 0x00007610ff0b7816 */ /* 0x000fe4000000000b */
[----:B------:R-:W-:Y:S02]  /*11c00*/  ISETP.GT.AND P0, PT, R2, 0x28, PT ;  /* 0x000000280200780c */ /* 0x000fe40003f04270 */
[----:B------:R-:W-:Y:S02]  /*11c10*/  PRMT R29, RZ, 0x7610, R29 ;  /* 0x00007610ff1d7816 */ /* 0x000fe4000000001d */
[----:B------:R0:W4:Y:S01]  /*11c20*/  @P2 LDG.E.U8 R11, desc[UR6][R4.64] ;  /* 0x00000006040b2981 */ /* 0x000122000c1e1100 */
[----:B------:R-:W-:-:S04]  /*11c30*/  PRMT R28, RZ, 0x7610, R28 ;  /* 0x00007610ff1c7816 */ /* 0x000fc8000000001c */
[----:B0-----:R-:W-:Y:S01]  /*11c40*/  @P3 IMAD.MOV.U32 R5, RZ, RZ, R10 ;  /* 0x000000ffff053224 */ /* 0x001fe200078e000a */
[----:B------:R-:W-:Y:S01]  /*11c50*/  ISETP.GT.AND P1, PT, R2, 0x29, PT ;  /* 0x000000290200780c */ /* 0x000fe20003f24270 */
[----:B------:R-:W4:Y:S01]  /*11c60*/  LDL R10, [R1+0x5b4] ;  /* 0x0005b400010a7983 */ /* 0x000f220000100800 */
[----:B------:R-:W-:Y:S01]  /*11c70*/  PRMT R27, RZ, 0x7610, R27 ;  /* 0x00007610ff1b7816 */ /* 0x000fe2000000001b */
[----:B---3--:R-:W-:Y:S02]  /*11c80*/  @P3 IMAD.MOV.U32 R4, RZ, RZ, R0 ;  /* 0x000000ffff043224 */ /* 0x008fe400078e0000 */
[----:B------:R-:W3:Y:S04]  /*11c90*/  LDL R0, [R1+0x5b8] ;  /* 0x0005b80001007983 */ /* 0x000ee80000100800 */
[----:B------:R2:W3:Y:S02]  /*11ca0*/  @P3 LDG.E.U8 R29, desc[UR6][R4.64] ;  /* 0x00000006041d3981 */ /* 0x0004e4000c1e1100 */
[----:B--2---:R-:W-:-:S02]  /*11cb0*/  @P0 IMAD.MOV.U32 R5, RZ, RZ, R9 ;  /* 0x000000ffff050224 */ /* 0x004fc400078e0009 */
[----:B------:R-:W2:Y:S01]  /*11cc0*/  LDL R9, [R1+0x5ac] ;  /* 0x0005ac0001097983 */ /* 0x000ea20000100800 */
[----:B----4-:R-:W-:-:S03]  /*11cd0*/  @P0 IMAD.MOV.U32 R4, RZ, RZ, R8 ;  /* 0x000000ffff040224 */ /* 0x010fc600078e0008 */
[----:B------:R-:W4:Y:S04]  /*11ce0*/  LDL R8, [R1+0x5b0] ;  /* 0x0005b00001087983 */ /* 0x000f280000100800 */
[----:B------:R0:W3:Y:S02]  /*11cf0*/  @P0 LDG.E.U8 R28, desc[UR6][R4.64] ;  /* 0x00000006041c0981 */ /* 0x0000e4000c1e1100 */
[----:B0-----:R-:W-:Y:S02]  /*11d00*/  @P1 IMAD.MOV.U32 R4, RZ, RZ, R6 ;  /* 0x000000ffff041224 */ /* 0x001fe400078e0006 */
[----:B------:R-:W-:-:S05]  /*11d10*/  @P1 IMAD.MOV.U32 R5, RZ, RZ, R7 ;  /* 0x000000ffff051224 */ /* 0x000fca00078e0007 */
[----:B------:R0:W2:Y:S01]  /*11d20*/  @P1 LDG.E.U8 R27, desc[UR6][R4.64] ;  /* 0x00000006041b1981 */ /* 0x0000a2000c1e1100 */
[----:B------:R-:W-:Y:S02]  /*11d30*/  ISETP.GT.AND P2, PT, R2, 0x2a, PT ;  /* 0x0000002a0200780c */ /* 0x000fe40003f44270 */
[----:B------:R-:W-:-:S11]  /*11d40*/  PRMT R26, RZ, 0x7610, R26 ;  /* 0x00007610ff1a7816 */ /* 0x000fd6000000001a */
[----:B0-----:R-:W-:Y:S01]  /*11d50*/  @P2 IMAD.MOV.U32 R5, RZ, RZ, R10 ;  /* 0x000000ffff052224 */ /* 0x001fe200078e000a */
[----:B---3--:R-:W-:Y:S04]  /*11d60*/  STL [R1+0x154c], R28 ;  /* 0x00154c1c01007387 */ /* 0x008fe80000100800 */
[----:B------:R-:W3:Y:S04]  /*11d70*/  LDL R7, [R1+0x5a4] ;  /* 0x0005a40001077983 */ /* 0x000ee80000100800 */
[----:B------:R-:W3:Y:S01]  /*11d80*/  LDL R6, [R1+0x5a8] ;  /* 0x0005a80001067983 */ /* 0x000ee20000100800 */
[----:B------:R-:W-:-:S05]  /*11d90*/  @P2 IMAD.MOV.U32 R4, RZ, RZ, R0 ;  /* 0x000000ffff042224 */ /* 0x000fca00078e0000 */
[----:B------:R4:W3:Y:S04]  /*11da0*/  @P2 LDG.E.U8 R26, desc[UR6][R4.64] ;  /* 0x00000006041a2981 */ /* 0x0008e8000c1e1100 */
[----:B--2---:R-:W-:Y:S04]  /*11db0*/  STL [R1+0x1550], R27 ;  /* 0x0015501b01007387 */ /* 0x004fe80000100800 */
[----:B------:R-:W2:Y:S04]  /*11dc0*/  LDL R10, [R1+0x59c] ;  /* 0x00059c00010a7983 */ /* 0x000ea80000100800 */
[----:B------:R-:W2:Y:S01]  /*11dd0*/  LDL R0, [R1+0x5a0] ;  /* 0x0005a00001007983 */ /* 0x000ea20000100800 */
[----:B------:R-:W-:-:S02]  /*11de0*/  ISETP.GT.AND P3, PT, R2, 0x2b, PT ;  /* 0x0000002b0200780c */ /* 0x000fc40003f64270 */
[----:B------:R-:W-:Y:S02]  /*11df0*/  ISETP.GT.AND P0, PT, R2, 0x2c, PT ;  /* 0x0000002c0200780c */ /* 0x000fe40003f04270 */
[----:B------:R-:W-:Y:S02]  /*11e00*/  PRMT R22, RZ, 0x7610, R22 ;  /* 0x00007610ff167816 */ /* 0x000fe40000000016 */
[----:B------:R-:W-:-:S07]  /*11e10*/  PRMT R20, RZ, 0x7610, R20 ;  /* 0x00007610ff147816 */ /* 0x000fce0000000014 */
[----:B----4-:R-:W-:Y:S02]  /*11e20*/  @P3 IMAD.MOV.U32 R4, RZ, RZ, R8 ;  /* 0x000000ffff043224 */ /* 0x010fe400078e0008 */
[----:B------:R-:W-:-:S05]  /*11e30*/  @P3 IMAD.MOV.U32 R5, RZ, RZ, R9 ;  /* 0x000000ffff053224 */ /* 0x000fca00078e0009 */
[----:B------:R3:W4:Y:S01]  /*11e40*/  @P3 LDG.E.U8 R22, desc[UR6][R4.64] ;  /* 0x0000000604163981 */ /* 0x000722000c1e1100 */
[----:B------:R-:W-:Y:S02]  /*11e50*/  ISETP.GT.AND P1, PT, R2, 0x2d, PT ;  /* 0x0000002d0200780c */ /* 0x000fe40003f24270 */
[----:B------:R-:W-:Y:S01]  /*11e60*/  PRMT R17, RZ, 0x7610, R17 ;  /* 0x00007610ff117816 */ /* 0x000fe20000000011 */
[----:B------:R0:W-:Y:S01]  /*11e70*/  STL [R1+0x4], R12 ;  /* 0x0000040c01007387 */ /* 0x0001e20000100800 */
[----:B---3--:R-:W-:Y:S02]  /*11e80*/  @P0 IMAD.MOV.U32 R5, RZ, RZ, R7 ;  /* 0x000000ffff050224 */ /* 0x008fe400078e0007 */
[----:B------:R-:W-:-:S05]  /*11e90*/  @P0 IMAD.MOV.U32 R4, RZ, RZ, R6 ;  /* 0x000000ffff040224 */ /* 0x000fca00078e0006 */
[----:B------:R2:W3:Y:S04]  /*11ea0*/  @P0 LDG.E.U8 R20, desc[UR6][R4.64] ;  /* 0x0000000604140981 */ /* 0x0004e8000c1e1100 */
[----:B------:R-:W-:Y:S04]  /*11eb0*/  STL [R1+0x153c], R26 ;  /* 0x00153c1a01007387 */ /* 0x000fe80000100800 */
[----:B------:R-:W3:Y:S01]  /*11ec0*/  LDL R9, [R1+0x584] ;  /* 0x0005840001097983 */ /* 0x000ee20000100800 */
[----:B--2---:R-:W-:Y:S02]  /*11ed0*/  @P1 IMAD.MOV.U32 R5, RZ, RZ, R10 ;  /* 0x000000ffff051224 */ /* 0x004fe400078e000a */
[----:B------:R-:W-:Y:S01]  /*11ee0*/  @P1 IMAD.MOV.U32 R4, RZ, RZ, R0 ;  /* 0x000000ffff041224 */ /* 0x000fe200078e0000 */
[----:B------:R1:W-:Y:S04]  /*11ef0*/  STL [R1], R11 ;  /* 0x0000000b01007387 */ /* 0x0003e80000100800 */
[----:B------:R-:W2:Y:S04]  /*11f00*/  LDL R8, [R1+0x588] ;  /* 0x0005880001087983 */ /* 0x000ea80000100800 */
[----:B------:R1:W2:Y:S04]  /*11f10*/  @P1 LDG.E.U8 R17, desc[UR6][R4.64] ;  /* 0x0000000604111981 */ /* 0x0002a8000c1e1100 */
[----:B----4-:R-:W-:Y:S04]  /*11f20*/  STL [R1+0x1540], R22 ;  /* 0x0015401601007387 */ /* 0x010fe80000100800 */
[----:B------:R-:W4:Y:S04]  /*11f30*/  LDL R7, [R1+0x57c] ;  /* 0x00057c0001077983 */ /* 0x000f280000100800 */
[----:B------:R-:W4:Y:S01]  /*11f40*/  LDL R6, [R1+0x580] ;  /* 0x0005800001067983 */ /* 0x000f220000100800 */
[----:B------:R-:W-:-:S03]  /*11f50*/  ISETP.GT.AND P2, PT, R2, 0x30, PT ;  /* 0x000000300200780c */ /* 0x000fc60003f44270 */
[----:B---3--:R-:W-:Y:S04]  /*11f60*/  STL [R1+0x1530], R20 ;  /* 0x0015301401007387 */ /* 0x008fe80000100800 */
[----:B------:R-:W3:Y:S04]  /*11f70*/  LDL R0, [R1+0x578] ;  /* 0x0005780001007983 */ /* 0x000ee80000100800 */
[----:B0-----:R-:W3:Y:S02]  /*11f80*/  LDL R12, [R1+0x574] ;  /* 0x00057400010c7983 */ /* 0x001ee40000100800 */
[----:B-1----:R-:W-:-:S02]  /*11f90*/  @P2 IMAD.MOV.U32 R5, RZ, RZ, R9 ;  /* 0x000000ffff052224 */ /* 0x002fc400078e0009 */
[----:B--2---:R-:W-:Y:S01]  /*11fa0*/  @P2 IMAD.MOV.U32 R4, RZ, RZ, R8 ;  /* 0x000000ffff042224 */ /* 0x004fe200078e0008 */
[----:B------:R0:W-:Y:S04]  /*11fb0*/  STL [R1+0x1534], R17 ;  /* 0x0015341101007387 */ /* 0x0001e80000100800 */
[----:B------:R-:W2:Y:S04]  /*11fc0*/  LDL R9, [R1+0x56c] ;  /* 0x00056c0001097983 */ /* 0x000ea80000100800 */
[----:B------:R-:W2:Y:S04]  /*11fd0*/  LDL R8, [R1+0x570] ;  /* 0x0005700001087983 */ /* 0x000ea80000100800 */
[----:B------:R-:W2:Y:S01]  /*11fe0*/  LDL R15, [R1+0x568] ;  /* 0x00056800010f7983 */ /* 0x000ea20000100800 */
[----:B------:R-:W-:-:S02]  /*11ff0*/  ISETP.GT.AND P3, PT, R2, 0x31, PT ;  /* 0x000000310200780c */ /* 0x000fc40003f64270 */
[----:B------:R-:W-:Y:S01]  /*12000*/  ISETP.GT.AND P0, PT, R2, 0x32, PT ;  /* 0x000000320200780c */ /* 0x000fe20003f04270 */
[----:B------:R-:W2:Y:S01]  /*12010*/  LDL R11, [R1+0x55c] ;  /* 0x00055c00010b7983 */ /* 0x000ea20000100800 */
[----:B------:R-:W-:-:S03]  /*12020*/  PRMT R3, RZ, 0x7610, R3 ;  /* 0x00007610ff037816 */ /* 0x000fc60000000003 */
[----:B------:R-:W2:Y:S04]  /*12030*/  LDL R10, [R1+0x560] ;  /* 0x00056000010a7983 */ /* 0x000ea80000100800 */
[----:B------:R-:W2:Y:S04]  /*12040*/  LDL R14, [R1+0x554] ;  /* 0x00055400010e7983 */ /* 0x000ea80000100800 */
[----:B----4-:R-:W4:Y:S04]  /*12050*/  @P3 LDG.E.U8 R3, desc[UR6][R6.64] ;  /* 0x0000000606033981 */ /* 0x010f28000c1e1100 */
[----:B0-----:R-:W4:Y:S01]  /*12060*/  LDL R17, [R1+0x564] ;  /* 0x0005640001117983 */ /* 0x001f220000100800 */
[----:B------:R-:W-:-:S02]  /*12070*/  PRMT R16, RZ, 0x7610, R16 ;  /* 0x00007610ff107816 */ /* 0x000fc40000000010 */
[C---:B------:R-:W-:Y:S01]  /*12080*/  ISETP.GT.AND P1, PT, R2.reuse, 0x33, PT ;  /* 0x000000330200780c */ /* 0x040fe20003f24270 */
[----:B------:R-:W4:Y:S04]  /*12090*/  LDL R13, [R1+0x54c] ;  /* 0x00054c00010d7983 */ /* 0x000f280000100800 */
[----:B------:R0:W4:Y:S01]  /*120a0*/  @P2 LDG.E.U8 R16, desc[UR6][R4.64] ;  /* 0x0000000604102981 */ /* 0x000122000c1e1100 */
[----:B------:R-:W-:-:S03]  /*120b0*/  ISETP.GT.AND P2, PT, R2, 0x34, PT ;  /* 0x000000340200780c */ /* 0x000fc60003f44270 */
[----:B------:R-:W4:Y:S04]  /*120c0*/  LDL R27, [R1+0x544] ;  /* 0x00054400011b7983 */ /* 0x000f280000100800 */
[----:B------:R-:W4:Y:S01]  /*120d0*/  LDL R26, [R1+0x534] ;  /* 0x00053400011a7983 */ /* 0x000f220000100800 */
[----:B0-----:R-:W-:-:S03]  /*120e0*/  PRMT R5, RZ, 0x7610, R5 ;  /* 0x00007610ff057816 */ /* 0x001fc60000000005 */
[----:B------:R-:W4:Y:S04]  /*120f0*/  LDL R22, [R1+0x538] ;  /* 0x0005380001167983 */ /* 0x000f280000100800 */
[----:B------:R-:W4:Y:S01]  /*12100*/  LDL R20, [R1+0x52c] ;  /* 0x00052c0001147983 */ /* 0x000f220000100800 */
[----:B---3--:R-:W-:-:S03]  /*12110*/  @P0 IMAD.MOV.U32 R6, RZ, RZ, R0 ;  /* 0x000000ffff060224 */ /* 0x008fc600078e0000 */
[----:B------:R-:W3:Y:S01]  /*12120*/  LDL R0, [R1+0x558] ;  /* 0x0005580001007983 */ /* 0x000ee20000100800 */
[----:B------:R-:W-:-:S03]  /*12130*/  @P0 IMAD.MOV.U32 R7, RZ, RZ, R12 ;  /* 0x000000ffff070224 */ /* 0x000fc600078e000c */
[----:B------:R-:W3:Y:S04]  /*12140*/  LDL R12, [R1+0x550] ;  /* 0x00055000010c7983 */ /* 0x000ee80000100800 */
[----:B--2---:R0:W2:Y:S02]  /*12150*/  @P1 LDG.E.U8 R5, desc[UR6][R8.64] ;  /* 0x0000000608051981 */ /* 0x0040a4000c1e1100 */
[----:B0-----:R-:W-:Y:S02]  /*12160*/  @P2 IMAD.MOV.U32 R8, RZ, RZ, R15 ;  /* 0x000000ffff082224 */ /* 0x001fe400078e000f */
[----:B------:R-:W2:Y:S01]  /*12170*/  LDL R15, [R1+0x548] ;  /* 0x00054800010f7983 */ /* 0x000ea20000100800 */
[----:B------:R-:W-:Y:S02]  /*12180*/  PRMT R4, RZ, 0x7610, R4 ;  /* 0x00007610ff047816 */ /* 0x000fe40000000004 */
[----:B------:R-:W-:-:S04]  /*12190*/  ISETP.GT.AND P3, PT, R2, 0x35, PT ;  /* 0x000000350200780c */ /* 0x000fc80003f64270 */
[----:B------:R0:W2:Y:S01]  /*121a0*/  @P0 LDG.E.U8 R4, desc[UR6][R6.64] ;  /* 0x0000000606040981 */ /* 0x0000a2000c1e1100 */
[----:B------:R-:W-:Y:S02]  /*121b0*/  ISETP.GT.AND P0, PT, R2, 0x36, PT ;  /* 0x000000360200780c */ /* 0x000fe40003f04270 */
[----:B0-----:R-:W-:-:S06]  /*121c0*/  PRMT R7, RZ, 0x7610, R7 ;  /* 0x00007610ff077816 */ /* 0x001fcc0000000007 */
[----:B------:R0:W2:Y:S05]  /*121d0*/  @P3 LDG.E.U8 R7, desc[UR6][R10.64] ;  /* 0x000000060a073981 */ /* 0x0000aa000c1e1100 */
[----:B0-----:R-:W-:Y:S02]  /*121e0*/  @P0 IMAD.MOV.U32 R11, RZ, RZ, R14 ;  /* 0x000000ffff0b0224 */ /* 0x001fe400078e000e */
[----:B------:R-:W2:Y:S01]  /*121f0*/  LDL R14, [R1+0x53c] ;  /* 0x00053c00010e7983 */ /* 0x000ea20000100800 */
[----:B----4-:R-:W-:-:S03]  /*12200*/  @P2 IMAD.MOV.U32 R9, RZ, RZ, R17 ;  /* 0x000000ffff092224 */ /* 0x010fc600078e0011 */
[----:B------:R-:W4:Y:S01]  /*12210*/  LDL R17, [R1+0x530] ;  /* 0x0005300001117983 */ /* 0x000f220000100800 */
[----:B------:R-:W-:Y:S02]  /*12220*/  PRMT R6, RZ, 0x7610, R6 ;  /* 0x00007610ff067816 */ /* 0x000fe40000000006 */
[----:B------:R-:W-:-:S04]  /*12230*/  ISETP.GT.AND P1, PT, R2, 0x37, PT ;  /* 0x000000370200780c */ /* 0x000fc80003f24270 */
[----:B------:R0:W4:Y:S01]  /*12240*/  @P2 LDG.E.U8 R6, desc[UR6][R8.64] ;  /* 0x0000000608062981 */ /* 0x000122000c1e1100 */
[----:B------:R-:W-:Y:S02]  /*12250*/  ISETP.GT.AND P2, PT, R2, 0x38, PT ;  /* 0x000000380200780c */ /* 0x000fe40003f44270 */
[----:B0-----:R-:W-:Y:S02]  /*12260*/  PRMT R8, RZ, 0x7610, R8 ;  /* 0x00007610ff087816 */ /* 0x001fe40000000008 */
[----:B------:R-:W-:Y:S01]  /*12270*/  PRMT R9, RZ, 0x7610, R9 ;  /* 0x00007610ff097816 */ /* 0x000fe20000000009 */
[----:B---3--:R-:W-:Y:S02]  /*12280*/  @P0 IMAD.MOV.U32 R10, RZ, RZ, R0 ;  /* 0x000000ffff0a0224 */ /* 0x008fe400078e0000 */
[----:B------:R-:W3:Y:S04]  /*12290*/  LDL R0, [R1+0x540] ;  /* 0x0005400001007983 */ /* 0x000ee80000100800 */
[----:B------:R0:W4:Y:S04]  /*122a0*/  @P0 LDG.E.U8 R8, desc[UR6][R10.64] ;  /* 0x000000060a080981 */ /* 0x000128000c1e1100 */
[----:B------:R1:W4:Y:S01]  /*122b0*/  @P1 LDG.E.U8 R9, desc[UR6][R12.64] ;  /* 0x000000060c091981 */ /* 0x000322000c1e1100 */
[----:B0-----:R-:W-:Y:S01]  /*122c0*/  PRMT R10, RZ, 0x7610, R10 ;  /* 0x00007610ff0a7816 */ /* 0x001fe2000000000a */
[----:B-1----:R-:W-:-:S02]  /*122d0*/  @P2 IMAD.MOV.U32 R13, RZ, RZ, R27 ;  /* 0x000000ffff0d2224 */ /* 0x002fc400078e001b */
[----:B--2---:R-:W-:-:S05]  /*122e0*/  @P2 IMAD.MOV.U32 R12, RZ, RZ, R15 ;  /* 0x000000ffff0c2224 */ /* 0x004fca00078e000f */
[----:B------:R0:W2:Y:S01]  /*122f0*/  @P2 LDG.E.U8 R10, desc[UR6][R12.64] ;  /* 0x000000060c0a2981 */ /* 0x0000a2000c1e1100 */
[C---:B------:R-:W-:Y:S02]  /*12300*/  ISETP.GT.AND P3, PT, R2.reuse, 0x39, PT ;  /* 0x000000390200780c */ /* 0x040fe40003f64270 */
[C---:B------:R-:W-:Y:S02]  /*12310*/  ISETP.GT.AND P4, PT, R2.reuse, 0x3a, PT ;  /* 0x0000003a0200780c */ /* 0x040fe40003f84270 */
[----:B------:R-:W-:Y:S02]  /*12320*/  PRMT R11, RZ, 0x7610, R11 ;  /* 0x00007610ff0b7816 */ /* 0x000fe4000000000b */
[----:B------:R-:W-:Y:S02]  /*12330*/  ISETP.GT.AND P5, PT, R2, 0x3b, PT ;  /* 0x0000003b0200780c */ /* 0x000fe40003fa4270 */
[----:B0-----:R-:W-:Y:S02]  /*12340*/  PRMT R12, RZ, 0x7610, R12 ;  /* 0x00007610ff0c7816 */ /* 0x001fe4000000000c */
[----:B------:R-:W-:-:S03]  /*12350*/  PRMT R13, RZ, 0x7610, R13 ;  /* 0x00007610ff0d7816 */ /* 0x000fc6000000000d */
[----:B------:R-:W-:Y:S02]  /*12360*/  @P3 IMAD.MOV.U32 R15, RZ, RZ, R14 ;  /* 0x000000ffff0f3224 */ /* 0x000fe400078e000e */
[----:B---3--:R-:W-:-:S05]  /*12370*/  @P3 IMAD.MOV.U32 R14, RZ, RZ, R0 ;  /* 0x000000ffff0e3224 */ /* 0x008fca00078e0000 */
[----:B------:R0:W3:Y:S02]  /*12380*/  @P3 LDG.E.U8 R11, desc[UR6][R14.64] ;  /* 0x000000060e0b3981 */ /* 0x0000e4000c1e1100 */
[----:B0-----:R-:W-:Y:S02]  /*12390*/  @P4 IMAD.MOV.U32 R14, RZ, RZ, R22 ;  /* 0x000000ffff0e4224 */ /* 0x001fe400078e0016 */
[----:B------:R-:W-:-:S05]  /*123a0*/  @P4 IMAD.MOV.U32 R15, RZ, RZ, R26 ;  /* 0x000000ffff0f4224 */ /* 0x000fca00078e001a */
[----:B------:R4:W3:Y:S02]  /*123b0*/  @P4 LDG.E.U8 R12, desc[UR6][R14.64] ;  /* 0x000000060e0c4981 */ /* 0x0008e4000c1e1100 */
[----:B----4-:R-:W-:Y:S02]  /*123c0*/  @P5 IMAD.MOV.U32 R14, RZ, RZ, R17 ;  /* 0x000000ffff0e5224 */ /* 0x010fe400078e0011 */
[----:B------:R-:W-:-:S05]  /*123d0*/  @P5 IMAD.MOV.U32 R15, RZ, RZ, R20 ;  /* 0x000000ffff0f5224 */ /* 0x000fca00078e0014 */
[----:B------:R-:W4:Y:S04]  /*123e0*/  @P5 LDG.E.U8 R13, desc[UR6][R14.64] ;  /* 0x000000060e0d5981 */ /* 0x000f28000c1e1100 */
[----:B--2---:R0:W-:Y:S04]  /*123f0*/  STL [R1+0x1554], R10 ;  /* 0x0015540a01007387 */ /* 0x0041e80000100800 */
[----:B------:R-:W2:Y:S04]  /*12400*/  LDL R0, [R1+0x598] ;  /* 0x0005980001007983 */ /* 0x000ea80000100800 */
[----:B0-----:R-:W2:Y:S01]  /*12410*/  LDL R10, [R1+0x594] ;  /* 0x00059400010a7983 */ /* 0x001ea20000100800 */
[----:B------:R-:W-:-:S03]  /*12420*/  ISETP.GT.AND P0, PT, R2, 0x2e, PT ;  /* 0x0000002e0200780c */ /* 0x000fc60003f04270 */
[----:B---3--:R-:W-:Y:S04]  /*12430*/  STL [R1+0x1558], R11 ;  /* 0x0015580b01007387 */ /* 0x008fe80000100800 */
[----:B------:R0:W-:Y:S04]  /*12440*/  STL [R1+0x1544], R12 ;  /* 0x0015440c01007387 */ /* 0x0001e80000100800 */
[----:B------:R-:W3:Y:S04]  /*12450*/  LDL R27, [R1+0x524] ;  /* 0x00052400011b7983 */ /* 0x000ee80000100800 */
[----:B------:R-:W3:Y:S04]  /*12460*/  LDL R26, [R1+0x528] ;  /* 0x00052800011a7983 */ /* 0x000ee80000100800 */
[----:B------:R-:W3:Y:S04]  /*12470*/  LDL R22, [R1+0x51c] ;  /* 0x00051c0001167983 */ /* 0x000ee80000100800 */
[----:B------:R-:W3:Y:S04]  /*12480*/  LDL R20, [R1+0x520] ;  /* 0x0005200001147983 */ /* 0x000ee80000100800 */
[----:B----4-:R1:W-:Y:S04]  /*12490*/  STL [R1+0x1548], R13 ;  /* 0x0015480d01007387 */ /* 0x0103e80000100800 */
[----:B------:R-:W4:Y:S04]  /*124a0*/  LDL R17, [R1+0x58c] ;  /* 0x00058c0001117983 */ /* 0x000f280000100800 */
[----:B0-----:R-:W4:Y:S04]  /*124b0*/  LDL R12, [R1+0x514] ;  /* 0x00051400010c7983 */ /* 0x001f280000100800 */
[----:B-1----:R-:W4:Y:S04]  /*124c0*/  LDL R13, [R1+0x590] ;  /* 0x00059000010d7983 */ /* 0x002f280000100800 */
[----:B------:R-:W4:Y:S01]  /*124d0*/  LDL R11, [R1+0x518] ;  /* 0x00051800010b7983 */ /* 0x000f220000100800 */
[----:B--2---:R-:W-:-:S02]  /*124e0*/  @P0 IMAD.MOV.U32 R14, RZ, RZ, R0 ;  /* 0x000000ffff0e0224 */ /* 0x004fc400078e0000 */
[----:B------:R-:W-:Y:S01]  /*124f0*/  @P0 IMAD.MOV.U32 R15, RZ, RZ, R10 ;  /* 0x000000ffff0f0224 */ /* 0x000fe200078e000a */
[----:B------:R-:W2:Y:S04]  /*12500*/  LDL R0, [R1+0x510] ;  /* 0x0005100001007983 */ /* 0x000ea80000100800 */
[----:B------:R-:W2:Y:S01]  /*12510*/  LDL R10, [R1+0x50c] ;  /* 0x00050c00010a7983 */ /* 0x000ea20000100800 */
[C---:B------:R-:W-:Y:S02]  /*12520*/  ISETP.GT.AND P1, PT, R2.reuse, 0x3c, PT ;  /* 0x0000003c0200780c */ /* 0x040fe40003f24270 */
[----:B------:R-:W-:Y:S02]  /*12530*/  ISETP.GT.AND P3, PT, R2, 0x3d, PT ;  /* 0x0000003d0200780c */ /* 0x000fe40003f64270 */
[----:B------:R-:W-:-:S02]  /*12540*/  PRMT R18, RZ, 0x7610, R18 ;  /* 0x00007610ff127816 */ /* 0x000fc40000000012 */
[----:B------:R-:W-:Y:S02]  /*12550*/  PRMT R19, RZ, 0x7610, R19 ;  /* 0x00007610ff137816 */ /* 0x000fe40000000013 */
[C---:B------:R-:W-:Y:S02]  /*12560*/  ISETP.GT.AND P2, PT, R2.reuse, 0x2f, PT ;  /* 0x0000002f0200780c */ /* 0x040fe40003f44270 */
[----:B------:R3:W2:Y:S01]  /*12570*/  @P0 LDG.E.U8 R18, desc[UR6][R14.64] ;  /* 0x000000060e120981 */ /* 0x0006a2000c1e1100 */
[----:B------:R-:W-:Y:S02]  /*12580*/  ISETP.GT.AND P4, PT, R2, 0x3e, PT ;  /* 0x0000003e0200780c */ /* 0x000fe40003f84270 */
[----:B------:R-:W-:Y:S02]  /*12590*/  PRMT R21, RZ, 0x7610, R21 ;  /* 0x00007610ff157816 */ /* 0x000fe40000000015 */
[----:B------:R-:W-:Y:S02]  /*125a0*/  PRMT R23, RZ, 0x7610, R23 ;  /* 0x00007610ff177816 */ /* 0x000fe40000000017 */
[----:B------:R-:W-:-:S02]  /*125b0*/  PRMT R24, RZ, 0x7610, R24 ;  /* 0x00007610ff187816 */ /* 0x000fc40000000018 */
[----:B------:R-:W-:Y:S02]  /*125c0*/  ISETP.GT.AND P0, PT, R2, 0x3f, PT ;  /* 0x0000003f0200780c */ /* 0x000fe40003f04270 */
[----:B------:R-:W-:Y:S01]  /*125d0*/  PRMT R25, RZ, 0x7610, R25 ;  /* 0x00007610ff197816 */ /* 0x000fe20000000019 */
[----:B---3--:R-:W-:Y:S02]  /*125e0*/  @P1 IMAD.MOV.U32 R15, RZ, RZ, R27 ;  /* 0x000000ffff0f1224 */ /* 0x008fe400078e001b */
[----:B------:R-:W-:-:S05]  /*125f0*/  @P1 IMAD.MOV.U32 R14, RZ, RZ, R26 ;  /* 0x000000ffff0e1224 */ /* 0x000fca00078e001a */
[----:B------:R0:W3:Y:S02]  /*12600*/  @P1 LDG.E.U8 R19, desc[UR6][R14.64] ;  /* 0x000000060e131981 */ /* 0x0000e4000c1e1100 */
[----:B0-----:R-:W-:Y:S02]  /*12610*/  @P3 IMAD.MOV.U32 R14, RZ, RZ, R20 ;  /* 0x000000ffff0e3224 */ /* 0x001fe400078e0014 */
[----:B------:R-:W-:-:S05]  /*12620*/  @P3 IMAD.MOV.U32 R15, RZ, RZ, R22 ;  /* 0x000000ffff0f3224 */ /* 0x000fca00078e0016 */
[----:B------:R4:W3:Y:S02]  /*12630*/  @P3 LDG.E.U8 R21, desc[UR6][R14.64] ;  /* 0x000000060e153981 */ /* 0x0008e4000c1e1100 */
[----:B----4-:R-:W-:Y:S02]  /*12640*/  @P2 IMAD.MOV.U32 R14, RZ, RZ, R13 ;  /* 0x000000ffff0e2224 */ /* 0x010fe400078e000d */
[----:B------:R-:W-:-:S05]  /*12650*/  @P2 IMAD.MOV.U32 R15, RZ, RZ, R17 ;  /* 0x000000ffff0f2224 */ /* 0x000fca00078e0011 */
[----:B------:R0:W4:Y:S02]  /*12660*/  @P2 LDG.E.U8 R23, desc[UR6][R14.64] ;  /* 0x000000060e172981 */ /* 0x000124000c1e1100 */
[----:B0-----:R-:W-:Y:S02]  /*12670*/  @P4 IMAD.MOV.U32 R14, RZ, RZ, R11 ;  /* 0x000000ffff0e4224 */ /* 0x001fe400078e000b */
[----:B------:R-:W-:-:S05]  /*12680*/  @P4 IMAD.MOV.U32 R15, RZ, RZ, R12 ;  /* 0x000000ffff0f4224 */ /* 0x000fca00078e000c */
[----:B------:R2:W4:Y:S02]  /*12690*/  @P4 LDG.E.U8 R24, desc[UR6][R14.64] ;  /* 0x000000060e184981 */ /* 0x000524000c1e1100 */
[----:B--2---:R-:W-:Y:S02]  /*126a0*/  @P0 IMAD.MOV.U32 R14, RZ, RZ, R0 ;  /* 0x000000ffff0e0224 */ /* 0x004fe400078e0000 */
[----:B------:R-:W-:-:S05]  /*126b0*/  @P0 IMAD.MOV.U32 R15, RZ, RZ, R10 ;  /* 0x000000ffff0f0224 */ /* 0x000fca00078e000a */
[----:B------:R0:W2:Y:S04]  /*126c0*/  @P0 LDG.E.U8 R25, desc[UR6][R14.64] ;  /* 0x000000060e190981 */ /* 0x0000a8000c1e1100 */
[----:B------:R-:W-:Y:S01]  /*126d0*/  STL [R1+0x151c], R18 ;  /* 0x00151c1201007387 */ /* 0x000fe20000100800 */
[----:B0-----:R-:W0:Y:S02]  /*126e0*/  S2R R14, SR_TID.X ;  /* 0x00000000000e7919 */ /* 0x001e240000002100 */
[----:B0-----:R-:W-:Y:S01]  /*126f0*/  LOP3.LUT R14, R14, 0x3f, RZ, 0xc0, !PT ;  /* 0x0000003f0e0e7812 */ /* 0x001fe200078ec0ff */
[----:B------:R-:W-:Y:S03]  /*12700*/  BAR.SYNC.DEFER_BLOCKING 0x0 ;  /* 0x0000000000007b1d */ /* 0x000fe60000010000 */
[----:B------:R-:W-:-:S03]  /*12710*/  ISETP.GE.AND P0, PT, R14, R2, PT ;  /* 0x000000020e00720c */ /* 0x000fc60003f06270 */
[----:B---3--:R-:W-:Y:S04]  /*12720*/  STL [R1+0x1538], R19 ;  /* 0x0015381301007387 */ /* 0x008fe80000100800 */
[----:B----4-:R-:W-:Y:S04]  /*12730*/  STL [R1+0x1520], R23 ;  /* 0x0015201701007387 */ /* 0x010fe80000100800 */
[----:B------:R0:W-:Y:S04]  /*12740*/  STL [R1+0x1524], R24 ;  /* 0x0015241801007387 */ /* 0x0001e80000100800 */
[----:B------:R-:W3:Y:S04]  /*12750*/  LDL.LU R11, [R1+0x298] ;  /* 0x00029800010b7983 */ /* 0x000ee80000300800 */
        /* <DEDUP_REMOVED lines=11> */
[----:B--2---:R0:W-:Y:S04]  /*12810*/  STL [R1+0x1528], R25 ;  /* 0x0015281901007387 */ /* 0x0041e80000100800 */
[----:B0-----:R-:W2:Y:S04]  /*12820*/  LDL.LU R25, [R1+0xc] ;  /* 0x00000c0001197983 */ /* 0x001ea80000300800 */
        /* <DEDUP_REMOVED lines=43> */
[----:B------:R0:W-:Y:S04]  /*12ae0*/  STL [R1+0x152c], R15 ;  /* 0x00152c0f01007387 */ /* 0x0001e80000100800 */
[----:B0-----:R-:W2:Y:S04]  /*12af0*/  LDL.LU R15, [R1+0x10] ;  /* 0x00001000010f7983 */ /* 0x001ea80000300800 */
[----:B------:R-:W2:Y:S01]  /*12b00*/  LDL.LU R2, [R1+0x4c] ;  /* 0x00004c0001027983 */ /* 0x000ea20000300800 */
[----:B------:R-:W0:Y:S02]  /*12b10*/  S2R R18, SR_TID.X ;  /* 0x0000000000127919 */ /* 0x000e240000002100 */
[----:B0-----:R-:W-:-:S05]  /*12b20*/  LOP3.LUT R0, R18, 0x3f, RZ, 0xc0, !PT ;  /* 0x0000003f12007812 */ /* 0x001fca00078ec0ff */
[----:B---3--:R0:W-:Y:S02]  /*12b30*/  STS.U8 [R0+UR4], R11 ;  /* 0x0000000b00007988 */ /* 0x0081e40008000004 */
[----:B0-----:R-:W0:Y:S02]  /*12b40*/  S2R R11, SR_TID.X ;  /* 0x00000000000b7919 */ /* 0x001e240000002100 */
[----:B----4-:R-:W-:Y:S04]  /*12b50*/  STS.U8 [R0+UR4+0x40], R22 ;  /* 0x0000401600007988 */ /* 0x010fe80008000004 */
[----:B------:R-:W-:Y:S04]  /*12b60*/  STS.U8 [R0+UR4+0x400], R26 ;  /* 0x0004001a00007988 */ /* 0x000fe80008000004 */
[----:B------:R-:W-:Y:S04]  /*12b70*/  STS.U8 [R0+UR4+0x440], R24 ;  /* 0x0004401800007988 */ /* 0x000fe80008000004 */
[----:B------:R-:W-:Y:S04]  /*12b80*/  STS.U8 [R0+UR4+0x800], R23 ;  /* 0x0008001700007988 */ /* 0x000fe80008000004 */
[----:B------:R-:W-:Y:S04]  /*12b90*/  STS.U8 [R0+UR4+0x840], R17 ;  /* 0x0008401100007988 */ /* 0x000fe80008000004 */
[----:B------:R-:W-:Y:S01]  /*12ba0*/  STS.U8 [R0+UR4+0xc00], R16 ;  /* 0x000c001000007988 */ /* 0x000fe20008000004 */
[----:B0-----:R-:W-:-:S04]  /*12bb0*/  LOP3.LUT R11, R11, 0x3f, RZ, 0xc0, !PT ;  /* 0x0000003f0b0b7812 */ /* 0x001fc800078ec0ff */
[----:B------:R-:W-:Y:S01]  /*12bc0*/  LOP3.LUT R11, R11, 0x8, RZ, 0x3c, !PT ;  /* 0x000000080b0b7812 */ /* 0x000fe200078e3cff */
[----:B------:R-:W-:Y:S04]  /*12bd0*/  STS.U8 [R0+UR4+0xc40], R3 ;  /* 0x000c400300007988 */ /* 0x000fe80008000004 */
[----:B------:R0:W-:Y:S02]  /*12be0*/  STS.U8 [R11+UR4+0x80], R13 ;  /* 0x0000800d0b007988 */ /* 0x0001e40008000004 */
[----:B0-----:R-:W0:Y:S02]  /*12bf0*/  S2R R13, SR_TID.X ;  /* 0x00000000000d7919 */ /* 0x001e240000002100 */
[----:B------:R-:W-:Y:S04]  /*12c00*/  STL [R1+0x13a8], R14 ;  /* 0x0013a80e01007387 */ /* 0x000fe80000100800 */
[----:B------:R-:W-:Y:S04]  /*12c10*/  STL [R1+0x1514], R14 ;  /* 0x0015140e01007387 */ /* 0x000fe80000100800 */
[----:B------:R-:W3:Y:S04]  /*12c20*/  LDL.LU R12, [R1+0x44] ;  /* 0x00004400010c7983 */ /* 0x000ee80000300800 */
[----:B------:R-:W4:Y:S04]  /*12c30*/  LDL.LU R22, [R1+0x8] ;  /* 0x0000080001167983 */ /* 0x000f280000300800 */
[----:B------:R-:W4:Y:S04]  /*12c40*/  LDL.LU R26, [R1+0x4] ;  /* 0x00000400011a7983 */ /* 0x000f280000300800 */
[----:B------:R-:W4:Y:S04]  /*12c50*/  LDL.LU R24, [R1+0x280] ;  /* 0x0002800001187983 */ /* 0x000f280000300800 */
[----:B------:R-:W4:Y:S04]  /*12c60*/  LDL.LU R17, [R1+0x27c] ;  /* 0x00027c0001117983 */ /* 0x000f280000300800 */
[----:B------:R-:W-:Y:S01]  /*12c70*/  STL [R1+0x13b0], R16 ;  /* 0x0013b01001007387 */ /* 0x000fe20000100800 */
[----:B0-----:R-:W-:-:S03]  /*12c80*/  LOP3.LUT R13, R13, 0x3f, RZ, 0xc0, !PT ;  /* 0x0000003f0d0d7812 */ /* 0x001fc600078ec0ff */
[----:B------:R0:W-:Y:S04]  /*12c90*/  STS.U8 [R11+UR4+0xc0], R20 ;  /* 0x0000c0140b007988 */ /* 0x0001e80008000004 */
[----:B------:R-:W4:Y:S04]  /*12ca0*/  LDL.LU R23, [R1+0x40] ;  /* 0x0000400001177983 */ /* 0x000f280000300800 */
[----:B------:R1:W-:Y:S04]  /*12cb0*/  STS.U8 [R11+UR4+0x480], R19 ;  /* 0x000480130b007988 */ /* 0x0003e80008000004 */
[----:B0-----:R-:W4:Y:S04]  /*12cc0*/  LDL.LU R20, [R1+0x3c] ;  /* 0x00003c0001147983 */ /* 0x001f280000300800 */
[----:B-1----:R-:W4:Y:S04]  /*12cd0*/  LDL.LU R19, [R1] ;  /* 0x0000000001137983 */ /* 0x002f280000300800 */
[----:B--2---:R0:W-:Y:S04]  /*12ce0*/  STS.U8 [R11+UR4+0x4c0], R2 ;  /* 0x0004c0020b007988 */ /* 0x0041e80008000004 */
[----:B------:R-:W-:Y:S04]  /*12cf0*/  STS.U8 [R11+UR4+0x880], R15 ;  /* 0x0008800f0b007988 */ /* 0x000fe80008000004 */
[----:B------:R-:W-:Y:S01]  /*12d00*/  STS.U8 [R11+UR4+0x8c0], R25 ;  /* 0x0008c0190b007988 */ /* 0x000fe20008000004 */
[----:B0-----:R-:W-:-:S03]  /*12d10*/  LOP3.LUT R2, R13, 0x10, RZ, 0x3c, !PT ;  /* 0x000000100d027812 */ /* 0x001fc600078e3cff */
[----:B------:R-:W-:Y:S04]  /*12d20*/  STS.U8 [R11+UR4+0xc80], R4 ;  /* 0x000c80040b007988 */ /* 0x000fe80008000004 */
[----:B------:R0:W-:Y:S04]  /*12d30*/  STS.U8 [R11+UR4+0xcc0], R5 ;  /* 0x000cc0050b007988 */ /* 0x0001e80008000004 */
[----:B------:R1:W-:Y:S04]  /*12d40*/  STS.U8 [R2+UR4+0x100], R10 ;  /* 0x0001000a02007988 */ /* 0x0003e80008000004 */
[----:B------:R2:W-:Y:S04]  /*12d50*/  STS.U8 [R2+UR4+0x140], R27 ;  /* 0x0001401b02007988 */ /* 0x0005e80008000004 */
[----:B0-----:R-:W4:Y:S04]  /*12d60*/  LDL.LU R11, [R1+0x278] ;  /* 0x00027800010b7983 */ /* 0x001f280000300800 */
[----:B-1----:R-:W4:Y:S04]  /*12d70*/  LDL.LU R10, [R1+0x274] ;  /* 0x00027400010a7983 */ /* 0x002f280000300800 */
[----:B------:R0:W-:Y:S04]  /*12d80*/  STS.U8 [R2+UR4+0x500], R28 ;  /* 0x0005001c02007988 */ /* 0x0001e80008000004 */
[----:B--2---:R-:W2:Y:S04]  /*12d90*/  LDL.LU R27, [R1+0x38] ;  /* 0x00003800011b7983 */ /* 0x004ea80000300800 */
[----:B0-----:R-:W2:Y:S01]  /*12da0*/  LDL.LU R28, [R1+0x34] ;  /* 0x00003400011c7983 */ /* 0x001ea20000300800 */
[----:B------:R-:W-:-:S03]  /*12db0*/  LOP3.LUT R13, R13, 0x18, RZ, 0x3c, !PT ;  /* 0x000000180d0d7812 */ /* 0x000fc600078e3cff */
[----:B---3--:R0:W-:Y:S04]  /*12dc0*/  STS.U8 [R2+UR4+0x540], R12 ;  /* 0x0005400c02007988 */ /* 0x0081e80008000004 */
[----:B----4-:R1:W-:Y:S04]  /*12dd0*/  STS.U8 [R2+UR4+0x900], R22 ;  /* 0x0009001602007988 */ /* 0x0103e80008000004 */
[----:B------:R3:W-:Y:S04]  /*12de0*/  STS.U8 [R2+UR4+0x940], R26 ;  /* 0x0009401a02007988 */ /* 0x0007e80008000004 */
[----:B------:R-:W-:Y:S04]  /*12df0*/  STS.U8 [R2+UR4+0xd00], R6 ;  /* 0x000d000602007988 */ /* 0x000fe80008000004 */
[----:B------:R-:W-:Y:S04]  /*12e00*/  STS.U8 [R2+UR4+0xd40], R7 ;  /* 0x000d400702007988 */ /* 0x000fe80008000004 */
[----:B------:R-:W-:Y:S04]  /*12e10*/  STS.U8 [R13+UR4+0x180], R24 ;  /* 0x000180180d007988 */ /* 0x000fe80008000004 */
[----:B------:R-:W-:Y:S04]  /*12e20*/  STS.U8 [R13+UR4+0x1c0], R17 ;  /* 0x0001c0110d007988 */ /* 0x000fe80008000004 */
[----:B------:R-:W-:Y:S04]  /*12e30*/  STS.U8 [R13+UR4+0x580], R23 ;  /* 0x000580170d007988 */ /* 0x000fe80008000004 */
[----:B0-----:R-:W4:Y:S04]  /*12e40*/  LDL.LU R12, [R1+0x270] ;  /* 0x00027000010c7983 */ /* 0x001f280000300800 */
[----:B------:R-:W-:Y:S04]  /*12e50*/  STS.U8 [R13+UR4+0x5c0], R20 ;  /* 0x0005c0140d007988 */ /* 0x000fe80008000004 */
[----:B-1----:R-:W4:Y:S04]  /*12e60*/  LDL.LU R22, [R1+0x1ac] ;  /* 0x0001ac0001167983 */ /* 0x002f280000300800 */
[----:B------:R0:W-:Y:S04]  /*12e70*/  STS.U8 [R13+UR4+0x980], R19 ;  /* 0x000980130d007988 */ /* 0x0001e80008000004 */
[----:B---3--:R-:W3:Y:S04]  /*12e80*/  LDL.LU R26, [R1+0x30] ;  /* 0x00003000011a7983 */ /* 0x008ee80000300800 */
[----:B------:R-:W3:Y:S01]  /*12e90*/  LDL.LU R15, [R1+0x2c] ;  /* 0x00002c00010f7983 */ /* 0x000ee20000300800 */
[----:B0-----:R-:W-:-:S03]  /*12ea0*/  LOP3.LUT R19, R18, 0x3f, RZ, 0xc0, !PT ;  /* 0x0000003f12137812 */ /* 0x001fc600078ec0ff */
[----:B------:R-:W-:Y:S04]  /*12eb0*/  STS.U8 [R13+UR4+0x9c0], R29 ;  /* 0x0009c01d0d007988 */ /* 0x000fe80008000004 */
[----:B------:R-:W3:Y:S04]  /*12ec0*/  LDL.LU R17, [R1+0x1a8] ;  /* 0x0001a80001117983 */ /* 0x000ee80000300800 */
[----:B------:R-:W-:Y:S04]  /*12ed0*/  STS.U8 [R13+UR4+0xd80], R8 ;  /* 0x000d80080d007988 */ /* 0x000fe80008000004 */
[----:B------:R-:W3:Y:S04]  /*12ee0*/  LDL.LU R3, [R1+0x1a4] ;  /* 0x0001a40001037983 */ /* 0x000ee80000300800 */
[----:B------:R0:W-:Y:S04]  /*12ef0*/  STS.U8 [R13+UR4+0xdc0], R9 ;  /* 0x000dc0090d007988 */ /* 0x0001e80008000004 */
[----:B------:R-:W3:Y:S04]  /*12f00*/  LDL.LU R2, [R1+0x28] ;  /* 0x0000280001027983 */ /* 0x000ee80000300800 */
[----:B------:R-:W3:Y:S01]  /*12f10*/  LDL.LU R20, [R1+0x24] ;  /* 0x0000240001147983 */ /* 0x000ee20000300800 */
[----:B0-----:R-:W-:-:S03]  /*12f20*/  LOP3.LUT R13, R19, 0x20, RZ, 0x3c, !PT ;  /* 0x00000020130d7812 */ /* 0x001fc600078e3cff */
[----:B------:R-:W3:Y:S04]  /*12f30*/  LDL.LU R25, [R1+0x1a0] ;  /* 0x0001a00001197983 */ /* 0x000ee80000300800 */
[----:B------:R-:W3:Y:S04]  /*12f40*/  LDL.LU R24, [R1+0xdc] ;  /* 0x0000dc0001187983 */ /* 0x000ee80000300800 */
[----:B------:R-:W3:Y:S04]  /*12f50*/  LDL.LU R23, [R1+0x20] ;  /* 0x0000200001177983 */ /* 0x000ee80000300800 */
[----:B------:R-:W3:Y:S04]  /*12f60*/  LDL.LU R18, [R1+0x1c] ;  /* 0x00001c0001127983 */ /* 0x000ee80000300800 */
[----:B------:R0:W-:Y:S04]  /*12f70*/  STS.U8 [R13+UR4+0x200], R11 ;  /* 0x0002000b0d007988 */ /* 0x0001e80008000004 */
[----:B------:R1:W-:Y:S04]  /*12f80*/  STS.U8 [R13+UR4+0x240], R10 ;  /* 0x0002400a0d007988 */ /* 0x0003e80008000004 */
[----:B0-----:R-:W4:Y:S04]  /*12f90*/  LDL.LU R11, [R1+0x1558] ;  /* 0x00155800010b7983 */ /* 0x001f280000300800 */
[----:B-1----:R-:W3:Y:S04]  /*12fa0*/  LDL.LU R10, [R1+0x1554] ;  /* 0x00155400010a7983 */ /* 0x002ee80000300800 */
[----:B--2---:R0:W-:Y:S04]  /*12fb0*/  STS.U8 [R13+UR4+0x600], R27 ;  /* 0x0006001b0d007988 */ /* 0x0041e80008000004 */
[----:B------:R1:W-:Y:S04]  /*12fc0*/  STS.U8 [R13+UR4+0x640], R28 ;  /* 0x0006401c0d007988 */ /* 0x0003e80008000004 */
[----:B0-----:R-:W2:Y:S04]  /*12fd0*/  LDL.LU R27, [R1+0x1550] ;  /* 0x00155000011b7983 */ /* 0x001ea80000300800 */
[----:B-1----:R-:W4:Y:S01]  /*12fe0*/  LDL.LU R28, [R1+0x154c] ;  /* 0x00154c00011c7983 */ /* 0x002f220000300800 */
[----:B------:R-:W-:-:S03]  /*12ff0*/  LOP3.LUT R19, R19, 0x28, RZ, 0x3c, !PT ;  /* 0x0000002813137812 */ /* 0x000fc600078e3cff */
[----:B----4-:R-:W-:Y:S04]  /*13000*/  STS.U8 [R13+UR4+0xa00], R28 ;  /* 0x000a001c0d007988 */ /* 0x010fe80008000004 */
[----:B--2---:R-:W-:Y:S04]  /*13010*/  STS.U8 [R13+UR4+0xa40], R27 ;  /* 0x000a401b0d007988 */ /* 0x004fe80008000004 */
[----:B---3--:R-:W-:Y:S04]  /*13020*/  STS.U8 [R13+UR4+0xe00], R10 ;  /* 0x000e000a0d007988 */ /* 0x008fe80008000004 */
[----:B------:R0:W-:Y:S04]  /*13030*/  STS.U8 [R13+UR4+0xe40], R11 ;  /* 0x000e400b0d007988 */ /* 0x0001e80008000004 */
[----:B------:R1:W-:Y:S04]  /*13040*/  STS.U8 [R19+UR4+0x280], R12 ;  /* 0x0002800c13007988 */ /* 0x0003e80008000004 */
[----:B------:R2:W-:Y:S04]  /*13050*/  STS.U8 [R19+UR4+0x2c0], R22 ;  /* 0x0002c01613007988 */ /* 0x0005e80008000004 */
[----:B0-----:R-:W3:Y:S04]  /*13060*/  LDL.LU R13, [R1+0x1548] ;  /* 0x00154800010d7983 */ /* 0x001ee80000300800 */
[----:B-1----:R-:W4:Y:S04]  /*13070*/  LDL.LU R12, [R1+0x1544] ;  /* 0x00154400010c7983 */ /* 0x002f280000300800 */
[----:B--2---:R-:W2:Y:S04]  /*13080*/  LDL.LU R22, [R1+0x1540] ;  /* 0x0015400001167983 */ /* 0x004ea80000300800 */
[----:B------:R0:W-:Y:S04]  /*13090*/  STS.U8 [R19+UR4+0x680], R26 ;  /* 0x0006801a13007988 */ /* 0x0001e80008000004 */
[----:B0-----:R-:W3:Y:S04]  /*130a0*/  LDL.LU R26, [R1+0x153c] ;  /* 0x00153c00011a7983 */ /* 0x001ee80000300800 */
[----:B------:R0:W-:Y:S02]  /*130b0*/  STS.U8 [R19+UR4+0x6c0], R15 ;  /* 0x0006c00f13007988 */ /* 0x0001e40008000004 */
[----:B0-----:R-:W-:-:S02]  /*130c0*/  LOP3.LUT R15, R0, 0x30, RZ, 0x3c, !PT ;  /* 0x00000030000f7812 */ /* 0x001fc400078e3cff */
[----:B---3--:R-:W-:Y:S04]  /*130d0*/  STS.U8 [R19+UR4+0xa80], R26 ;  /* 0x000a801a13007988 */ /* 0x008fe80008000004 */
[----:B--2---:R-:W-:Y:S04]  /*130e0*/  STS.U8 [R19+UR4+0xac0], R22 ;  /* 0x000ac01613007988 */ /* 0x004fe80008000004 */
[----:B----4-:R-:W-:Y:S04]  /*130f0*/  STS.U8 [R19+UR4+0xe80], R12 ;  /* 0x000e800c13007988 */ /* 0x010fe80008000004 */
[----:B------:R0:W-:Y:S04]  /*13100*/  STS.U8 [R19+UR4+0xec0], R13 ;  /* 0x000ec00d13007988 */ /* 0x0001e80008000004 */
[----:B------:R1:W-:Y:S04]  /*13110*/  STS.U8 [R15+UR4+0x300], R17 ;  /* 0x000300110f007988 */ /* 0x0003e80008000004 */
[----:B------:R2:W-:Y:S04]  /*13120*/  STS.U8 [R15+UR4+0x340], R3 ;  /* 0x000340030f007988 */ /* 0x0005e80008000004 */
[----:B0-----:R-:W3:Y:S04]  /*13130*/  LDL.LU R19, [R1+0x1538] ;  /* 0x0015380001137983 */ /* 0x001ee80000300800 */
[----:B-1----:R-:W4:Y:S04]  /*13140*/  LDL.LU R17, [R1+0x1534] ;  /* 0x0015340001117983 */ /* 0x002f280000300800 */
[----:B------:R0:W-:Y:S04]  /*13150*/  STS.U8 [R15+UR4+0x700], R2 ;  /* 0x000700020f007988 */ /* 0x0001e80008000004 */
[----:B--2---:R-:W2:Y:S04]  /*13160*/  LDL R3, [R1+0xae0] ;  /* 0x000ae00001037983 */ /* 0x004ea80000100800 */
[----:B------:R1:W-:Y:S04]  /*13170*/  STS.U8 [R15+UR4+0x740], R20 ;  /* 0x000740140f007988 */ /* 0x0003e80008000004 */
[----:B0-----:R-:W2:Y:S04]  /*13180*/  LDL R2, [R1+0xafc] ;  /* 0x000afc0001027983 */ /* 0x001ea80000100800 */
[----:B-1----:R-:W3:Y:S01]  /*13190*/  LDL.LU R20, [R1+0x1530] ;  /* 0x0015300001147983 */ /* 0x002ee20000300800 */
[----:B------:R-:W-:-:S03]  /*131a0*/  LOP3.LUT R0, R0, 0x38, RZ, 0x3c, !PT ;  /* 0x0000003800007812 */ /* 0x000fc600078e3cff */
[----:B---3--:R-:W-:Y:S04]  /*131b0*/  STS.U8 [R15+UR4+0xb00], R20 ;  /* 0x000b00140f007988 */ /* 0x008fe80008000004 */
[----:B----4-:R-:W-:Y:S04]  /*131c0*/  STS.U8 [R15+UR4+0xb40], R17 ;  /* 0x000b40110f007988 */ /* 0x010fe80008000004 */
[----:B------:R-:W-:Y:S04]  /*131d0*/  STS.U8 [R15+UR4+0xf00], R19 ;  /* 0x000f00130f007988 */ /* 0x000fe80008000004 */
[----:B------:R0:W-:Y:S04]  /*131e0*/  STS.U8 [R15+UR4+0xf40], R21 ;  /* 0x000f40150f007988 */ /* 0x0001e80008000004 */
[----:B------:R1:W-:Y:S04]  /*131f0*/  STS.U8 [R0+UR4+0x380], R25 ;  /* 0x0003801900007988 */ /* 0x0003e80008000004 */
[----:B------:R3:W-:Y:S04]  /*13200*/  STS.U8 [R0+UR4+0x3c0], R24 ;  /* 0x0003c01800007988 */ /* 0x0007e80008000004 */
[----:B0-----:R-:W4:Y:S04]  /*13210*/  LDL.LU R15, [R1+0x152c] ;  /* 0x00152c00010f7983 */ /* 0x001f280000300800 */
[----:B-1----:R-:W2:Y:S04]  /*13220*/  LDL.LU R25, [R1+0x1528] ;  /* 0x0015280001197983 */ /* 0x002ea80000300800 */
[----:B---3--:R-:W3:Y:S04]  /*13230*/  LDL.LU R24, [R1+0x1524] ;  /* 0x0015240001187983 */ /* 0x008ee80000300800 */
[----:B------:R0:W-:Y:S04]  /*13240*/  STS.U8 [R0+UR4+0x780], R23 ;  /* 0x0007801700007988 */ /* 0x0001e80008000004 */
[----:B------:R1:W-:Y:S04]  /*13250*/  STS.U8 [R0+UR4+0x7c0], R18 ;  /* 0x0007c01200007988 */ /* 0x0003e80008000004 */
[----:B0-----:R-:W4:Y:S04]  /*13260*/  LDL.LU R23, [R1+0x1520] ;  /* 0x0015200001177983 */ /* 0x001f280000300800 */
[----:B-1----:R-:W2:Y:S01]  /*13270*/  LDL.LU R18, [R1+0x151c] ;  /* 0x00151c0001127983 */ /* 0x002ea20000300800 */
[----:B------:R-:W-:-:S03]  /*13280*/  PRMT R14, RZ, 0x7610, R14 ;  /* 0x00007610ff0e7816 */ /* 0x000fc6000000000e */
[----:B--2---:R-:W-:Y:S04]  /*13290*/  STS.U8 [R0+UR4+0xb80], R18 ;  /* 0x000b801200007988 */ /* 0x004fe80008000004 */
[----:B----4-:R-:W-:Y:S04]  /*132a0*/  STS.U8 [R0+UR4+0xbc0], R23 ;  /* 0x000bc01700007988 */ /* 0x010fe80008000004 */
[----:B---3--:R-:W-:Y:S04]  /*132b0*/  STS.U8 [R0+UR4+0xf80], R24 ;  /* 0x000f801800007988 */ /* 0x008fe80008000004 */
[----:B------:R0:W-:Y:S01]  /*132c0*/  STS.U8 [R0+UR4+0xfc0], R25 ;  /* 0x000fc01900007988 */ /* 0x0001e20008000004 */
[----:B------:R-:W-:Y:S06]  /*132d0*/  BAR.SYNC.DEFER_BLOCKING 0x0 ;  /* 0x0000000000007b1d */ /* 0x000fec0000010000 */
[----:B0-----:R-:W2:Y:S04]  /*132e0*/  LDL.LU R0, [R1+0x1518] ;  /* 0x0015180001007983 */ /* 0x001ea80000300800 */
[----:B------:R-:W3:Y:S04]  /*132f0*/  @!P0 LDG.E.U8 R14, desc[UR6][R2.64] ;  /* 0x00000006020e8981 */ /* 0x000ee8000c1e1100 */
[----:B---3--:R0:W-:Y:S04]  /*13300*/  STL [R1+0x3ac], R14 ;  /* 0x0003ac0e01007387 */ /* 0x0081e80000100800 */
[----:B0-----:R-:W3:Y:S04]  /*13310*/  LDL.LU R14, [R1+0x1514] ;  /* 0x00151400010e7983 */ /* 0x001ee80000300800 */
[----:B------:R-:W4:Y:S04]  /*13320*/  LDL R2, [R1+0x508] ;  /* 0x0005080001027983 */ /* 0x000f280000100800 */
[----:B------:R-:W4:Y:S01]  /*13330*/  LDL R3, [R1+0x71c] ;  /* 0x00071c0001037983 */ /* 0x000f220000100800 */
[----:B--2---:R-:W-:-:S02]  /*13340*/  PRMT R0, RZ, 0x7610, R0 ;  /* 0x00007610ff007816 */ /* 0x004fc40000000000 */
[----:B----4-:R-:W-:-:S04]  /*13350*/  @!P0 LOP3.LUT R3, R3, R2, RZ, 0x3c, !PT ;  /* 0x0000000203038212 */ /* 0x010fc800078e3cff */
[----:B------:R-:W-:-:S04]  /*13360*/  @!P0 LOP3.LUT R2, R3, R2, RZ, 0x3c, !PT ;  /* 0x0000000203028212 */ /* 0x000fc800078e3cff */
[----:B------:R-:W-:-:S05]  /*13370*/  @!P0 LOP3.LUT R3, R3, R2, RZ, 0x3c, !PT ;  /* 0x0000000203038212 */ /* 0x000fca00078e3cff */
[----:B------:R-:W2:Y:S04]  /*13380*/  @!P0 LDG.E.U8 R0, desc[UR6][R2.64] ;  /* 0x0000000602008981 */ /* 0x000ea8000c1e1100 */
[----:B--2---:R0:W-:Y:S04]  /*13390*/  STL [R1+0x3a8], R0 ;  /* 0x0003a80001007387 */ /* 0x0041e80000100800 */
[----:B0-----:R-:W2:Y:S04]  /*133a0*/  LDL.LU R0, [R1+0x1510] ;  /* 0x0015100001007983 */ /* 0x001ea80000300800 */
[----:B------:R-:W4:Y:S04]  /*133b0*/  LDL R2, [R1+0x718] ;  /* 0x0007180001027983 */ /* 0x000f280000100800 */
[----:B------:R-:W4:Y:S01]  /*133c0*/  LDL R3, [R1+0xaa8] ;  /* 0x000aa80001037983 */ /* 0x000f220000100800 */
[----:B------:R-:W-:-:S02]  /*133d0*/  PRMT R15, RZ, 0x7610, R15 ;  /* 0x00007610ff0f7816 */ /* 0x000fc4000000000f */
[----:B----4-:R-:W-:-:S04]  /*133e0*/  @!P0 LOP3.LUT R3, R3, R2, RZ, 0x3c, !PT ;  /* 0x0000000203038212 */ /* 0x010fc800078e3cff */
[----:B------:R-:W-:-:S04]  /*133f0*/  @!P0 LOP3.LUT R2, R3, R2, RZ, 0x3c, !PT ;  /* 0x0000000203028212 */ /* 0x000fc800078e3cff */
[----:B------:R-:W-:-:S05]  /*13400*/  @!P0 LOP3.LUT R3, R3, R2, RZ, 0x3c, !PT ;  /* 0x0000000203038212 */ /* 0x000fca00078e3cff */
[----:B------:R-:W4:Y:S04]  /*13410*/  @!P0 LDG.E.U8 R15, desc[UR6][R2.64] ;  /* 0x00000006020f8981 */ /* 0x000f28000c1e1100 */
[----:B----4-:R0:W-:Y:S04]  /*13420*/  STL [R1+0x3a4], R15 ;  /* 0x0003a40f01007387 */ /* 0x0101e80000100800 */
[----:B0-----:R-:W4:Y:S04]  /*13430*/  LDL.LU R15, [R1+0x150c] ;  /* 0x00150c00010f7983 */ /* 0x001f280000300800 */
[----:B------:R-:W3:Y:S04]  /*13440*/  LDL R2, [R1+0x714] ;  /* 0x0007140001027983 */ /* 0x000ee80000100800 */
[----:B------:R-:W3:Y:S01]  /*13450*/  LDL R3, [R1+0xaa4] ;  /* 0x000aa40001037983 */ /* 0x000ee20000100800 */
[----:B--2---:R-:W-:-:S02]  /*13460*/  PRMT R0, RZ, 0x7610, R0 ;  /* 0x00007610ff007816 */ /* 0x004fc40000000000 */
[----:B---3--:R-:W-:-:S04]  /*13470*/  @!P0 LOP3.LUT R3, R3, R2, RZ, 0x3c, !PT ;  /* 0x0000000203038212 */ /* 0x008fc800078e3cff */
[----:B------:R-:W-:-:S04]  /*13480*/  @!P0 LOP3.LUT R2, R3, R2, RZ, 0x3c, !PT ;  /* 0x0000000203028212 */ /* 0x000fc800078e3cff */
[----:B------:R-:W-:-:S05]  /*13490*/  @!P0 LOP3.LUT R3, R3, R2, RZ, 0x3c, !PT ;  /* 0x0000000203038212 */ /* 0x000fca00078e3cff */
[----:B------:R-:W2:Y:S04]  /*134a0*/  @!P0 LDG.E.U8 R0, desc[UR6][R2.64] ;  /* 0x0000000602008981 */ /* 0x000ea8000c1e1100 */
[----:B--2---:R0:W-:Y:S04]  /*134b0*/  STL [R1+0x3a0], R0 ;  /* 0x0003a00001007387 */ /* 0x0041e80000100800 */
[----:B0-----:R-:W2:Y:S04]  /*134c0*/  LDL.LU R0, [R1+0x1508] ;  /* 0x0015080001007983 */ /* 0x001ea80000300800 */
[----:B------:R-:W3:Y:S04]  /*134d0*/  LDL R2, [R1+0x710] ;  /* 0x0007100001027983 */ /* 0x000ee80000100800 */
[----:B------:R-:W3:Y:S01]  /*134e0*/  LDL R3, [R1+0xaa0] ;  /* 0x000aa00001037983 */ /* 0x000ee20000100800 */
[----:B----4-:R-:W-:-:S02]  /*134f0*/  PRMT R15, RZ, 0x7610, R15 ;  /* 0x00007610ff0f7816 */ /* 0x010fc4000000000f */
[----:B---3--:R-:W-:-:S04]  /*13500*/  @!P0 LOP3.LUT R3, R3, R2, RZ, 0x3c, !PT ;  /* 0x0000000203038212 */ /* 0x008fc800078e3cff */
[----:B------:R-:W-:-:S04]  /*13510*/  @!P0 LOP3.LUT R2, R3, R2, RZ, 0x3c, !PT ;  /* 0x0000000203028212 */ /* 0x000fc800078e3cff */
[----:B------:R-:W-:-:S05]  /*13520*/  @!P0 LOP3.LUT R3, R3, R2, RZ, 0x3c, !PT ;  /* 0x0000000203038212 */ /* 0x000fca00078e3cff */
        /* <DEDUP_REMOVED lines=14> */
[----:B---3--:R-:W-:-:S02]  /*13610*/  PRMT R15, RZ, 0x7610, R15 ;  /* 0x00007610ff0f7816 */ /* 0x008fc4000000000f */
[----:B----4-:R-:W-:-:S04]  /*13620*/  @!P0 LOP3.LUT R3, R3, R2, RZ, 0x3c, !PT ;  /* 0x0000000203038212 */ /* 0x010fc800078e3cff */
        /* <DEDUP_REMOVED lines=741> */
[----:B------:R-:W2:Y:S04]  /*16480*/  LDL R2, [R1+0x78c] ;  /* 0x00078c0001027983 */ /* 0x000ea80000100800 */
[----:B------:R-:W2:Y:S01]  /*16490*/  LDL R3, [R1+0x790] ;  /* 0x0007900001037983 */ /* 0x000ea20000100800 */
[----:B---3--:R-:W-:-:S03]  /*164a0*/  PRMT R15, RZ, 0x7610, R15 ;  /* 0x00007610ff0f7816 */ /* 0x008fc6000000000f */
[----:B----4-:R0:W-:Y:S01]  /*164b0*/  STL [R1+0x28], R13 ;  /* 0x0000280d01007387 */ /* 0x0101e20000100800 */
[----:B--2---:R-:W-:-:S03]  /*164c0*/  PRMT R0, RZ, 0x7610, R0 ;  /* 0x00007610ff007816 */ /* 0x004fc60000000000 */
[----:B0-----:R-:W2:Y:S01]  /*164d0*/  LDL R13, [R1+0xad8] ;  /* 0x000ad800010d7983 */ /* 0x001ea20000100800 */
[----:B------:R-:W-:-:S04]  /*164e0*/  @!P0 LOP3.LUT R3, R3, R2, RZ, 0x3c, !PT ;  /* 0x0000000203038212 */ /* 0x000fc800078e3cff */
[----:B------:R-:W-:-:S04]  /*164f0*/  @!P0 LOP3.LUT R2, R3, R2, RZ, 0x3c, !PT ;  /* 0x0000000203028212 */ /* 0x000fc800078e3cff */
[----:B------:R-:W-:-:S05]  /*16500*/  @!P0 LOP3.LUT R3, R3, R2, RZ, 0x3c, !PT ;  /* 0x0000000203038212 */ /* 0x000fca00078e3cff */
[----:B------:R0:W3:Y:S04]  /*16510*/  @!P0 LDG.E.U8 R15, desc[UR6][R2.64] ;  /* 0x00000006020f8981 */ /* 0x0000e8000c1e1100 */
[----:B------:R-:W0:Y:S04]  /*16520*/  LDL R2, [R1+0x784] ;  /* 0x0007840001027983 */ /* 0x000e280000100800 */
[----:B------:R-:W0:Y:S02]  /*16530*/  LDL R3, [R1+0x788] ;  /* 0x0007880001037983 */ /* 0x000e240000100800 */
[----:B0-----:R-:W-:-:S04]  /*16540*/  @!P0 LOP3.LUT R3, R3, R2, RZ, 0x3c, !PT ;  /* 0x0000000203038212 */ /* 0x001fc800078e3cff */
[----:B------:R-:W-:-:S04]  /*16550*/  @!P0 LOP3.LUT R2, R3, R2, RZ, 0x3c, !PT ;  /* 0x0000000203028212 */ /* 0x000fc800078e3cff */
[----:B------:R-:W-:-:S05]  /*16560*/  @!P0 LOP3.LUT R3, R3, R2, RZ, 0x3c, !PT ;  /* 0x0000000203038212 */ /* 0x000fca00078e3cff */
[----:B------:R-:W4:Y:S04]  /*16570*/  @!P0 LDG.E.U8 R0, desc[UR6][R2.64] ;  /* 0x0000000602008981 */ /* 0x000f28000c1e1100 */
[----:B---3--:R0:W-:Y:S04]  /*16580*/  STL [R1+0x8], R15 ;  /* 0x0000080f01007387 */ /* 0x0081e80000100800 */
[----:B0-----:R-:W3:Y:S04]  /*16590*/  LDL R15, [R1+0xadc] ;  /* 0x000adc00010f7983 */ /* 0x001ee80000100800 */
[----:B----4-:R0:W-:Y:S04]  /*165a0*/  STL [R1+0x4], R0 ;  /* 0x0000040001007387 */ /* 0x0101e80000100800 */
[----:B0-----:R-:W4:Y:S04]  /*165b0*/  LDL.LU R0, [R1+0x13b4] ;  /* 0x0013b40001007983 */ /* 0x001f280000300800 */
[----:B------:R-:W2:Y:S04]  /*165c0*/  LDL R2, [R1+0x74c] ;  /* 0x00074c0001027983 */ /* 0x000ea80000100800 */
[----:B------:R-:W2:Y:S01]  /*165d0*/  LDL R3, [R1+0x750] ;  /* 0x0007500001037983 */ /* 0x000ea20000100800 */
[----:B------:R-:W-:-:S02]  /*165e0*/  PRMT R11, RZ, 0x7610, R11 ;  /* 0x00007610ff0b7816 */ /* 0x000fc4000000000b */
[----:B--2---:R-:W-:-:S04]  /*165f0*/  @!P0 LOP3.LUT R3, R3, R2, RZ, 0x3c, !PT ;  /* 0x0000000203038212 */ /* 0x004fc800078e3cff */
[----:B------:R-:W-:-:S04]  /*16600*/  @!P0 LOP3.LUT R2, R3, R2, RZ, 0x3c, !PT ;  /* 0x0000000203028212 */ /* 0x000fc800078e3cff */
[----:B------:R-:W-:-:S05]  /*16610*/  @!P0 LOP3.LUT R3, R3, R2, RZ, 0x3c, !PT ;  /* 0x0000000203038212 */ /* 0x000fca00078e3cff */
[----:B------:R-:W2:Y:S04]  /*16620*/  @!P0 LDG.E.U8 R11, desc[UR6][R2.64] ;  /* 0x00000006020b8981 */ /* 0x000ea8000c1e1100 */
[----:B------:R-:W3:Y:S04]  /*16630*/  LDL R2, [R1+0x744] ;  /* 0x0007440001027983 */ /* 0x000ee80000100800 */
[----:B------:R-:W3:Y:S01]  /*16640*/  LDL R3, [R1+0x748] ;  /* 0x0007480001037983 */ /* 0x000ee20000100800 */
[----:B------:R-:W-:-:S03]  /*16650*/  PRMT R10, RZ, 0x7610, R10 ;  /* 0x00007610ff0a7816 */ /* 0x000fc6000000000a */
[----:B--2---:R-:W-:Y:S01]  /*16660*/  STL [R1+0x1384], R11 ;  /* 0x0013840b01007387 */ /* 0x004fe20000100800 */
[----:B---3--:R-:W-:-:S04]  /*16670*/  @!P0 LOP3.LUT R3, R3, R2, RZ, 0x3c, !PT ;  /* 0x0000000203038212 */ /* 0x008fc800078e3cff */
[----:B------:R-:W-:-:S04]  /*16680*/  @!P0 LOP3.LUT R2, R3, R2, RZ, 0x3c, !PT ;  /* 0x0000000203028212 */ /* 0x000fc800078e3cff */
[----:B------:R-:W-:-:S05]  /*16690*/  @!P0 LOP3.LUT R3, R3, R2, RZ, 0x3c, !PT ;  /* 0x0000000203038212 */ /* 0x000fca00078e3cff */
[----:B------:R0:W2:Y:S04]  /*166a0*/  @!P0 LDG.E.U8 R10, desc[UR6][R2.64] ;  /* 0x00000006020a8981 */ /* 0x0000a8000c1e1100 */
[----:B------:R-:W3:Y:S01]  /*166b0*/  LDL R3, [R1+0x724] ;  /* 0x0007240001037983 */ /* 0x000ee20000100800 */
[----:B------:R-:W-:Y:S01]  /*166c0*/  PRMT R8, RZ, 0x7610, R8 ;  /* 0x00007610ff087816 */ /* 0x000fe20000000008 */
[----:B0-----:R-:W-:Y:S02]  /*166d0*/  @!P0 IMAD.MOV.U32 R2, RZ, RZ, R13 ;  /* 0x000000ffff028224 */ /* 0x001fe400078e000d */
[----:B--2---:R-:W-:Y:S01]  /*166e0*/  STL [R1+0x1388], R10 ;  /* 0x0013880a01007387 */ /* 0x004fe20000100800 */
[----:B------:R-:W-:-:S03]  /*166f0*/  PRMT R9, RZ, 0x7610, R9 ;  /* 0x00007610ff097816 */ /* 0x000fc60000000009 */
[----:B------:R-:W2:Y:S04]  /*16700*/  LDL R13, [R1+0x7c0] ;  /* 0x0007c000010d7983 */ /* 0x000ea80000100800 */
[----:B---3--:R0:W3:Y:S04]  /*16710*/  @!P0 LDG.E.U8 R8, desc[UR6][R2.64] ;  /* 0x0000000602088981 */ /* 0x0080e8000c1e1100 */
[----:B------:R-:W4:Y:S01]  /*16720*/  LDL R3, [R1+0x720] ;  /* 0x0007200001037983 */ /* 0x000f220000100800 */
[----:B0-----:R-:W-:-:S03]  /*16730*/  @!P0 IMAD.MOV.U32 R2, RZ, RZ, R15 ;  /* 0x000000ffff028224 */ /* 0x001fc600078e000f */
[----:B---3--:R-:W-:Y:S01]  /*16740*/  STL [R1+0x138c], R8 ;  /* 0x00138c0801007387 */ /* 0x008fe20000100800 */
[----:B------:R-:W-:-:S03]  /*16750*/  PRMT R16, RZ, 0x7610, R16 ;  /* 0x00007610ff107816 */ /* 0x000fc60000000010 */
[----:B------:R-:W3:Y:S04]  /*16760*/  LDL R15, [R1+0x7b8] ;  /* 0x0007b800010f7983 */ /* 0x000ee80000100800 */
[----:B----4-:R0:W4:Y:S04]  /*16770*/  @!P0 LDG.E.U8 R9, desc[UR6][R2.64] ;  /* 0x0000000602098981 */ /* 0x010128000c1e1100 */
[----:B------:R-:W0:Y:S04]  /*16780*/  LDL R2, [R1+0x824] ;  /* 0x0008240001027983 */ /* 0x000e280000100800 */
[----:B------:R-:W0:Y:S02]  /*16790*/  LDL R3, [R1+0x828] ;  /* 0x0008280001037983 */ /* 0x000e240000100800 */
[----:B0-----:R-:W-:-:S04]  /*167a0*/  @!P0 LOP3.LUT R3, R3, R2, RZ, 0x3c, !PT ;  /* 0x0000000203038212 */ /* 0x001fc800078e3cff */
[----:B------:R-:W-:-:S04]  /*167b0*/  @!P0 LOP3.LUT R2, R3, R2, RZ, 0x3c, !PT ;  /* 0x0000000203028212 */ /* 0x000fc800078e3cff */
[----:B------:R-:W-:-:S05]  /*167c0*/  @!P0 LOP3.LUT R3, R3, R2, RZ, 0x3c, !PT ;  /* 0x0000000203038212 */ /* 0x000fca00078e3cff */
[----:B------:R-:W2:Y:S04]  /*167d0*/  @!P0 LDG.E.U8 R16, desc[UR6][R2.64] ;  /* 0x0000000602108981 */ /* 0x000ea8000c1e1100 */
[----:B----4-:R-:W-:Y:S04]  /*167e0*/  STL [R1+0x1390], R9 ;  /* 0x0013900901007387 */ /* 0x010fe80000100800 */
[----:B--2---:R0:W-:Y:S04]  /*167f0*/  STL [R1+0x40], R16 ;  /* 0x0000401001007387 */ /* 0x0041e80000100800 */
[----:B0-----:R-:W2:Y:S04]  /*16800*/  LDL.LU R16, [R1+0x13b0] ;  /* 0x0013b00001107983 */ /* 0x001ea80000300800 */
[----:B------:R-:W4:Y:S04]  /*16810*/  LDL R2, [R1+0x7fc] ;  /* 0x0007fc0001027983 */ /* 0x000f280000100800 */
[----:B------:R-:W4:Y:S01]  /*16820*/  LDL R3, [R1+0x800] ;  /* 0x0008000001037983 */ /* 0x000f220000100800 */
[----:B------:R-:W-:-:S03]  /*16830*/  PRMT R0, RZ, 0x7610, R0 ;  /* 0x00007610ff007816 */ /* 0x000fc60000000000 */
[----:B------:R-:W2:Y:S01]  /*16840*/  LDL R9, [R1+0x780] ;  /* 0x0007800001097983 */ /* 0x000ea20000100800 */
        /* <DEDUP_REMOVED lines=8> */
[----:B------:R-:W-:-:S02]  /*168d0*/  PRMT R14, RZ, 0x7610, R14 ;  /* 0x00007610ff0e7816 */ /* 0x000fc4000000000e */
[----:B---3--:R-:W-:-:S04]  /*168e0*/  @!P0 LOP3.LUT R3, R3, R2, RZ, 0x3c, !PT ;  /* 0x0000000203038212 */ /* 0x008fc800078e3cff */
[----:B------:R-:W-:-:S04]  /*168f0*/  @!P0 LOP3.LUT R2, R3, R2, RZ, 0x3c, !PT ;  /* 0x0000000203028212 */ /* 0x000fc800078e3cff */
[----:B------:R-:W-:-:S05]  /*16900*/  @!P0 LOP3.LUT R3, R3, R2, RZ, 0x3c, !PT ;  /* 0x0000000203038212 */ /* 0x000fca00078e3cff */
[----:B------:R-:W3:Y:S01]  /*16910*/  @!P0 LDG.E.U8 R14, desc[UR6][R2.64] ;  /* 0x00000006020e8981 */ /* 0x000ee2000c1e1100 */
[----:B----4-:R-:W-:-:S03]  /*16920*/  PRMT R0, RZ, 0x7610, R0 ;  /* 0x00007610ff007816 */ /* 0x010fc60000000000 */
[----:B---3--:R0:W-:Y:S04]  /*16930*/  STL [R1+0x30], R14 ;  /* 0x0000300e01007387 */ /* 0x0081e80000100800 */
[----:B0-----:R-:W3:Y:S04]  /*16940*/  LDL.LU R14, [R1+0x13a8] ;  /* 0x0013a800010e7983 */ /* 0x001ee80000300800 */
[----:B------:R-:W4:Y:S01]  /*16950*/  LDL R3, [R1+0x7bc] ;  /* 0x0007bc0001037983 */ /* 0x000f220000100800 */
[----:B------:R-:W-:-:S03]  /*16960*/  @!P0 IMAD.MOV.U32 R2, RZ, RZ, R13 ;  /* 0x000000ffff028224 */ /* 0x000fc600078e000d */
[----:B------:R-:W3:Y:S04]  /*16970*/  LDL R13, [R1+0x740] ;  /* 0x00074000010d7983 */ /* 0x000ee80000100800 */
[----:B----4-:R-:W4:Y:S01]  /*16980*/  @!P0 LDG.E.U8 R0, desc[UR6][R2.64] ;  /* 0x0000000602008981 */ /* 0x010f22000c1e1100 */
[----:B------:R-:W-:-:S03]  /*16990*/  PRMT R11, RZ, 0x7610, R11 ;  /* 0x00007610ff0b7816 */ /* 0x000fc6000000000b */
[----:B----4-:R0:W-:Y:S04]  /*169a0*/  STL [R1+0x24], R0 ;  /* 0x0000240001007387 */ /* 0x0101e80000100800 */
[----:B0-----:R-:W4:Y:S04]  /*169b0*/  LDL.LU R0, [R1+0x13a4] ;  /* 0x0013a40001007983 */ /* 0x001f280000300800 */
[----:B------:R-:W2:Y:S01]  /*169c0*/  LDL R3, [R1+0x7b4] ;  /* 0x0007b40001037983 */ /* 0x000ea20000100800 */
[----:B------:R-:W-:Y:S01]  /*169d0*/  @!P0 IMAD.MOV.U32 R2, RZ, RZ, R15 ;  /* 0x000000ffff028224 */ /* 0x000fe200078e000f */
[----:B------:R-:W-:-:S02]  /*169e0*/  PRMT R8, RZ, 0x7610, R8 ;  /* 0x00007610ff087816 */ /* 0x000fc40000000008 */
[----:B------:R-:W4:Y:S04]  /*169f0*/  LDL R15, [R1+0x738] ;  /* 0x00073800010f7983 */ /* 0x000f280000100800 */
[----:B--2---:R0:W2:Y:S04]  /*16a00*/  @!P0 LDG.E.U8 R11, desc[UR6][R2.64] ;  /* 0x00000006020b8981 */ /* 0x0040a8000c1e1100 */
[----:B------:R-:W3:Y:S01]  /*16a10*/  LDL R3, [R1+0x77c] ;  /* 0x00077c0001037983 */ /* 0x000ee20000100800 */
[----:B0-----:R-:W-:-:S03]  /*16a20*/  @!P0 IMAD.MOV.U32 R2, RZ, RZ, R9 ;  /* 0x000000ffff028224 */ /* 0x001fc600078e0009 */
[----:B--2---:R0:W-:Y:S01]  /*16a30*/  STL [R1+0x20], R11 ;  /* 0x0000200b01007387 */ /* 0x0041e20000100800 */
[----:B------:R-:W-:-:S03]  /*16a40*/  PRMT R29, RZ, 0x7610, R29 ;  /* 0x00007610ff1d7816 */ /* 0x000fc6000000001d */
[----:B------:R-:W2:Y:S04]  /*16a50*/  LDL R9, [R1+0xaac] ;  /* 0x000aac0001097983 */ /* 0x000ea80000100800 */
[----:B---3--:R-:W3:Y:S04]  /*16a60*/  @!P0 LDG.E.U8 R8, desc[UR6][R2.64] ;  /* 0x0000000602088981 */ /* 0x008ee8000c1e1100 */
[----:B0-----:R-:W4:Y:S04]  /*16a70*/  LDL R11, [R1+0xab0] ;  /* 0x000ab000010b7983 */ /* 0x001f280000100800 */
[----:B------:R-:W2:Y:S04]  /*16a80*/  LDL R2, [R1+0x774] ;  /* 0x0007740001027983 */ /* 0x000ea80000100800 */
[----:B------:R-:W2:Y:S04]  /*16a90*/  LDL R3, [R1+0x778] ;  /* 0x0007780001037983 */ /* 0x000ea80000100800 */
[----:B---3--:R0:W-:Y:S01]  /*16aa0*/  STL [R1], R8 ;  /* 0x0000000801007387 */ /* 0x0081e20000100800 */
[----:B------:R-:W-:-:S03]  /*16ab0*/  PRMT R7, RZ, 0x7610, R7 ;  /* 0x00007610ff077816 */ /* 0x000fc60000000007 */
[----:B0-----:R-:W3:Y:S01]  /*16ac0*/  LDL R8, [R1+0xaf8] ;  /* 0x000af80001087983 */ /* 0x001ee20000100800 */
[----:B--2---:R-:W-:-:S04]  /*16ad0*/  @!P0 LOP3.LUT R3, R3, R2, RZ, 0x3c, !PT ;  /* 0x0000000203038212 */ /* 0x004fc800078e3cff */
[----:B------:R-:W-:-:S04]  /*16ae0*/  @!P0 LOP3.LUT R2, R3, R2, RZ, 0x3c, !PT ;  /* 0x0000000203028212 */ /* 0x000fc800078e3cff */
[----:B------:R-:W-:-:S05]  /*16af0*/  @!P0 LOP3.LUT R3, R3, R2, RZ, 0x3c, !PT ;  /* 0x0000000203038212 */ /* 0x000fca00078e3cff */
[----:B------:R0:W2:Y:S04]  /*16b00*/  @!P0 LDG.E.U8 R29, desc[UR6][R2.64] ;  /* 0x00000006021d8981 */ /* 0x0000a8000c1e1100 */
[----:B------:R-:W4:Y:S01]  /*16b10*/  LDL R3, [R1+0x73c] ;  /* 0x00073c0001037983 */ /* 0x000f220000100800 */
[----:B0-----:R-:W-:Y:S01]  /*16b20*/  @!P0 IMAD.MOV.U32 R2, RZ, RZ, R13 ;  /* 0x000000ffff028224 */ /* 0x001fe200078e000d */
[----:B------:R-:W-:-:S04]  /*16b30*/  PRMT R6, RZ, 0x7610, R6 ;  /* 0x00007610ff067816 */ /* 0x000fc80000000006 */
[----:B----4-:R0:W4:Y:S01]  /*16b40*/  @!P0 LDG.E.U8 R7, desc[UR6][R2.64] ;  /* 0x0000000602078981 */ /* 0x010122000c1e1100 */
[----:B------:R-:W-:-:S03]  /*16b50*/  PRMT R4, RZ, 0x7610, R4 ;  /* 0x00007610ff047816 */ /* 0x000fc60000000004 */
[----:B--2---:R1:W-:Y:S04]  /*16b60*/  STL [R1+0x136c], R29 ;  /* 0x00136c1d01007387 */ /* 0x0043e80000100800 */
[----:B------:R-:W2:Y:S01]  /*16b70*/  LDL R13, [R1+0xaf4] ;  /* 0x000af400010d7983 */ /* 0x000ea20000100800 */
[----:B0-----:R-:W-:Y:S02]  /*16b80*/  @!P0 IMAD.MOV.U32 R2, RZ, RZ, R11 ;  /* 0x000000ffff028224 */ /* 0x001fe400078e000b */
[----:B------:R-:W-:-:S05]  /*16b90*/  @!P0 IMAD.MOV.U32 R3, RZ, RZ, R15 ;  /* 0x000000ffff038224 */ /* 0x000fca00078e000f */
[----:B------:R3:W2:Y:S02]  /*16ba0*/  @!P0 LDG.E.U8 R6, desc[UR6][R2.64] ;  /* 0x0000000602068981 */ /* 0x0006a4000c1e1100 */
[----:B---3--:R-:W-:Y:S02]  /*16bb0*/  @!P0 IMAD.MOV.U32 R2, RZ, RZ, R8 ;  /* 0x000000ffff028224 */ /* 0x008fe400078e0008 */
[----:B------:R-:W-:-:S05]  /*16bc0*/  @!P0 IMAD.MOV.U32 R3, RZ, RZ, R9 ;  /* 0x000000ffff038224 */ /* 0x000fca00078e0009 */
[----:B------:R2:W3:Y:S04]  /*16bd0*/  @!P0 LDG.E.U8 R4, desc[UR6][R2.64] ;  /* 0x0000000602048981 */ /* 0x0004e8000c1e1100 */
[----:B----4-:R0:W-:Y:S01]  /*16be0*/  STL [R1+0x1370], R7 ;  /* 0x0013700701007387 */ /* 0x0101e20000100800 */
[----:B------:R-:W-:-:S03]  /*16bf0*/  PRMT R5, RZ, 0x7610, R5 ;  /* 0x00007610ff057816 */ /* 0x000fc60000000005 */
[----:B-1----:R-:W4:Y:S04]  /*16c00*/  LDL R29, [R1+0x820] ;  /* 0x00082000011d7983 */ /* 0x002f280000100800 */
[----:B0-----:R-:W4:Y:S01]  /*16c10*/  LDL R7, [R1+0xab4] ;  /* 0x000ab40001077983 */ /* 0x001f220000100800 */
[----:B--2---:R-:W-:-:S03]  /*16c20*/  @!P0 IMAD.MOV.U32 R2, RZ, RZ, R13 ;  /* 0x000000ffff028224 */ /* 0x004fc600078e000d */
[----:B------:R0:W-:Y:S04]  /*16c30*/  STL [R1+0x1374], R6 ;  /* 0x0013740601007387 */ /* 0x0001e80000100800 */
[----:B------:R-:W2:Y:S04]  /*16c40*/  LDL R15, [R1+0x7ec] ;  /* 0x0007ec00010f7983 */ /* 0x000ea80000100800 */
[----:B------:R-:W2:Y:S04]  /*16c50*/  LDL R11, [R1+0x7f0] ;  /* 0x0007f000010b7983 */ /* 0x000ea80000100800 */
[----:B------:R-:W2:Y:S04]  /*16c60*/  LDL R9, [R1+0x7e4] ;  /* 0x0007e40001097983 */ /* 0x000ea80000100800 */
[----:B------:R-:W2:Y:S04]  /*16c70*/  LDL R8, [R1+0x7e8] ;  /* 0x0007e80001087983 */ /* 0x000ea80000100800 */
[----:B---3--:R-:W-:Y:S04]  /*16c80*/  STL [R1+0x1378], R4 ;  /* 0x0013780401007387 */ /* 0x008fe80000100800 */
[----:B------:R-:W3:Y:S01]  /*16c90*/  LDL R13, [R1+0x7ac] ;  /* 0x0007ac00010d7983 */ /* 0x000ee20000100800 */
[----:B----4-:R-:W-:-:S03]  /*16ca0*/  @!P0 IMAD.MOV.U32 R3, RZ, RZ, R7 ;  /* 0x000000ffff038224 */ /* 0x010fc600078e0007 */
[----:B------:R-:W4:Y:S04]  /*16cb0*/  LDL R7, [R1+0x7b0] ;  /* 0x0007b00001077983 */ /* 0x000f280000100800 */
[----:B------:R1:W3:Y:S04]  /*16cc0*/  @!P0 LDG.E.U8 R5, desc[UR6][R2.64] ;  /* 0x0000000602058981 */ /* 0x0002e8000c1e1100 */
[----:B------:R-:W2:Y:S01]  /*16cd0*/  LDL R3, [R1+0x81c] ;  /* 0x00081c0001037983 */ /* 0x000ea20000100800 */
[----:B------:R-:W-:Y:S01]  /*16ce0*/  PRMT R12, RZ, 0x7610, R12 ;  /* 0x00007610ff0c7816 */ /* 0x000fe2000000000c */
[----:B-1----:R-:W-:Y:S01]  /*16cf0*/  @!P0 IMAD.MOV.U32 R2, RZ, RZ, R29 ;  /* 0x000000ffff028224 */ /* 0x002fe200078e001d */
[----:B------:R-:W-:-:S02]  /*16d00*/  PRMT R10, RZ, 0x7610, R10 ;  /* 0x00007610ff0a7816 */ /* 0x000fc4000000000a */
[----:B------:R-:W-:Y:S02]  /*16d10*/  PRMT R14, RZ, 0x7610, R14 ;  /* 0x00007610ff0e7816 */ /* 0x000fe4000000000e */
[----:B0-----:R-:W-:Y:S01]  /*16d20*/  PRMT R6, RZ, 0x7610, R6 ;  /* 0x00007610ff067816 */ /* 0x001fe20000000006 */
[----:B--2---:R0:W2:Y:S02]  /*16d30*/  @!P0 LDG.E.U8 R12, desc[UR6][R2.64] ;  /* 0x00000006020c8981 */ /* 0x0040a4000c1e1100 */
[----:B0-----:R-:W-:Y:S02]  /*16d40*/  @!P0 IMAD.MOV.U32 R2, RZ, RZ, R11 ;  /* 0x000000ffff028224 */ /* 0x001fe400078e000b */
[----:B------:R-:W-:-:S05]  /*16d50*/  @!P0 IMAD.MOV.U32 R3, RZ, RZ, R15 ;  /* 0x000000ffff038224 */ /* 0x000fca00078e000f */
[----:B------:R0:W2:Y:S02]  /*16d60*/  @!P0 LDG.E.U8 R10, desc[UR6][R2.64] ;  /* 0x00000006020a8981 */ /* 0x0000a4000c1e1100 */
[----:B0-----:R-:W-:Y:S02]  /*16d70*/  @!P0 IMAD.MOV.U32 R2, RZ, RZ, R8 ;  /* 0x000000ffff028224 */ /* 0x001fe400078e0008 */
[----:B------:R-:W-:-:S05]  /*16d80*/  @!P0 IMAD.MOV.U32 R3, RZ, RZ, R9 ;  /* 0x000000ffff038224 */ /* 0x000fca00078e0009 */
[----:B------:R4:W2:Y:S02]  /*16d90*/  @!P0 LDG.E.U8 R14, desc[UR6][R2.64] ;  /* 0x00000006020e8981 */ /* 0x0008a4000c1e1100 */
[----:B----4-:R-:W-:Y:S02]  /*16da0*/  @!P0 IMAD.MOV.U32 R2, RZ, RZ, R7 ;  /* 0x000000ffff028224 */ /* 0x010fe400078e0007 */
[----:B---3--:R-:W-:-:S05]  /*16db0*/  @!P0 IMAD.MOV.U32 R3, RZ, RZ, R13 ;  /* 0x000000ffff038224 */ /* 0x008fca00078e000d */
[----:B------:R-:W3:Y:S04]  /*16dc0*/  @!P0 LDG.E.U8 R6, desc[UR6][R2.64] ;  /* 0x0000000602068981 */ /* 0x000ee8000c1e1100 */
[----:B------:R0:W-:Y:S04]  /*16dd0*/  STL [R1+0x137c], R5 ;  /* 0x00137c0501007387 */ /* 0x0001e80000100800 */
[----:B--2---:R1:W-:Y:S04]  /*16de0*/  STL [R1+0x1c], R12 ;  /* 0x00001c0c01007387 */ /* 0x0043e80000100800 */
[----:B0-----:R-:W2:Y:S04]  /*16df0*/  LDL R5, [R1+0x7a8] ;  /* 0x0007a80001057983 */ /* 0x001ea80000100800 */
[----:B------:R-:W4:Y:S04]  /*16e00*/  LDL R11, [R1+0x76c] ;  /* 0x00076c00010b7983 */ /* 0x000f280000100800 */
[----:B-1----:R-:W4:Y:S04]  /*16e10*/  LDL R12, [R1+0x7a4] ;  /* 0x0007a400010c7983 */ /* 0x002f280000100800 */
[----:B------:R0:W-:Y:S04]  /*16e20*/  STL [R1+0x18], R10 ;  /* 0x0000180a01007387 */ /* 0x0001e80000100800 */
[----:B------:R-:W4:Y:S04]  /*16e30*/  LDL R9, [R1+0x764] ;  /* 0x0007640001097983 */ /* 0x000f280000100800 */
[----:B------:R-:W4:Y:S04]  /*16e40*/  LDL R8, [R1+0x768] ;  /* 0x0007680001087983 */ /* 0x000f280000100800 */
[----:B0-----:R-:W4:Y:S04]  /*16e50*/  LDL R10, [R1+0x770] ;  /* 0x00077000010a7983 */ /* 0x001f280000100800 */
[----:B------:R-:W4:Y:S04]  /*16e60*/  LDL R7, [R1+0x734] ;  /* 0x0007340001077983 */ /* 0x000f280000100800 */
[----:B---3--:R0:W-:Y:S04]  /*16e70*/  STL [R1+0x10], R6 ;  /* 0x0000100601007387 */ /* 0x0081e80000100800 */
[----:B0-----:R-:W3:Y:S01]  /*16e80*/  LDL R6, [R1+0xab8] ;  /* 0x000ab80001067983 */ /* 0x001ee20000100800 */
[----:B------:R-:W-:-:S02]  /*16e90*/  PRMT R4, RZ, 0x7610, R4 ;  /* 0x00007610ff047816 */ /* 0x000fc40000000004 */
[----:B------:R-:W-:Y:S02]  /*16ea0*/  PRMT R28, RZ, 0x7610, R28 ;  /* 0x00007610ff1c7816 */ /* 0x000fe4000000001c */
[----:B------:R-:W-:Y:S01]  /*16eb0*/  PRMT R27, RZ, 0x7610, R27 ;  /* 0x00007610ff1b7816 */ /* 0x000fe2000000001b */
[----:B--2---:R-:W-:Y:S02]  /*16ec0*/  @!P0 IMAD.MOV.U32 R2, RZ, RZ, R5 ;  /* 0x000000ffff028224 */ /* 0x004fe400078e0005 */
[----:B------:R-:W2:Y:S01]  /*16ed0*/  LDL R5, [R1+0x730] ;  /* 0x0007300001057983 */ /* 0x000ea20000100800 */
[----:B----4-:R-:W-:-:S05]  /*16ee0*/  @!P0 IMAD.MOV.U32 R3, RZ, RZ, R12 ;  /* 0x000000ffff038224 */ /* 0x010fca00078e000c */
[----:B------:R0:W4:Y:S02]  /*16ef0*/  @!P0 LDG.E.U8 R4, desc[UR6][R2.64] ;  /* 0x0000000602048981 */ /* 0x000124000c1e1100 */
[----:B0-----:R-:W-:Y:S02]  /*16f00*/  @!P0 IMAD.MOV.U32 R3, RZ, RZ, R11 ;  /* 0x000000ffff038224 */ /* 0x001fe400078e000b */
[----:B------:R-:W-:-:S05]  /*16f10*/  @!P0 IMAD.MOV.U32 R2, RZ, RZ, R10 ;  /* 0x000000ffff028224 */ /* 0x000fca00078e000a */
[----:B------:R0:W2:Y:S01]  /*16f20*/  @!P0 LDG.E.U8 R28, desc[UR6][R2.64] ;  /* 0x00000006021c8981 */ /* 0x0000a2000c1e1100 */
[----:B------:R-:W-:Y:S02]  /*16f30*/  @!P0 IMAD.MOV.U32 R12, RZ, RZ, R8 ;  /* 0x000000ffff0c8224 */ /* 0x000fe400078e0008 */
[----:B------:R-:W-:-:S05]  /*16f40*/  @!P0 IMAD.MOV.U32 R13, RZ, RZ, R9 ;  /* 0x000000ffff0d8224 */ /* 0x000fca00078e0009 */
[----:B------:R1:W2:Y:S01]  /*16f50*/  @!P0 LDG.E.U8 R27, desc[UR6][R12.64] ;  /* 0x000000060c1b8981 */ /* 0x0002a2000c1e1100 */
[----:B0-----:R-:W-:Y:S01]  /*16f60*/  PRMT R3, RZ, 0x7610, R3 ;  /* 0x00007610ff037816 */ /* 0x001fe20000000003 */
[----:B-1----:R-:W-:Y:S02]  /*16f70*/  @!P0 IMAD.MOV.U32 R13, RZ, RZ, R7 ;  /* 0x000000ffff0d8224 */ /* 0x002fe400078e0007 */
[----:B---3--:R-:W-:-:S05]  /*16f80*/  @!P0 IMAD.MOV.U32 R12, RZ, RZ, R6 ;  /* 0x000000ffff0c8224 */ /* 0x008fca00078e0006 */
[----:B------:R-:W3:Y:S04]  /*16f90*/  @!P0 LDG.E.U8 R3, desc[UR6][R12.64] ;  /* 0x000000060c038981 */ /* 0x000ee8000c1e1100 */
[----:B----4-:R0:W-:Y:S04]  /*16fa0*/  STL [R1+0xc], R4 ;  /* 0x00000c0401007387 */ /* 0x0101e80000100800 */
[----:B0-----:R-:W4:Y:S04]  /*16fb0*/  LDL R4, [R1+0xac0] ;  /* 0x000ac00001047983 */ /* 0x001f280000100800 */
[----:B--2---:R-:W-:Y:S04]  /*16fc0*/  STL [R1+0x133c], R28 ;  /* 0x00133c1c01007387 */ /* 0x004fe80000100800 */
[----:B------:R-:W2:Y:S04]  /*16fd0*/  LDL R11, [R1+0xabc] ;  /* 0x000abc00010b7983 */ /* 0x000ea80000100800 */
[----:B------:R-:W2:Y:S04]  /*16fe0*/  LDL R10, [R1+0xaf0] ;  /* 0x000af000010a7983 */ /* 0x000ea80000100800 */
[----:B------:R-:W-:Y:S04]  /*16ff0*/  STL [R1+0x1340], R27 ;  /* 0x0013401b01007387 */ /* 0x000fe80000100800 */
[----:B------:R-:W2:Y:S04]  /*17000*/  LDL R7, [R1+0xac4] ;  /* 0x000ac40001077983 */ /* 0x000ea80000100800 */
[----:B------:R-:W2:Y:S04]  /*17010*/  LDL R6, [R1+0xaec] ;  /* 0x000aec0001067983 */ /* 0x000ea80000100800 */
[----:B---3--:R-:W-:Y:S04]  /*17020*/  STL [R1+0x1344], R3 ;  /* 0x0013440301007387 */ /* 0x008fe80000100800 */
[----:B------:R4:W-:Y:S04]  /*17030*/  STL [R1+0x14], R14 ;  /* 0x0000140e01007387 */ /* 0x0009e80000100800 */
[----:B------:R-:W3:Y:S04]  /*17040*/  LDL R9, [R1+0x814] ;  /* 0x0008140001097983 */ /* 0x000ee80000100800 */
[----:B------:R-:W3:Y:S01]  /*17050*/  LDL R8, [R1+0x818] ;  /* 0x0008180001087983 */ /* 0x000ee20000100800 */
[----:B------:R-:W-:Y:S01]  /*17060*/  PRMT R2, RZ, 0x7610, R2 ;  /* 0x00007610ff027816 */ /* 0x000fe20000000002 */
[----:B------:R-:W-:Y:S01]  /*17070*/  @!P0 IMAD.MOV.U32 R15, RZ, RZ, R5 ;  /* 0x000000ffff0f8224 */ /* 0x000fe200078e0005 */
[----:B------:R-:W-:Y:S01]  /*17080*/  PRMT R12, RZ, 0x7610, R12 ;  /* 0x00007610ff0c7816 */ /* 0x000fe2000000000c */
[----:B------:R-:W3:Y:S01]  /*17090*/  LDL R5, [R1+0x7dc] ;  /* 0x0007dc0001057983 */ /* 0x000ee20000100800 */
[----:B------:R-:W-:-:S02]  /*170a0*/  PRMT R13, RZ, 0x7610, R13 ;  /* 0x00007610ff0d7816 */ /* 0x000fc4000000000d */
[----:B------:R-:W-:Y:S01]  /*170b0*/  PRMT R26, RZ, 0x7610, R26 ;  /* 0x00007610ff1a7816 */ /* 0x000fe2000000001a */
[----:B----4-:R-:W-:Y:S02]  /*170c0*/  @!P0 IMAD.MOV.U32 R14, RZ, RZ, R4 ;  /* 0x000000ffff0e8224 */ /* 0x010fe400078e0004 */
[----:B------:R-:W4:Y:S04]  /*170d0*/  LDL R4, [R1+0x7e0] ;  /* 0x0007e00001047983 */ /* 0x000f280000100800 */
[----:B------:R2:W4:Y:S02]  /*170e0*/  @!P0 LDG.E.U8 R2, desc[UR6][R14.64] ;  /* 0x000000060e028981 */ /* 0x000524000c1e1100 */
[----:B--2---:R-:W-:Y:S02]  /*170f0*/  @!P0 IMAD.MOV.U32 R14, RZ, RZ, R10 ;  /* 0x000000ffff0e8224 */ /* 0x004fe400078e000a */
[----:B------:R-:W-:-:S05]  /*17100*/  @!P0 IMAD.MOV.U32 R15, RZ, RZ, R11 ;  /* 0x000000ffff0f8224 */ /* 0x000fca00078e000b */
[----:B------:R0:W2:Y:S02]  /*17110*/  @!P0 LDG.E.U8 R12, desc[UR6][R14.64] ;  /* 0x000000060e0c8981 */ /* 0x0000a4000c1e1100 */
[----:B0-----:R-:W-:Y:S02]  /*17120*/  @!P0 IMAD.MOV.U32 R14, RZ, RZ, R6 ;  /* 0x000000ffff0e8224 */ /* 0x001fe400078e0006 */
[----:B------:R-:W-:-:S05]  /*17130*/  @!P0 IMAD.MOV.U32 R15, RZ, RZ, R7 ;  /* 0x000000ffff0f8224 */ /* 0x000fca00078e0007 */
[----:B------:R3:W2:Y:S02]  /*17140*/  @!P0 LDG.E.U8 R13, desc[UR6][R14.64] ;  /* 0x000000060e0d8981 */ /* 0x0006a4000c1e1100 */
[----:B---3--:R-:W-:Y:S02]  /*17150*/  @!P0 IMAD.MOV.U32 R15, RZ, RZ, R9 ;  /* 0x000000ffff0f8224 */ /* 0x008fe400078e0009 */
[----:B------:R-:W-:-:S05]  /*17160*/  @!P0 IMAD.MOV.U32 R14, RZ, RZ, R8 ;  /* 0x000000ffff0e8224 */ /* 0x000fca00078e0008 */
[----:B------:R0:W3:Y:S01]  /*17170*/  @!P0 LDG.E.U8 R26, desc[UR6][R14.64] ;  /* 0x000000060e1a8981 */ /* 0x0000e2000c1e1100 */
[----:B------:R-:W-:Y:S01]  /*17180*/  PRMT R22, RZ, 0x7610, R22 ;  /* 0x00007610ff167816 */ /* 0x000fe20000000016 */
[----:B0-----:R-:W-:Y:S02]  /*17190*/  @!P0 IMAD.MOV.U32 R15, RZ, RZ, R5 ;  /* 0x000000ffff0f8224 */ /* 0x001fe400078e0005 */
[----:B----4-:R0:W-:Y:S04]  /*171a0*/  STL [R1+0x1348], R2 ;  /* 0x0013480201007387 */ /* 0x0101e80000100800 */
[----:B------:R-:W4:Y:S04]  /*171b0*/  LDL R3, [R1+0x7d4] ;  /* 0x0007d40001037983 */ /* 0x000f280000100800 */
[----:B0-----:R-:W4:Y:S04]  /*171c0*/  LDL R2, [R1+0x7d8] ;  /* 0x0007d80001027983 */ /* 0x001f280000100800 */
[----:B--2---:R-:W-:Y:S04]  /*171d0*/  STL [R1+0x134c], R12 ;  /* 0x00134c0c01007387 */ /* 0x004fe80000100800 */
[----:B------:R-:W2:Y:S04]  /*171e0*/  LDL R7, [R1+0x79c] ;  /* 0x00079c0001077983 */ /* 0x000ea80000100800 */
[----:B------:R-:W2:Y:S01]  /*171f0*/  LDL R6, [R1+0x7a0] ;  /* 0x0007a00001067983 */ /* 0x000ea20000100800 */
[----:B------:R-:W-:-:S05]  /*17200*/  @!P0 IMAD.MOV.U32 R14, RZ, RZ, R4 ;  /* 0x000000ffff0e8224 */ /* 0x000fca00078e0004 */
[----:B------:R4:W2:Y:S04]  /*17210*/  @!P0 LDG.E.U8 R22, desc[UR6][R14.64] ;  /* 0x000000060e168981 */ /* 0x0008a8000c1e1100 */
[----:B------:R-:W-:Y:S04]  /*17220*/  STL [R1+0x1350], R13 ;  /* 0x0013500d01007387 */ /* 0x000fe80000100800 */
[----:B---3--:R-:W-:Y:S04]  /*17230*/  STL [R1+0x1328], R26 ;  /* 0x0013281a01007387 */ /* 0x008fe80000100800 */
[----:B------:R-:W3:Y:S04]  /*17240*/  LDL R5, [R1+0x794] ;  /* 0x0007940001057983 */ /* 0x000ee80000100800 */
[----:B------:R-:W3:Y:S01]  /*17250*/  LDL R4, [R1+0x798] ;  /* 0x0007980001047983 */ /* 0x000ee20000100800 */
[----:B------:R-:W-:-:S02]  /*17260*/  PRMT R20, RZ, 0x7610, R20 ;  /* 0x00007610ff147816 */ /* 0x000fc40000000014 */
[----:B------:R-:W-:Y:S02]  /*17270*/  PRMT R18, RZ, 0x7610, R18 ;  /* 0x00007610ff127816 */ /* 0x000fe40000000012 */
[----:B------:R-:W-:Y:S01]  /*17280*/  PRMT R16, RZ, 0x7610, R16 ;  /* 0x00007610ff107816 */ /* 0x000fe20000000010 */
[----:B----4-:R-:W-:Y:S02]  /*17290*/  @!P0 IMAD.MOV.U32 R15, RZ, RZ, R3 ;  /* 0x000000ffff0f8224 */ /* 0x010fe400078e0003 */
[----:B------:R-:W-:-:S05]  /*172a0*/  @!P0 IMAD.MOV.U32 R14, RZ, RZ, R2 ;  /* 0x000000ffff0e8224 */ /* 0x000fca00078e0002 */
[----:B------:R2:W4:Y:S02]  /*172b0*/  @!P0 LDG.E.U8 R20, desc[UR6][R14.64] ;  /* 0x000000060e148981 */ /* 0x000524000c1e1100 */
[----:B--2---:R-:W-:Y:S02]  /*172c0*/  @!P0 IMAD.MOV.U32 R14, RZ, RZ, R6 ;  /* 0x000000ffff0e8224 */ /* 0x004fe400078e0006 */
[----:B------:R-:W-:-:S05]  /*172d0*/  @!P0 IMAD.MOV.U32 R15, RZ, RZ, R7 ;  /* 0x000000ffff0f8224 */ /* 0x000fca00078e0007 */
[----:B------:R3:W2:Y:S04]  /*172e0*/  @!P0 LDG.E.U8 R18, desc[UR6][R14.64] ;  /* 0x000000060e128981 */ /* 0x0006a8000c1e1100 */
[----:B------:R-:W-:Y:S04]  /*172f0*/  STL [R1+0x132c], R22 ;  /* 0x00132c1601007387 */ /* 0x000fe80000100800 */
[----:B------:R-:W2:Y:S04]  /*17300*/  LDL R3, [R1+0x75c] ;  /* 0x00075c0001037983 */ /* 0x000ea80000100800 */
[----:B------:R-:W2:Y:S01]  /*17310*/  LDL R2, [R1+0x760] ;  /* 0x0007600001027983 */ /* 0x000ea20000100800 */
[----:B---3--:R-:W-:-:S02]  /*17320*/  @!P0 IMAD.MOV.U32 R15, RZ, RZ, R5 ;  /* 0x000000ffff0f8224 */ /* 0x008fc400078e0005 */
[----:B------:R-:W-:-:S05]  /*17330*/  @!P0 IMAD.MOV.U32 R14, RZ, RZ, R4 ;  /* 0x000000ffff0e8224 */ /* 0x000fca00078e0004 */
[----:B------:R0:W3:Y:S04]  /*17340*/  @!P0 LDG.E.U8 R16, desc[UR6][R14.64] ;  /* 0x000000060e108981 */ /* 0x0000e8000c1e1100 */
[----:B----4-:R-:W-:Y:S04]  /*17350*/  STL [R1+0x1330], R20 ;  /* 0x0013301401007387 */ /* 0x010fe80000100800 */
[----:B------:R-:W4:Y:S04]  /*17360*/  LDL R11, [R1+0x754] ;  /* 0x00075400010b7983 */ /* 0x000f280000100800 */
[----:B------:R-:W4:Y:S04]  /*17370*/  LDL R10, [R1+0x758] ;  /* 0x00075800010a7983 */ /* 0x000f280000100800 */
[----:B------:R-:W4:Y:S04]  /*17380*/  LDL R8, [R1+0xac8] ;  /* 0x000ac80001087983 */ /* 0x000f280000100800 */
[----:B--2---:R-:W-:Y:S04]  /*17390*/  STL [R1+0x1334], R18 ;  /* 0x0013341201007387 */ /* 0x004fe80000100800 */
[----:B------:R-:W2:Y:S04]  /*173a0*/  LDL R9, [R1+0x72c] ;  /* 0x00072c0001097983 */ /* 0x000ea80000100800 */
[----:B------:R-:W2:Y:S04]  /*173b0*/  LDL R7, [R1+0x728] ;  /* 0x0007280001077983 */ /* 0x000ea80000100800 */
[----:B------:R-:W2:Y:S04]  /*173c0*/  LDL R6, [R1+0xad0] ;  /* 0x000ad00001067983 */ /* 0x000ea80000100800 */
[----:B------:R-:W2:Y:S04]  /*173d0*/  LDL R5, [R1+0xacc] ;  /* 0x000acc0001057983 */ /* 0x000ea80000100800 */
[----:B------:R-:W2:Y:S01]  /*173e0*/  LDL R4, [R1+0xae8] ;  /* 0x000ae80001047983 */ /* 0x000ea20000100800 */
[----:B0-----:R-:W-:-:S02]  /*173f0*/  @!P0 IMAD.MOV.U32 R14, RZ, RZ, R2 ;  /* 0x000000ffff0e8224 */ /* 0x001fc400078e0002 */
[----:B------:R-:W-:Y:S01]  /*17400*/  @!P0 IMAD.MOV.U32 R15, RZ, RZ, R3 ;  /* 0x000000ffff0f8224 */ /* 0x000fe200078e0003 */
[----:B---3--:R-:W-:Y:S04]  /*17410*/  STL [R1+0x1338], R16 ;  /* 0x0013381001007387 */ /* 0x008fe80000100800 */
[----:B------:R-:W3:Y:S04]  /*17420*/  LDL R3, [R1+0xad4] ;  /* 0x000ad40001037983 */ /* 0x000ee80000100800 */
[----:B------:R-:W3:Y:S01]  /*17430*/  LDL R2, [R1+0xae4] ;  /* 0x000ae40001027983 */ /* 0x000ee20000100800 */
[----:B------:R-:W-:-:S02]  /*17440*/  PRMT R17, RZ, 0x7610, R17 ;  /* 0x00007610ff117816 */ /* 0x000fc40000000011 */
[----:B------:R-:W-:-:S04]  /*17450*/  PRMT R19, RZ, 0x7610, R19 ;  /* 0x00007610ff137816 */ /* 0x000fc80000000013 */
[----:B------:R4:W3:Y:S01]  /*17460*/  @!P0 LDG.E.U8 R17, desc[UR6][R14.64] ;  /* 0x000000060e118981 */ /* 0x0008e2000c1e1100 */
[----:B------:R-:W-:Y:S02]  /*17470*/  PRMT R21, RZ, 0x7610, R21 ;  /* 0x00007610ff157816 */ /* 0x000fe40000000015 */
[----:B------:R-:W-:Y:S02]  /*17480*/  PRMT R23, RZ, 0x7610, R23 ;  /* 0x00007610ff177816 */ /* 0x000fe40000000017 */
[----:B------:R-:W-:Y:S02]  /*17490*/  PRMT R24, RZ, 0x7610, R24 ;  /* 0x00007610ff187816 */ /* 0x000fe40000000018 */
[----:B------:R-:W-:Y:S01]  /*174a0*/  PRMT R25, RZ, 0x7610, R25 ;  /* 0x00007610ff197816 */ /* 0x000fe20000000019 */
[----:B----4-:R-:W-:Y:S02]  /*174b0*/  @!P0 IMAD.MOV.U32 R15, RZ, RZ, R11 ;  /* 0x000000ffff0f8224 */ /* 0x010fe400078e000b */
[----:B------:R-:W-:-:S05]  /*174c0*/  @!P0 IMAD.MOV.U32 R14, RZ, RZ, R10 ;  /* 0x000000ffff0e8224 */ /* 0x000fca00078e000a */
[----:B------:R0:W4:Y:S02]  /*174d0*/  @!P0 LDG.E.U8 R19, desc[UR6][R14.64] ;  /* 0x000000060e138981 */ /* 0x000124000c1e1100 */
[----:B0-----:R-:W-:Y:S02]  /*174e0*/  @!P0 IMAD.MOV.U32 R14, RZ, RZ, R8 ;  /* 0x000000ffff0e8224 */ /* 0x001fe400078e0008 */
[----:B--2---:R-:W-:-:S05]  /*174f0*/  @!P0 IMAD.MOV.U32 R15, RZ, RZ, R9 ;  /* 0x000000ffff0f8224 */ /* 0x004fca00078e0009 */
[----:B------:R0:W2:Y:S02]  /*17500*/  @!P0 LDG.E.U8 R21, desc[UR6][R14.64] ;  /* 0x000000060e158981 */ /* 0x0000a4000c1e1100 */
[----:B0-----:R-:W-:Y:S02]  /*17510*/  @!P0 IMAD.MOV.U32 R14, RZ, RZ, R6 ;  /* 0x000000ffff0e8224 */ /* 0x001fe400078e0006 */
[----:B------:R-:W-:-:S05]  /*17520*/  @!P0 IMAD.MOV.U32 R15, RZ, RZ, R7 ;  /* 0x000000ffff0f8224 */ /* 0x000fca00078e0007 */
[----:B------:R0:W2:Y:S02]  /*17530*/  @!P0 LDG.E.U8 R23, desc[UR6][R14.64] ;  /* 0x000000060e178981 */ /* 0x0000a4000c1e1100 */
[----:B0-----:R-:W-:Y:S02]  /*17540*/  @!P0 IMAD.MOV.U32 R14, RZ, RZ, R4 ;  /* 0x000000ffff0e8224 */ /* 0x001fe400078e0004 */
[----:B------:R-:W-:Y:S01]  /*17550*/  @!P0 IMAD.MOV.U32 R15, RZ, RZ, R5 ;  /* 0x000000ffff0f8224 */ /* 0x000fe200078e0005 */
[----:B------:R-:W-:Y:S04]  /*17560*/  LDS.U8 R4, [R0+UR4+0x8] ;  /* 0x0000080400047984 */ /* 0x000fe80008000000 */
[----:B------:R3:W2:Y:S02]  /*17570*/  @!P0 LDG.E.U8 R24, desc[UR6][R14.64] ;  /* 0x000000060e188981 */ /* 0x0006a4000c1e1100 */
[----:B---3--:R-:W-:-:S02]  /*17580*/  @!P0 IMAD.MOV.U32 R14, RZ, RZ, R2 ;  /* 0x000000ffff0e8224 */ /* 0x008fc400078e0002 */
[----:B------:R-:W-:Y:S01]  /*17590*/  @!P0 IMAD.MOV.U32 R15, RZ, RZ, R3 ;  /* 0x000000ffff0f8224 */ /* 0x000fe200078e0003 */
[----:B------:R-:W-:Y:S04]  /*175a0*/  STL [R1+0x1354], R17 ;  /* 0x0013541101007387 */ /* 0x000fe80000100800 */
[----:B------:R0:W3:Y:S04]  /*175b0*/  @!P0 LDG.E.U8 R25, desc[UR6][R14.64] ;  /* 0x000000060e198981 */ /* 0x0000e8000c1e1100 */
[----:B------:R-:W-:Y:S04]  /*175c0*/  LDS.U8 R3, [R0+UR4+0x88] ;  /* 0x0000880400037984 */ /* 0x000fe80008000000 */
[----:B------:R-:W-:Y:S04]  /*175d0*/  LDS.U8 R2, [R0+UR4+0xc8] ;  /* 0x0000c80400027984 */ /* 0x000fe80008000000 */
[----:B0-----:R-:W0:Y:S04]  /*175e0*/  LDS.U8 R15, [R0+UR4] ;  /* 0x00000004000f7984 */ /* 0x001e280008000000 */
[----:B------:R-:W1:Y:S04]  /*175f0*/  LDS.U8 R14, [R0+UR4+0x40] ;  /* 0x00004004000e7984 */ /* 0x000e680008000000 */
[----:B----4-:R-:W-:Y:S04]  /*17600*/  STL [R1+0x1358], R19 ;  /* 0x0013581301007387 */ /* 0x010fe80000100800 */
[----:B--2---:R-:W-:Y:S04]  /*17610*/  STL [R1+0x135c], R21 ;  /* 0x00135c1501007387 */ /* 0x004fe80000100800 */
[----:B------:R-:W-:Y:S04]  /*17620*/  STL [R1+0x1360], R23 ;  /* 0x0013601701007387 */ /* 0x000fe80000100800 */
[----:B------:R-:W-:Y:S04]  /*17630*/  STL [R1+0x1364], R24 ;  /* 0x0013641801007387 */ /* 0x000fe80000100800 */
[----:B---3--:R-:W-:Y:S04]  /*17640*/  STL [R1+0x1368], R25 ;  /* 0x0013681901007387 */ /* 0x008fe80000100800 */
[----:B0-----:R-:W-:Y:S04]  /*17650*/  STL [R1+0x1380], R15 ;  /* 0x0013800f01007387 */ /* 0x001fe80000100800 */
[----:B-1----:R-:W-:Y:S04]  /*17660*/  STL [R1+0x1394], R14 ;  /* 0x0013940e01007387 */ /* 0x002fe80000100800 */
[----:B------:R-:W-:Y:S04]  /*17670*/  STL [R1+0x438], R3 ;  /* 0x0004380301007387 */ /* 0x000fe80000100800 */
[----:B------:R-:W0:Y:S04]  /*17680*/  LDS.U8 R3, [R0+UR4+0x48] ;  /* 0x0000480400037984 */ /* 0x000e280008000000 */
[----:B------:R-:W-:Y:S04]  /*17690*/  STL [R1+0x434], R2 ;  /* 0x0004340201007387 */ /* 0x000fe80000100800 */
[----:B------:R-:W1:Y:S04]  /*176a0*/  LDS.U8 R2, [R0+UR4+0x80] ;  /* 0x0000800400027984 */ /* 0x000e680008000000 */
[----:B------:R-:W-:Y:S04]  /*176b0*/  STL [R1+0x2bc], R4 ;  /* 0x0002bc0401007387 */ /* 0x000fe80000100800 */
[----:B------:R-:W2:Y:S04]  /*176c0*/  LDS.U8 R4, [R0+UR4+0xc0] ;  /* 0x0000c00400047984 */ /* 0x000ea80008000000 */
[----:B0-----:R-:W-:Y:S04]  /*176d0*/  STL [R1+0x2b8], R3 ;  /* 0x0002b80301007387 */ /* 0x001fe80000100800 */
[----:B------:R-:W0:Y:S04]  /*176e0*/  LDS.U8 R3, [R0+UR4+0x400] ;  /* 0x0004000400037984 */ /* 0x000e280008000000 */
[----:B-1----:R-:W-:Y:S04]  /*176f0*/  STL [R1+0x440], R2 ;  /* 0x0004400201007387 */ /* 0x002fe80000100800 */
[----:B------:R-:W1:Y:S04]  /*17700*/  LDS.U8 R2, [R0+UR4+0x440] ;  /* 0x0004400400027984 */ /* 0x000e680008000000 */
[----:B--2---:R-:W-:Y:S04]  /*17710*/  STL [R1+0x43c], R4 ;  /* 0x00043c0401007387 */ /* 0x004fe80000100800 */
        /* <DEDUP_REMOVED lines=39> */
[----:B-1----:R1:W-:Y:S04]  /*17990*/  STL [R1+0xb50], R2 ;  /* 0x000b500201007387 */ /* 0x0023e80000100800 */
[----:B--2---:R-:W-:Y:S04]  /*179a0*/  STL [R1+0x4e4], R4 ;  /* 0x0004e40401007387 */ /* 0x004fe80000100800 */
[----:B------:R-:W2:Y:S04]  /*179b0*/  LDS.U8 R4, [R0+UR4+0xc80] ;  /* 0x000c800400047984 */ /* 0x000ea80008000000 */
[----:B0-----:R-:W-:Y:S04]  /*179c0*/  STL [R1+0x4e0], R3 ;  /* 0x0004e00301007387 */ /* 0x001fe80000100800 */
[----:B------:R-:W0:Y:S01]  /*179d0*/  LDS.U8 R3, [R0+UR4+0xcc0] ;  /* 0x000cc00400037984 */ /* 0x000e220008000000 */
[----:B-1----:R-:W-:-:S03]  /*179e0*/  LOP3.LUT R2, R0, 0x10, RZ, 0x3c, !PT ;  /* 0x0000001000027812 */ /* 0x002fc600078e3cff */
[----:B------:R-:W-:Y:S04]  /*179f0*/  STL [R1+0xbec], R0 ;  /* 0x000bec0001007387 */ /* 0x000fe80000100800 */
[----:B------:R-:W-:Y:S04]  /*17a00*/  LDS.U8 R0, [R2+UR4+0x88] ;  /* 0x0000880402007984 */ /* 0x000fe80008000000 */
[----:B--2---:R-:W-:Y:S04]  /*17a10*/  STL [R1+0xb5c], R4 ;  /* 0x000b5c0401007387 */ /* 0x004fe80000100800 */
[----:B------:R-:W1:Y:S04]  /*17a20*/  LDS.U8 R4, [R2+UR4] ;  /* 0x0000000402047984 */ /* 0x000e680008000000 */
[----:B0-----:R-:W-:Y:S04]  /*17a30*/  STL [R1+0xb58], R3 ;  /* 0x000b580301007387 */ /* 0x001fe80000100800 */
[----:B------:R-:W0:Y:S04]  /*17a40*/  LDS.U8 R3, [R2+UR4+0x40] ;  /* 0x0000400402037984 */ /* 0x000e280008000000 */
[----:B-1----:R-:W-:Y:S04]  /*17a50*/  STL [R1+0x3c8], R4 ;  /* 0x0003c80401007387 */ /* 0x002fe80000100800 */
[----:B------:R-:W1:Y:S04]  /*17a60*/  LDS.U8 R4, [R2+UR4+0xc8] ;  /* 0x0000c80402047984 */ /* 0x000e680008000000 */
[----:B0-----:R-:W-:Y:S04]  /*17a70*/  STL [R1+0x3c4], R3 ;  /* 0x0003c40301007387 */ /* 0x001fe80000100800 */
[----:B------:R-:W0:Y:S04]  /*17a80*/  LDS.U8 R3, [R2+UR4+0x8] ;  /* 0x0000080402037984 */ /* 0x000e280008000000 */
[----:B------:R-:W-:Y:S04]  /*17a90*/  STL [R1+0x458], R0 ;  /* 0x0004580001007387 */ /* 0x000fe80000100800 */
[----:B------:R-:W2:Y:S04]  /*17aa0*/  LDS.U8 R0, [R2+UR4+0x48] ;  /* 0x0000480402007984 */ /* 0x000ea80008000000 */
[----:B-1----:R-:W-:Y:S04]  /*17ab0*/  STL [R1+0x454], R4 ;  /* 0x0004540401007387 */ /* 0x002fe80000100800 */
[----:B------:R-:W1:Y:S04]  /*17ac0*/  LDS.U8 R4, [R2+UR4+0x80] ;  /* 0x0000800402047984 */ /* 0x000e680008000000 */
[----:B0-----:R-:W-:Y:S04]  /*17ad0*/  STL [R1+0x3d0], R3 ;  /* 0x0003d00301007387 */ /* 0x001fe80000100800 */
[----:B------:R-:W0:Y:S04]  /*17ae0*/  LDS.U8 R3, [R2+UR4+0xc0] ;  /* 0x0000c00402037984 */ /* 0x000e280008000000 */
[----:B--2---:R-:W-:Y:S04]  /*17af0*/  STL [R1+0x3cc], R0 ;  /* 0x0003cc0001007387 */ /* 0x004fe80000100800 */
        /* <DEDUP_REMOVED lines=32> */
[----:B------:R-:W-:Y:S04]  /*17d00*/  LDS.U8 R4, [R2+UR4+0xcc8] ;  /* 0x000cc80402047984 */ /* 0x000fe80008000000 */
[----:B0-----:R-:W-:Y:S04]  /*17d10*/  STL [R1+0xb6c], R3 ;  /* 0x000b6c0301007387 */ /* 0x001fe80000100800 */
[----:B------:R-:W0:Y:S04]  /*17d20*/  LDS.U8 R3, [R2+UR4+0xc00] ;  /* 0x000c000402037984 */ /* 0x000e280008000000 */
[----:B--2---:R-:W-:Y:S04]  /*17d30*/  STL [R1+0xb68], R0 ;  /* 0x000b680001007387 */ /* 0x004fe80000100800 */
[----:B------:R-:W1:Y:S04]  /*17d40*/  LDS.U8 R0, [R2+UR4+0xc40] ;  /* 0x000c400402007984 */ /* 0x000e680008000000 */
[----:B0-----:R-:W-:Y:S04]  /*17d50*/  STL [R1+0x4fc], R3 ;  /* 0x0004fc0301007387 */ /* 0x001fe80000100800 */
[----:B------:R-:W-:Y:S04]  /*17d60*/  LDS.U8 R3, [R2+UR4+0xc08] ;  /* 0x000c080402037984 */ /* 0x000fe80008000000 */
[----:B-1----:R-:W-:Y:S04]  /*17d70*/  STL [R1+0x4f8], R0 ;  /* 0x0004f80001007387 */ /* 0x002fe80000100800 */
[----:B------:R-:W0:Y:S01]  /*17d80*/  LDS.U8 R0, [R2+UR4+0xc88] ;  /* 0x000c880402007984 */ /* 0x000e220008000000 */
[----:B------:R-:W1:Y:S03]  /*17d90*/  S2R R10, SR_TID.X ;  /* 0x00000000000a7919 */ /* 0x000e660000002100 */
[----:B0-----:R0:W-:Y:S04]  /*17da0*/  STL [R1+0xb74], R0 ;  /* 0x000b740001007387 */ /* 0x0011e80000100800 */
[----:B------:R-:W-:Y:S04]  /*17db0*/  STL [R1+0xb70], R4 ;  /* 0x000b700401007387 */ /* 0x000fe80000100800 */
[----:B------:R-:W-:Y:S04]  /*17dc0*/  STL [R1+0x504], R3 ;  /* 0x0005040301007387 */ /* 0x000fe80000100800 */
[----:B------:R-:W2:Y:S04]  /*17dd0*/  LDS.U8 R4, [R2+UR4+0xc48] ;  /* 0x000c480402047984 */ /* 0x000ea80008000000 */
[----:B------:R-:W3:Y:S01]  /*17de0*/  LDS.U8 R3, [R2+UR4+0xc80] ;  /* 0x000c800402037984 */ /* 0x000ee20008000000 */
[----:B-1----:R-:W-:-:S02]  /*17df0*/  LOP3.LUT R11, R10, 0x3, RZ, 0xc0, !PT ;  /* 0x000000030a0b7812 */ /* 0x002fc400078ec0ff */
[----:B------:R-:W-:Y:S01]  /*17e00*/  SHF.R.U32.HI R10, RZ, 0x2, R10 ;  /* 0x00000002ff0a7819 */ /* 0x000fe2000001160a */
[----:B------:R-:W1:Y:S02]  /*17e10*/  LDS.U8 R2, [R2+UR4+0xcc0] ;  /* 0x000cc00402027984 */ /* 0x000e640008000000 */
[----:B------:R-:W-:Y:S01]  /*17e20*/  IMAD R11, R11, 0x110, RZ ;  /* 0x000001100b0b7824 */ /* 0x000fe200078e02ff */
[----:B------:R-:W-:-:S04]  /*17e30*/  SGXT.U32 R10, R10, 0x3 ;  /* 0x000000030a0a781a */ /* 0x000fc80000000000 */
[----:B0-----:R-:W-:-:S04]  /*17e40*/  LOP3.LUT R0, R11, R10, RZ, 0xfc, !PT ;  /* 0x0000000a0b007212 */ /* 0x001fc800078efcff */
[----:B------:R-:W-:-:S05]  /*17e50*/  LOP3.LUT R0, R0, 0x20, RZ, 0x3c, !PT ;  /* 0x0000002000007812 */ /* 0x000fca00078e3cff */
[----:B------:R-:W-:Y:S04]  /*17e60*/  LDS.U8 R5, [R0+UR4+0xc80] ;  /* 0x000c800400057984 */ /* 0x000fe80008000000 */
[----:B--2---:R-:W-:Y:S04]  /*17e70*/  STL [R1+0x500], R4 ;  /* 0x0005000401007387 */ /* 0x004fe80000100800 */
[----:B------:R-:W0:Y:S04]  /*17e80*/  LDS.U8 R4, [R0+UR4] ;  /* 0x0000000400047984 */ /* 0x000e280008000000 */
[----:B---3--:R-:W-:Y:S04]  /*17e90*/  STL [R1+0xb7c], R3 ;  /* 0x000b7c0301007387 */ /* 0x008fe80000100800 */
        /* <DEDUP_REMOVED lines=55> */
[----:B-1----:R1:W-:Y:S04]  /*18210*/  STL [R1+0xb94], R2 ;  /* 0x000b940201007387 */ /* 0x0023e80000100800 */
[----:B0-----:R-:W-:Y:S01]  /*18220*/  STL [R1+0xb90], R4 ;  /* 0x000b900401007387 */ /* 0x001fe20000100800 */
[----:B-1----:R-:W-:-:S03]  /*18230*/  LOP3.LUT R2, R11, R10, RZ, 0xfc, !PT ;  /* 0x0000000a0b027212 */ /* 0x002fc600078efcff */
[----:B------:R-:W-:Y:S04]  /*18240*/  LDS.U8 R4, [R0+UR4+0xcc0] ;  /* 0x000cc00400047984 */ /* 0x000fe80008000000 */
[----:B--2---:R-:W-:Y:S04]  /*18250*/  STL [R1+0xb1c], R3 ;  /* 0x000b1c0301007387 */ /* 0x004fe80000100800 */
[----:B------:R-:W0:Y:S01]  /*18260*/  LDS.U8 R3, [R0+UR4+0xc48] ;  /* 0x000c480400037984 */ /* 0x000e220008000000 */
[----:B------:R-:W-:-:S05]  /*18270*/  LOP3.LUT R2, R2, 0x30, RZ, 0x3c, !PT ;  /* 0x0000003002027812 */ /* 0x000fca00078e3cff */
[----:B------:R-:W-:Y:S04]  /*18280*/  LDS.U8 R0, [R2+UR4+0x40] ;  /* 0x0000400402007984 */ /* 0x000fe80008000000 */
[----:B0-----:R-:W-:Y:S04]  /*18290*/  STL [R1+0xb18], R3 ;  /* 0x000b180301007387 */ /* 0x001fe80000100800 */
[----:B------:R-:W0:Y:S04]  /*182a0*/  LDS.U8 R3, [R2+UR4] ;  /* 0x0000000402037984 */ /* 0x000e280008000000 */
[----:B------:R-:W-:Y:S04]  /*182b0*/  STL [R1+0xb9c], R5 ;  /* 0x000b9c0501007387 */ /* 0x000fe80000100800 */
[----:B------:R-:W-:Y:S04]  /*182c0*/  STL [R1+0xb98], R4 ;  /* 0x000b980401007387 */ /* 0x000fe80000100800 */
        /* <DEDUP_REMOVED lines=20> */
[----:B------:R-:W-:Y:S04]  /*18410*/  LDS.U8 R3, [R2+UR4+0x408] ;  /* 0x0004080402037984 */ /* 0x000fe80008000000 */
[----:B--2---:R-:W-:Y:S04]  /*18420*/  STL [R1+0x4ac], R0 ;  /* 0x0004ac0001007387 */ /* 0x004fe80000100800 */
[----:B------:R-:W0:Y:S04]  /*18430*/  LDS.U8 R0, [R2+UR4+0x448] ;  /* 0x0004480402007984 */ /* 0x000e280008000000 */
[----:B-1----:R-:W-:Y:S04]  /*18440*/  STL [R1+0x4a8], R4 ;  /* 0x0004a80401007387 */ /* 0x002fe80000100800 */
[----:B------:R-:W-:Y:S04]  /*18450*/  LDS.U8 R4, [R2+UR4+0x4c0] ;  /* 0x0004c00402047984 */ /* 0x000fe80008000000 */
[----:B0-----:R-:W-:Y:S04]  /*18460*/  STL [R1+0x1218], R0 ;  /* 0x0012180001007387 */ /* 0x001fe80000100800 */
[----:B------:R-:W0:Y:S04]  /*18470*/  LDS.U8 R0, [R2+UR4+0x480] ;  /* 0x0004800402007984 */ /* 0x000e280008000000 */
        /* <DEDUP_REMOVED lines=29> */
[----:B------:R-:W2:Y:S04]  /*18650*/  LDL.LU R14, [R1+0x3a8] ;  /* 0x0003a800010e7983 */ /* 0x000ea80000300800 */
[----:B-1----:R-:W-:Y:S04]  /*18660*/  STL [R1+0xb3c], R3 ;  /* 0x000b3c0301007387 */ /* 0x002fe80000100800 */
[----:B--2---:R1:W-:Y:S04]  /*18670*/  STL [R1+0x1398], R14 ;  /* 0x0013980e01007387 */ /* 0x0043e80000100800 */
[----:B0-----:R-:W-:Y:S04]  /*18680*/  STL [R1+0xb38], R0 ;  /* 0x000b380001007387 */ /* 0x001fe80000100800 */
[----:B-1----:R-:W2:Y:S01]  /*18690*/  LDL.LU R14, [R1+0x3ac] ;  /* 0x0003ac00010e7983 */ /* 0x002ea20000300800 */
[----:B------:R-:W0:Y:S03]  /*186a0*/  S2R R7, SR_TID.X ;  /* 0x0000000000077919 */ /* 0x000e260000002100 */
[----:B--2---:R1:W-:Y:S04]  /*186b0*/  STL [R1+0x139c], R14 ;  /* 0x00139c0e01007387 */ /* 0x0043e80000100800 */
[----:B------:R-:W2:Y:S01]  /*186c0*/  LDL.LU R9, [R1+0x38c] ;  /* 0x00038c0001097983 */ /* 0x000ea20000300800 */
[----:B0-----:R-:W-:-:S02]  /*186d0*/  LOP3.LUT R29, R7, 0x3, RZ, 0xc0, !PT ;  /* 0x00000003071d7812 */ /* 0x001fc400078ec0ff */
[----:B------:R-:W-:-:S03]  /*186e0*/  SHF.R.U32.HI R7, RZ, 0x2, R7 ;  /* 0x00000002ff077819 */ /* 0x000fc60000011607 */
[----:B------:R-:W-:Y:S01]  /*186f0*/  IMAD R29, R29, 0x110, RZ ;  /* 0x000001101d1d7824 */ /* 0x000fe200078e02ff */
[----:B------:R-:W-:-:S04]  /*18700*/  SGXT.U32 R7, R7, 0x3 ;  /* 0x000000030707781a */ /* 0x000fc80000000000 */
[----:B-1----:R-:W-:-:S04]  /*18710*/  LOP3.LUT R14, R29, R7, RZ, 0xfc, !PT ;  /* 0x000000071d0e7212 */ /* 0x002fc800078efcff */
[----:B------:R-:W-:Y:S01]  /*18720*/  LOP3.LUT R14, R14, 0x30, RZ, 0x3c, !PT ;  /* 0x000000300e0e7812 */ /* 0x000fe200078e3cff */
[----:B--2---:R-:W-:Y:S04]  /*18730*/  STL [R1+0x13a0], R9 ;  /* 0x0013a00901007387 */ /* 0x004fe80000100800 */
[----:B------:R-:W0:Y:S04]  /*18740*/  LDS.U8 R9, [R14+UR4+0xc80] ;  /* 0x000c80040e097984 */ /* 0x000e280008000000 */
[----:B------:R-:W1:Y:S04]  /*18750*/  LDS.U8 R14, [R14+UR4+0xcc0] ;  /* 0x000cc0040e0e7984 */ /* 0x000e680008000000 */
        /* <DEDUP_REMOVED lines=25> */
[----:B0-----:R0:W-:Y:S04]  /*188f0*/  STL [R1+0xbbc], R9 ;  /* 0x000bbc0901007387 */ /* 0x0011e80000100800 */
[----:B0-----:R-:W2:Y:S04]  /*18900*/  LDL.LU R9, [R1+0x13a0] ;  /* 0x0013a00001097983 */ /* 0x001ea80000300800 */
[----:B-1----:R0:W-:Y:S04]  /*18910*/  STL [R1+0xbb8], R14 ;  /* 0x000bb80e01007387 */ /* 0x0021e80000100800 */
[----:B0-----:R-:W3:Y:S01]  /*18920*/  LDL.LU R14, [R1+0x139c] ;  /* 0x00139c00010e7983 */ /* 0x001ee20000300800 */
[----:B------:R-:W0:Y:S02]  /*18930*/  S2R R28, SR_TID.X ;  /* 0x00000000001c7919 */ /* 0x000e240000002100 */
[C---:B0-----:R-:W-:Y:S01]  /*18940*/  LOP3.LUT R0, R28.reuse, 0x3f, RZ, 0xc0, !PT ;  /* 0x0000003f1c007812 */ /* 0x041fe200078ec0ff */
[----:B------:R-:W-:Y:S06]  /*18950*/  BAR.SYNC.DEFER_BLOCKING 0x0 ;  /* 0x0000000000007b1d */ /* 0x000fec0000010000 */
[----:B---3--:R0:W-:Y:S04]  /*18960*/  STS.U8 [R0+UR4], R14 ;  /* 0x0000000e00007988 */ /* 0x0081e80008000004 */
[----:B0-----:R-:W3:Y:S04]  /*18970*/  LDL.LU R14, [R1+0x1398] ;  /* 0x00139800010e7983 */ /* 0x001ee80000300800 */
[----:B---3--:R0:W-:Y:S04]  /*18980*/  STS.U8 [R0+UR4+0x40], R14 ;  /* 0x0000400e00007988 */ /* 0x0081e80008000004 */
[----:B--2---:R1:W-:Y:S04]  /*18990*/  STS.U8 [R0+UR4+0x200], R9 ;  /* 0x0002000900007988 */ /* 0x0043e80008000004 */
[----:B------:R2:W-:Y:S04]  /*189a0*/  STS.U8 [R0+UR4+0x240], R8 ;  /* 0x0002400800007988 */ /* 0x0005e80008000004 */
[----:B0-----:R-:W3:Y:S04]  /*189b0*/  LDL.LU R14, [R1+0x1394] ;  /* 0x00139400010e7983 */ /* 0x001ee80000300800 */
[----:B-1----:R-:W3:Y:S04]  /*189c0*/  LDL.LU R9, [R1+0x1390] ;  /* 0x0013900001097983 */ /* 0x002ee80000300800 */
[----:B--2---:R-:W2:Y:S04]  /*189d0*/  LDL.LU R8, [R1+0x138c] ;  /* 0x00138c0001087983 */ /* 0x004ea80000300800 */
[----:B------:R0:W-:Y:S04]  /*189e0*/  STS.U8 [R0+UR4+0x400], R10 ;  /* 0x0004000a00007988 */ /* 0x0001e80008000004 */
[----:B----4-:R1:W-:Y:S04]  /*189f0*/  STS.U8 [R0+UR4+0x440], R11 ;  /* 0x0004400b00007988 */ /* 0x0103e80008000004 */
[----:B0-----:R-:W4:Y:S04]  /*18a00*/  LDL.LU R10, [R1+0x1388] ;  /* 0x00138800010a7983 */ /* 0x001f280000300800 */
[----:B-1----:R-:W3:Y:S04]  /*18a10*/  LDL.LU R11, [R1+0x1384] ;  /* 0x00138400010b7983 */ /* 0x002ee80000300800 */
[----:B------:R0:W-:Y:S04]  /*18a20*/  STS.U8 [R0+UR4+0x600], R15 ;  /* 0x0006000f00007988 */ /* 0x0001e80008000004 */
[----:B------:R-:W-:Y:S04]  /*18a30*/  STS.U8 [R0+UR4+0x640], R25 ;  /* 0x0006401900007988 */ /* 0x000fe80008000004 */
        /* <DEDUP_REMOVED lines=15> */
[----:B------:R1:W-:Y:S04]  /*18b30*/  STS.U8 [R0+UR4+0x1640], R5 ;  /* 0x0016400500007988 */ /* 0x0003e80008000004 */
[----:B0-----:R-:W2:Y:S04]  /*18b40*/  LDL.LU R15, [R1+0x3a4] ;  /* 0x0003a400010f7983 */ /* 0x001ea80000300800 */
[----:B------:R0:W-:Y:S04]  /*18b50*/  STS.U8 [R0+UR4+0x1800], R4 ;  /* 0x0018000400007988 */ /* 0x0001e80008000004 */
[----:B-1----:R-:W2:Y:S04]  /*18b60*/  LDL.LU R5, [R1+0x3a0] ;  /* 0x0003a00001057983 */ /* 0x002ea80000300800 */
[----:B------:R1:W-:Y:S04]  /*18b70*/  STS.U8 [R0+UR4+0x1840], R6 ;  /* 0x0018400600007988 */ /* 0x0003e80008000004 */
[----:B0-----:R-:W2:Y:S04]  /*18b80*/  LDL.LU R4, [R1+0x384] ;  /* 0x0003840001047983 */ /* 0x001ea80000300800 */
[----:B------:R-:W2:Y:S04]  /*18b90*/  LDL.LU R3, [R1+0x380] ;  /* 0x0003800001037983 */ /* 0x000ea80000300800 */
[----:B------:R0:W-:Y:S04]  /*18ba0*/  STS.U8 [R0+UR4+0x1a00], R7 ;  /* 0x001a000700007988 */ /* 0x0001e80008000004 */
[----:B-1----:R-:W2:Y:S04]  /*18bb0*/  LDL.LU R6, [R1+0x364] ;  /* 0x0003640001067983 */ /* 0x002ea80000300800 */
[----:B------:R1:W-:Y:S04]  /*18bc0*/  STS.U8 [R0+UR4+0x1a40], R29 ;  /* 0x001a401d00007988 */ /* 0x0003e80008000004 */
[----:B0-----:R-:W2:Y:S04]  /*18bd0*/  LDL.LU R7, [R1+0x360] ;  /* 0x0003600001077983 */ /* 0x001ea80000300800 */
[----:B-1----:R-:W2:Y:S04]  /*18be0*/  LDL.LU R29, [R1+0x344] ;  /* 0x00034400011d7983 */ /* 0x002ea80000300800 */
[----:B------:R-:W2:Y:S04]  /*18bf0*/  LDL.LU R24, [R1+0x300] ;  /* 0x0003000001187983 */ /* 0x000ea80000300800 */
        /* <DEDUP_REMOVED lines=8> */
[----:B------:R-:W2:Y:S01]  /*18c80*/  LDL.LU R26, [R1+0x4c] ;  /* 0x00004c00011a7983 */ /* 0x000ea20000300800 */
[----:B------:R-:W-:-:S03]  /*18c90*/  LOP3.LUT R25, R28, 0x3f, RZ, 0xc0, !PT ;  /* 0x0000003f1c197812 */ /* 0x000fc600078ec0ff */
[----:B------:R-:W2:Y:S04]  /*18ca0*/  LDL.LU R13, [R1+0x48] ;  /* 0x00004800010d7983 */ /* 0x000ea80000300800 */
[----:B------:R-:W2:Y:S04]  /*18cb0*/  LDL.LU R12, [R1+0x34] ;  /* 0x00003400010c7983 */ /* 0x000ea80000300800 */
[----:B------:R-:W2:Y:S04]  /*18cc0*/  LDL.LU R2, [R1+0x30] ;  /* 0x0000300001027983 */ /* 0x000ea80000300800 */
[----:B------:R-:W2:Y:S04]  /*18cd0*/  LDL.LU R27, [R1+0x24] ;  /* 0x00002400011b7983 */ /* 0x000ea80000300800 */
[----:B------:R-:W2:Y:S04]  /*18ce0*/  LDL.LU R28, [R1+0x20] ;  /* 0x00002000011c7983 */ /* 0x000ea80000300800 */
[----:B---3--:R0:W-:Y:S04]  /*18cf0*/  STS.U8 [R0+UR4+0x1c00], R11 ;  /* 0x001c000b00007988 */ /* 0x0081e80008000004 */
[----:B----4-:R1:W-:Y:S04]  /*18d00*/  STS.U8 [R0+UR4+0x1c40], R10 ;  /* 0x001c400a00007988 */ /* 0x0103e80008000004 */
[----:B--2---:R2:W-:Y:S04]  /*18d10*/  STS.U8 [R0+UR4+0x1e00], R8 ;  /* 0x001e000800007988 */ /* 0x0045e80008000004 */
[----:B0-----:R-:W3:Y:S04]  /*18d20*/  LDL.LU R11, [R1+0x304] ;  /* 0x00030400010b7983 */ /* 0x001ee80000300800 */
[----:B-1----:R-:W4:Y:S04]  /*18d30*/  LDL.LU R10, [R1+0x320] ;  /* 0x00032000010a7983 */ /* 0x002f280000300800 */
[----:B--2---:R-:W2:Y:S04]  /*18d40*/  LDL.LU R8, [R1+0x324] ;  /* 0x0003240001087983 */ /* 0x004ea80000300800 */
[----:B------:R0:W-:Y:S04]  /*18d50*/  STS.U8 [R0+UR4+0x1e40], R9 ;  /* 0x001e400900007988 */ /* 0x0001e80008000004 */
[----:B0-----:R-:W3:Y:S01]  /*18d60*/  LDL.LU R9, [R1+0x340] ;  /* 0x0003400001097983 */ /* 0x001ee20000300800 */
[----:B------:R-:W-:-:S05]  /*18d70*/  LOP3.LUT R25, R25, 0x10, RZ, 0x3c, !PT ;  /* 0x0000001019197812 */ /* 0x000fca00078e3cff */
[----:B------:R0:W-:Y:S04]  /*18d80*/  STS.U8 [R25+UR4+0x80], R15 ;  /* 0x0000800f19007988 */ /* 0x0001e80008000004 */
[----:B------:R1:W-:Y:S04]  /*18d90*/  STS.U8 [R25+UR4+0xc0], R5 ;  /* 0x0000c00519007988 */ /* 0x0003e80008000004 */
[----:B0-----:R-:W4:Y:S04]  /*18da0*/  LDL.LU R15, [R1+0x1380] ;  /* 0x00138000010f7983 */ /* 0x001f280000300800 */
[----:B------:R0:W-:Y:S04]  /*18db0*/  STS.U8 [R25+UR4+0x280], R4 ;  /* 0x0002800419007988 */ /* 0x0001e80008000004 */
[----:B-1----:R-:W4:Y:S04]  /*18dc0*/  LDL.LU R5, [R1+0x137c] ;  /* 0x00137c0001057983 */ /* 0x002f280000300800 */
[----:B------:R1:W-:Y:S04]  /*18dd0*/  STS.U8 [R25+UR4+0x2c0], R3 ;  /* 0x0002c00319007988 */ /* 0x0003e80008000004 */
[----:B0-----:R-:W4:Y:S04]  /*18de0*/  LDL.LU R4, [R1+0x1378] ;  /* 0x0013780001047983 */ /* 0x001f280000300800 */
[----:B-1----:R-:W4:Y:S04]  /*18df0*/  LDL.LU R3, [R1] ;  /* 0x0000000001037983 */ /* 0x002f280000300800 */
[----:B------:R0:W-:Y:S04]  /*18e00*/  STS.U8 [R25+UR4+0x480], R6 ;  /* 0x0004800619007988 */ /* 0x0001e80008000004 */
[----:B------:R1:W-:Y:S04]  /*18e10*/  STS.U8 [R25+UR4+0x4c0], R7 ;  /* 0x0004c00719007988 */ /* 0x0003e80008000004 */
[----:B------:R1:W-:Y:S04]  /*18e20*/  STS.U8 [R25+UR4+0x680], R29 ;  /* 0x0006801d19007988 */ /* 0x0003e80008000004 */
[----:B0-----:R-:W4:Y:S04]  /*18e30*/  LDL.LU R6, [R1+0x1374] ;  /* 0x0013740001067983 */ /* 0x001f280000300800 */
[----:B-1----:R-:W4:Y:S04]  /*18e40*/  LDL.LU R7, [R1+0x1370] ;  /* 0x0013700001077983 */ /* 0x002f280000300800 */
[----:B------:R-:W4:Y:S04]  /*18e50*/  LDL.LU R29, [R1+0x136c] ;  /* 0x00136c00011d7983 */ /* 0x000f280000300800 */
[----:B---3--:R-:W-:Y:S04]  /*18e60*/  STS.U8 [R25+UR4+0x6c0], R9 ;  /* 0x0006c00919007988 */ /* 0x008fe80008000004 */
[----:B--2---:R-:W-:Y:S04]  /*18e70*/  STS.U8 [R25+UR4+0x880], R8 ;  /* 0x0008800819007988 */ /* 0x004fe80008000004 */
[----:B----4-:R-:W-:Y:S04]  /*18e80*/  STS.U8 [R25+UR4+0x8c0], R10 ;  /* 0x0008c00a19007988 */ /* 0x010fe80008000004 */
[----:B------:R-:W-:Y:S04]  /*18e90*/  STS.U8 [R25+UR4+0xa80], R11 ;  /* 0x000a800b19007988 */ /* 0x000fe80008000004 */
[----:B------:R0:W-:Y:S04]  /*18ea0*/  STS.U8 [R25+UR4+0xac0], R24 ;  /* 0x000ac01819007988 */ /* 0x0001e80008000004 */
[----:B------:R1:W-:Y:S04]  /*18eb0*/  STS.U8 [R25+UR4+0xc80], R23 ;  /* 0x000c801719007988 */ /* 0x0003e80008000004 */
[----:B------:R2:W-:Y:S04]  /*18ec0*/  STS.U8 [R25+UR4+0xcc0], R21 ;  /* 0x000cc01519007988 */ /* 0x0005e80008000004 */
[----:B------:R3:W-:Y:S04]  /*18ed0*/  STS.U8 [R25+UR4+0xe80], R19 ;  /* 0x000e801319007988 */ /* 0x0007e80008000004 */
[----:B------:R4:W-:Y:S04]  /*18ee0*/  STS.U8 [R25+UR4+0xec0], R17 ;  /* 0x000ec01119007988 */ /* 0x0009e80008000004 */
        /* <DEDUP_REMOVED lines=8> */
[----:B--2---:R-:W2:Y:S04]  /*18f70*/  LDL.LU R21, [R1+0x37c] ;  /* 0x00037c0001157983 */ /* 0x004ea80000300800 */
[----:B------:R-:W-:Y:S04]  /*18f80*/  STS.U8 [R25+UR4+0x1680], R12 ;  /* 0x0016800c19007988 */ /* 0x000fe80008000004 */
[----:B---3--:R-:W3:Y:S04]  /*18f90*/  LDL.LU R19, [R1+0x378] ;  /* 0x0003780001137983 */ /* 0x008ee80000300800 */
[----:B------:R-:W-:Y:S04]  /*18fa0*/  STS.U8 [R25+UR4+0x16c0], R2 ;  /* 0x0016c00219007988 */ /* 0x000fe80008000004 */
[----:B----4-:R-:W4:Y:S04]  /*18fb0*/  LDL.LU R17, [R1+0x35c] ;  /* 0x00035c0001117983 */ /* 0x010f280000300800 */
[----:B------:R1:W-:Y:S04]  /*18fc0*/  STS.U8 [R25+UR4+0x1880], R27 ;  /* 0x0018801b19007988 */ /* 0x0003e80008000004 */
[----:B0-----:R-:W4:Y:S04]  /*18fd0*/  LDL.LU R13, [R1+0x358] ;  /* 0x00035800010d7983 */ /* 0x001f280000300800 */
[----:B------:R0:W-:Y:S04]  /*18fe0*/  STS.U8 [R25+UR4+0x18c0], R28 ;  /* 0x0018c01c19007988 */ /* 0x0001e80008000004 */
[----:B-1----:R-:W4:Y:S04]  /*18ff0*/  LDL.LU R27, [R1+0x33c] ;  /* 0x00033c00011b7983 */ /* 0x002f280000300800 */
[----:B0-----:R-:W4:Y:S04]  /*19000*/  LDL.LU R28, [R1+0x338] ;  /* 0x00033800011c7983 */ /* 0x001f280000300800 */
[----:B------:R-:W4:Y:S04]  /*19010*/  LDL.LU R12, [R1+0x31c] ;  /* 0x00031c00010c7983 */ /* 0x000f280000300800 */
[----:B------:R0:W-:Y:S04]  /*19020*/  STS.U8 [R25+UR4+0x1a80], R3 ;  /* 0x001a800319007988 */ /* 0x0001e80008000004 */
        /* <DEDUP_REMOVED lines=10> */
[----:B------:R0:W-:Y:S04]  /*190d0*/  STS.U8 [R25+UR4+0x1ac0], R29 ;  /* 0x001ac01d19007988 */ /* 0x0001e80008000004 */
[----:B------:R1:W-:Y:S04]  /*190e0*/  STS.U8 [R25+UR4+0x1c80], R7 ;  /* 0x001c800719007988 */ /* 0x0003e80008000004 */
[----:B------:R1:W-:Y:S04]  /*190f0*/  STS.U8 [R25+UR4+0x1cc0], R6 ;  /* 0x001cc00619007988 */ /* 0x0003e80008000004 */
[----:B0-----:R-:W4:Y:S04]  /*19100*/  LDL.LU R29, [R1+0x2a0] ;  /* 0x0002a000011d7983 */ /* 0x001f280000300800 */
[----:B-1----:R-:W4:Y:S04]  /*19110*/  LDL.LU R7, [R1+0x2a4] ;  /* 0x0002a40001077983 */ /* 0x002f280000300800 */
[----:B------:R-:W4:Y:S04]  /*19120*/  LDL.LU R6, [R1+0x2c8] ;  /* 0x0002c80001067983 */ /* 0x000f280000300800 */
[----:B------:R0:W-:Y:S04]  /*19130*/  STS.U8 [R25+UR4+0x1e80], R4 ;  /* 0x001e800419007988 */ /* 0x0001e80008000004 */
[----:B------:R1:W-:Y:S04]  /*19140*/  STS.U8 [R25+UR4+0x1ec0], R5 ;  /* 0x001ec00519007988 */ /* 0x0003e80008000004 */
[----:B0-----:R-:W4:Y:S04]  /*19150*/  LDL.LU R4, [R1+0x2cc] ;  /* 0x0002cc0001047983 */ /* 0x001f280000300800 */
[----:B-1----:R-:W4:Y:S04]  /*19160*/  LDL.LU R25, [R1+0x1368] ;  /* 0x0013680001197983 */ /* 0x002f280000300800 */
[----:B------:R-:W4:Y:S01]  /*19170*/  LDL.LU R5, [R1+0x2f8] ;  /* 0x0002f80001057983 */ /* 0x000f220000300800 */
[----:B------:R-:W-:-:S05]  /*19180*/  LOP3.LUT R16, R0, 0x20, RZ, 0x3c, !PT ;  /* 0x0000002000107812 */ /* 0x000fca00078e3cff */
[----:B------:R0:W-:Y:S04]  /*19190*/  STS.U8 [R16+UR4+0x100], R24 ;  /* 0x0001001810007988 */ /* 0x0001e80008000004 */
[----:B------:R1:W-:Y:S04]  /*191a0*/  STS.U8 [R16+UR4+0x140], R23 ;  /* 0x0001401710007988 */ /* 0x0003e80008000004 */
[----:B0-----:R-:W4:Y:S04]  /*191b0*/  LDL.LU R24, [R1+0x1364] ;  /* 0x0013640001187983 */ /* 0x001f280000300800 */
[----:B--2---:R0:W-:Y:S04]  /*191c0*/  STS.U8 [R16+UR4+0x300], R21 ;  /* 0x0003001510007988 */ /* 0x0041e80008000004 */
[----:B-1----:R-:W2:Y:S04]  /*191d0*/  LDL.LU R23, [R1+0x1360] ;  /* 0x0013600001177983 */ /* 0x002ea80000300800 */
[----:B---3--:R1:W-:Y:S04]  /*191e0*/  STS.U8 [R16+UR4+0x340], R19 ;  /* 0x0003401310007988 */ /* 0x0083e80008000004 */
[----:B0-----:R-:W3:Y:S04]  /*191f0*/  LDL.LU R21, [R1+0x135c] ;  /* 0x00135c0001157983 */ /* 0x001ee80000300800 */
[----:B----4-:R0:W-:Y:S04]  /*19200*/  STS.U8 [R16+UR4+0x500], R17 ;  /* 0x0005001110007988 */ /* 0x0101e80008000004 */
[----:B-1----:R-:W4:Y:S04]  /*19210*/  LDL.LU R19, [R1+0x1358] ;  /* 0x0013580001137983 */ /* 0x002f280000300800 */
[----:B------:R1:W-:Y:S04]  /*19220*/  STS.U8 [R16+UR4+0x540], R13 ;  /* 0x0005400d10007988 */ /* 0x0003e80008000004 */
[----:B0-----:R-:W2:Y:S04]  /*19230*/  LDL.LU R17, [R1+0x1354] ;  /* 0x0013540001117983 */ /* 0x001ea80000300800 */
[----:B------:R0:W-:Y:S04]  /*19240*/  STS.U8 [R16+UR4+0x700], R27 ;  /* 0x0007001b10007988 */ /* 0x0001e80008000004 */
[----:B-1----:R-:W3:Y:S04]  /*19250*/  LDL.LU R13, [R1+0x1350] ;  /* 0x00135000010d7983 */ /* 0x002ee80000300800 */
[----:B------:R1:W-:Y:S04]  /*19260*/  STS.U8 [R16+UR4+0x740], R28 ;  /* 0x0007401c10007988 */ /* 0x0003e80008000004 */
[----:B0-----:R-:W4:Y:S04]  /*19270*/  LDL.LU R27, [R1+0x10] ;  /* 0x00001000011b7983 */ /* 0x001f280000300800 */
[----:B-1----:R-:W2:Y:S04]  /*19280*/  LDL.LU R28, [R1+0xc] ;  /* 0x00000c00011c7983 */ /* 0x002ea80000300800 */
[----:B------:R0:W-:Y:S04]  /*19290*/  STS.U8 [R16+UR4+0x900], R12 ;  /* 0x0009000c10007988 */ /* 0x0001e80008000004 */
[----:B------:R1:W-:Y:S04]  /*192a0*/  STS.U8 [R16+UR4+0x940], R2 ;  /* 0x0009400210007988 */ /* 0x0003e80008000004 */
[----:B------:R1:W-:Y:S04]  /*192b0*/  STS.U8 [R16+UR4+0xb00], R3 ;  /* 0x000b000310007988 */ /* 0x0003e80008000004 */
[----:B0-----:R-:W3:Y:S04]  /*192c0*/  LDL.LU R12, [R1+0x134c] ;  /* 0x00134c00010c7983 */ /* 0x001ee80000300800 */
[----:B-1----:R-:W3:Y:S04]  /*192d0*/  LDL.LU R2, [R1+0x1348] ;  /* 0x0013480001027983 */ /* 0x002ee80000300800 */
[----:B------:R-:W3:Y:S04]  /*192e0*/  LDL.LU R3, [R1+0x1344] ;  /* 0x0013440001037983 */ /* 0x000ee80000300800 */
        /* <DEDUP_REMOVED lines=10> */
[----:B------:R1:W-:Y:S04]  /*19390*/  STS.U8 [R16+UR4+0x1540], R20 ;  /* 0x0015401410007988 */ /* 0x0003e80008000004 */
[----:B------:R1:W-:Y:S04]  /*193a0*/  STS.U8 [R16+UR4+0x1700], R22 ;  /* 0x0017001610007988 */ /* 0x0003e80008000004 */
[----:B0-----:R-:W3:Y:S04]  /*193b0*/  LDL.LU R18, [R1+0x394] ;  /* 0x0003940001127983 */ /* 0x001ee80000300800 */
[----:B-1----:R-:W3:Y:S04]  /*193c0*/  LDL.LU R20, [R1+0x390] ;  /* 0x0003900001147983 */ /* 0x002ee80000300800 */
[----:B------:R0:W-:Y:S04]  /*193d0*/  STS.U8 [R16+UR4+0x1740], R26 ;  /* 0x0017401a10007988 */ /* 0x0001e80008000004 */
[----:B------:R-:W3:Y:S04]  /*193e0*/  LDL.LU R22, [R1+0x374] ;  /* 0x0003740001167983 */ /* 0x000ee80000300800 */
[----:B0-----:R-:W3:Y:S04]  /*193f0*/  LDL.LU R26, [R1+0x370] ;  /* 0x00037000011a7983 */ /* 0x001ee80000300800 */
[----:B------:R-:W3:Y:S04]  /*19400*/  LDL.LU R5, [R1+0x2c4] ;  /* 0x0002c40001057983 */ /* 0x000ee80000300800 */
        /* <DEDUP_REMOVED lines=8> */
[----:B----4-:R0:W-:Y:S04]  /*19490*/  STS.U8 [R16+UR4+0x1900], R27 ;  /* 0x0019001b10007988 */ /* 0x0101e80008000004 */
[----:B--2---:R1:W-:Y:S04]  /*194a0*/  STS.U8 [R16+UR4+0x1940], R28 ;  /* 0x0019401c10007988 */ /* 0x0043e80008000004 */
[----:B0-----:R-:W2:Y:S04]  /*194b0*/  LDL.LU R27, [R1+0x1340] ;  /* 0x00134000011b7983 */ /* 0x001ea80000300800 */
[----:B-1----:R-:W4:Y:S01]  /*194c0*/  LDL.LU R28, [R1+0x133c] ;  /* 0x00133c00011c7983 */ /* 0x002f220000300800 */
[----:B------:R-:W-:-:S03]  /*194d0*/  LOP3.LUT R0, R0, 0x30, RZ, 0x3c, !PT ;  /* 0x0000003000007812 */ /* 0x000fc600078e3cff */
[----:B----4-:R0:W-:Y:S04]  /*194e0*/  STS.U8 [R16+UR4+0x1b00], R28 ;  /* 0x001b001c10007988 */ /* 0x0101e80008000004 */
[----:B--2---:R1:W-:Y:S04]  /*194f0*/  STS.U8 [R16+UR4+0x1b40], R27 ;  /* 0x001b401b10007988 */ /* 0x0043e80008000004 */
[----:B---3--:R2:W-:Y:S04]  /*19500*/  STS.U8 [R16+UR4+0x1d00], R3 ;  /* 0x001d000310007988 */ /* 0x0085e80008000004 */
[----:B0-----:R-:W3:Y:S04]  /*19510*/  LDL.LU R28, [R1+0x2f0] ;  /* 0x0002f000011c7983 */ /* 0x001ee80000300800 */
[----:B-1----:R-:W4:Y:S04]  /*19520*/  LDL.LU R27, [R1+0x2f4] ;  /* 0x0002f400011b7983 */ /* 0x002f280000300800 */
[----:B--2---:R-:W2:Y:S04]  /*19530*/  LDL.LU R3, [R1+0x310] ;  /* 0x0003100001037983 */ /* 0x004ea80000300800 */
[----:B------:R0:W-:Y:S04]  /*19540*/  STS.U8 [R16+UR4+0x1d40], R2 ;  /* 0x001d400210007988 */ /* 0x0001e80008000004 */
[----:B------:R1:W-:Y:S04]  /*19550*/  STS.U8 [R16+UR4+0x1f00], R12 ;  /* 0x001f000c10007988 */ /* 0x0003e80008000004 */
[----:B------:R1:W-:Y:S04]  /*19560*/  STS.U8 [R16+UR4+0x1f40], R13 ;  /* 0x001f400d10007988 */ /* 0x0003e80008000004 */
[----:B0-----:R-:W3:Y:S04]  /*19570*/  LDL.LU R2, [R1+0x314] ;  /* 0x0003140001027983 */ /* 0x001ee80000300800 */
[----:B-1----:R-:W4:Y:S04]  /*19580*/  LDL.LU R12, [R1+0x330] ;  /* 0x00033000010c7983 */ /* 0x002f280000300800 */
[----:B------:R-:W2:Y:S04]  /*19590*/  LDL.LU R16, [R1+0x1338] ;  /* 0x0013380001107983 */ /* 0x000ea80000300800 */
[----:B------:R-:W3:Y:S04]  /*195a0*/  LDL.LU R13, [R1+0x334] ;  /* 0x00033400010d7983 */ /* 0x000ee80000300800 */
[----:B------:R0:W-:Y:S04]  /*195b0*/  STL.64 [R1+0x1320], R14 ;  /* 0x0013200e01007387 */ /* 0x0001e80000100a00 */
[----:B0-----:R-:W4:Y:S04]  /*195c0*/  LDL.LU R14, [R1+0x354] ;  /* 0x00035400010e7983 */ /* 0x001f280000300800 */
[----:B------:R-:W2:Y:S04]  /*195d0*/  LDL.LU R15, [R1+0x350] ;  /* 0x00035000010f7983 */ /* 0x000ea80000300800 */
[----:B------:R0:W-:Y:S04]  /*195e0*/  STS.U8 [R0+UR4+0x180], R18 ;  /* 0x0001801200007988 */ /* 0x0001e80008000004 */
[----:B------:R1:W-:Y:S04]  /*195f0*/  STS.U8 [R0+UR4+0x1c0], R20 ;  /* 0x0001c01400007988 */ /* 0x0003e80008000004 */
[----:B------:R1:W-:Y:S04]  /*19600*/  STS.U8 [R0+UR4+0x380], R22 ;  /* 0x0003801600007988 */ /* 0x0003e80008000004 */
[----:B0-----:R-:W3:Y:S04]  /*19610*/  LDL.LU R18, [R1+0x1334] ;  /* 0x0013340001127983 */ /* 0x001ee80000300800 */
[----:B-1----:R-:W3:Y:S04]  /*19620*/  LDL.LU R20, [R1+0x1330] ;  /* 0x0013300001147983 */ /* 0x002ee80000300800 */
[----:B------:R-:W3:Y:S04]  /*19630*/  LDL.LU R22, [R1+0x132c] ;  /* 0x00132c0001167983 */ /* 0x000ee80000300800 */
[----:B------:R0:W-:Y:S04]  /*19640*/  STS.U8 [R0+UR4+0x3c0], R26 ;  /* 0x0003c01a00007988 */ /* 0x0001e80008000004 */
[----:B0-----:R-:W3:Y:S04]  /*19650*/  LDL.LU R26, [R1+0x1328] ;  /* 0x00132800011a7983 */ /* 0x001ee80000300800 */
[----:B----4-:R-:W-:Y:S04]  /*19660*/  STS.U8 [R0+UR4+0x580], R14 ;  /* 0x0005800e00007988 */ /* 0x010fe80008000004 */
[----:B--2---:R-:W-:Y:S04]  /*19670*/  STS.U8 [R0+UR4+0x5c0], R15 ;  /* 0x0005c00f00007988 */ /* 0x004fe80008000004 */
[----:B---3--:R-:W-:Y:S04]  /*19680*/  STS.U8 [R0+UR4+0x780], R13 ;  /* 0x0007800d00007988 */ /* 0x008fe80008000004 */
        /* <DEDUP_REMOVED lines=10> */
[----:B------:R-:W-:Y:S04]  /*19730*/  STS.U8 [R0+UR4+0x11c0], R9 ;  /* 0x0011c00900007988 */ /* 0x000fe80008000004 */
[----:B------:R-:W-:Y:S04]  /*19740*/  STS.U8 [R0+UR4+0x1380], R8 ;  /* 0x0013800800007988 */ /* 0x000fe80008000004 */
[----:B------:R-:W-:Y:S04]  /*19750*/  STS.U8 [R0+UR4+0x13c0], R10 ;  /* 0x0013c00a00007988 */ /* 0x000fe80008000004 */
[----:B------:R1:W-:Y:S04]  /*19760*/  STS.U8 [R0+UR4+0x1580], R11 ;  /* 0x0015800b00007988 */ /* 0x0003e80008000004 */
[----:B------:R-:W-:Y:S04]  /*19770*/  STS.U8 [R0+UR4+0x15c0], R26 ;  /* 0x0015c01a00007988 */ /* 0x000fe80008000004 */
[----:B------:R-:W-:Y:S04]  /*19780*/  STS.U8 [R0+UR4+0x1780], R22 ;  /* 0x0017801600007988 */ /* 0x000fe80008000004 */
[----:B------:R-:W-:Y:S04]  /*19790*/  STS.U8 [R0+UR4+0x17c0], R20 ;  /* 0x0017c01400007988 */ /* 0x000fe80008000004 */
[----:B------:R-:W-:Y:S04]  /*197a0*/  STS.U8 [R0+UR4+0x1980], R18 ;  /* 0x0019801200007988 */ /* 0x000fe80008000004 */
[----:B0-----:R-:W2:Y:S04]  /*197b0*/  LDL.LU R29, [R1+0x2bc] ;  /* 0x0002bc00011d7983 */ /* 0x001ea80000300800 */
[----:B------:R-:W-:Y:S04]  /*197c0*/  STS.U8 [R0+UR4+0x19c0], R16 ;  /* 0x0019c01000007988 */ /* 0x000fe80008000004 */
[----:B-1----:R-:W2:Y:S04]  /*197d0*/  LDL.LU R11, [R1+0x2b8] ;  /* 0x0002b800010b7983 */ /* 0x002ea80000300800 */
[----:B------:R0:W-:Y:S04]  /*197e0*/  STS.U8 [R0+UR4+0x1b80], R17 ;  /* 0x001b801100007988 */ /* 0x0001e80008000004 */
[----:B0-----:R-:W3:Y:S04]  /*197f0*/  LDL R17, [R1+0x3e4] ;  /* 0x0003e40001117983 */ /* 0x001ee80000100800 */
[----:B------:R-:W-:Y:S04]  /*19800*/  STS.U8 [R0+UR4+0x1bc0], R19 ;  /* 0x001bc01300007988 */ /* 0x000fe80008000004 */
[----:B------:R-:W-:Y:S04]  /*19810*/  STS.U8 [R0+UR4+0x1d80], R21 ;  /* 0x001d801500007988 */ /* 0x000fe80008000004 */
[----:B------:R-:W-:Y:S04]  /*19820*/  STS.U8 [R0+UR4+0x1dc0], R23 ;  /* 0x001dc01700007988 */ /* 0x000fe80008000004 */
[----:B------:R-:W-:Y:S04]  /*19830*/  STS.U8 [R0+UR4+0x1f80], R24 ;  /* 0x001f801800007988 */ /* 0x000fe80008000004 */
[----:B------:R-:W-:Y:S01]  /*19840*/  STS.U8 [R0+UR4+0x1fc0], R25 ;  /* 0x001fc01900007988 */ /* 0x000fe20008000004 */
[----:B------:R-:W-:Y:S06]  /*19850*/  BAR.SYNC.DEFER_BLOCKING 0x0 ;  /* 0x0000000000007b1d */ /* 0x000fec0000010000 */
[----:B---3--:R-:W0:Y:S04]  /*19860*/  LDSM.16.M88.4 R4, [R17] ;  /* 0x000000001104783b */ /* 0x008e280000000200 */
[----:B------:R-:W-:Y:S01]  /*19870*/  LDSM.16.M88.4 R12, [R17+0xc00] ;  /* 0x000c0000110c783b */ /* 0x000fe20000000200 */
[----:B0-----:R-:W-:-:S03]  /*19880*/  IMAD.MOV.U32 R26, RZ, RZ, R4 ;  /* 0x000000ffff1a7224 */ /* 0x001fc600078e0004 */
[----:B------:R-:W-:Y:S01]  /*19890*/  STL.64 [R1+0x348], R6 ;  /* 0x0003480601007387 */ /* 0x000fe20000100a00 */
[----:B------:R-:W-:-:S03]  /*198a0*/  IMAD.MOV.U32 R27, RZ, RZ, R5 ;  /* 0x000000ffff1b7224 */ /* 0x000fc600078e0005 */
[----:B------:R-:W0:Y:S04]  /*198b0*/  LDSM.16.M88.4 R4, [R17+0x400] ;  /* 0x000400001104783b */ /* 0x000e280000000200 */
[----:B0-----:R-:W-:Y:S01]  /*198c0*/  STL.64 [R1+0x350], R4 ;  /* 0x0003500401007387 */ /* 0x001fe20000100a00 */
[----:B------:R-:W-:Y:S02]  /*198d0*/  IMAD.MOV.U32 R19, RZ, RZ, R5 ;  /* 0x000000ffff137224 */ /* 0x000fe400078e0005 */
[----:B------:R-:W-:Y:S01]  /*198e0*/  IMAD.MOV.U32 R22, RZ, RZ, R4 ;  /* 0x000000ffff167224 */ /* 0x000fe200078e0004 */
[----:B------:R-:W-:Y:S04]  /*198f0*/  STL.64 [R1+0x358], R6 ;  /* 0x0003580601007387 */ /* 0x000fe80000100a00 */
[----:B------:R-:W0:Y:S04]  /*19900*/  LDSM.16.M88.4 R4, [R17+0x800] ;  /* 0x000800001104783b */ /* 0x000e280000000200 */
[----:B------:R-:W3:Y:S04]  /*19910*/  LDL.LU R16, [R1+0x2dc] ;  /* 0x0002dc0001107983 */ /* 0x000ee80000300800 */
[----:B------:R-:W3:Y:S04]  /*19920*/  LDL.LU R3, [R1+0x2d4] ;  /* 0x0002d40001037983 */ /* 0x000ee80000300800 */
[----:B------:R-:W4:Y:S04]  /*19930*/  LDL.LU R18, [R1+0x2e8] ;  /* 0x0002e80001127983 */ /* 0x000f280000300800 */
[----:B------:R-:W4:Y:S04]  /*19940*/  LDL.LU R2, [R1+0x2e4] ;  /* 0x0002e40001027983 */ /* 0x000f280000300800 */
[----:B0-----:R-:W-:Y:S04]  /*19950*/  STL.64 [R1+0x360], R4 ;  /* 0x0003600401007387 */ /* 0x001fe80000100a00 */
[----:B------:R0:W-:Y:S04]  /*19960*/  STL.64 [R1+0x368], R6 ;  /* 0x0003680601007387 */ /* 0x0001e80000100a00 */
[----:B------:R-:W-:Y:S04]  /*19970*/  STL.64 [R1+0x370], R12 ;  /* 0x0003700c01007387 */ /* 0x000fe80000100a00 */
[----:B------:R-:W-:Y:S01]  /*19980*/  STL.64 [R1+0x378], R14 ;  /* 0x0003780e01007387 */ /* 0x000fe20000100a00 */
[----:B0-----:R-:W-:-:S02]  /*19990*/  IMAD.MOV.U32 R6, RZ, RZ, R12 ;  /* 0x000000ffff067224 */ /* 0x001fc400078e000c */
[----:B------:R-:W-:Y:S02]  /*199a0*/  IMAD.MOV.U32 R7, RZ, RZ, R13 ;  /* 0x000000ffff077224 */ /* 0x000fe400078e000d */
[----:B------:R-:W0:Y:S04]  /*199b0*/  LDSM.16.M88.4 R12, [R17+0x1000] ;  /* 0x00100000110c783b */ /* 0x000e280000000200 */
[----:B0-----:R-:W-:Y:S01]  /*199c0*/  STL.64 [R1+0x380], R12 ;  /* 0x0003800c01007387 */ /* 0x001fe20000100a00 */
[----:B------:R-:W-:Y:S02]  /*199d0*/  IMAD.MOV.U32 R8, RZ, RZ, R12 ;  /* 0x000000ffff087224 */ /* 0x000fe400078e000c */
[----:B------:R-:W-:Y:S01]  /*199e0*/  IMAD.MOV.U32 R9, RZ, RZ, R13 ;  /* 0x000000ffff097224 */ /* 0x000fe200078e000d */
[----:B------:R-:W-:Y:S04]  /*199f0*/  STL.64 [R1+0x388], R14 ;  /* 0x0003880e01007387 */ /* 0x000fe80000100a00 */
[----:B------:R-:W0:Y:S04]  /*19a00*/  LDSM.16.M88.4 R12, [R17+0x1400] ;  /* 0x00140000110c783b */ /* 0x000e280000000200 */
[----:B0-----:R-:W-:Y:S04]  /*19a10*/  STL.64 [R1+0x390], R12 ;  /* 0x0003900c01007387 */ /* 0x001fe80000100a00 */
[----:B------:R0:W-:Y:S04]  /*19a20*/  STL.64 [R1+0x398], R14 ;  /* 0x0003980e01007387 */ /* 0x0001e80000100a00 */
[----:B0-----:R-:W2:Y:S01]  /*19a30*/  LDL.LU.64 R14, [R1+0x1320] ;  /* 0x00132000010e7983 */ /* 0x001ea20000300a00 */
[----:B------:R-:W-:-:S02]  /*19a40*/  IMAD.MOV.U32 R10, RZ, RZ, R12 ;  /* 0x000000ffff0a7224 */ /* 0x000fc400078e000c */
[----:B------:R-:W-:Y:S02]  /*19a50*/  IMAD.MOV.U32 R0, RZ, RZ, R13 ;  /* 0x000000ffff007224 */ /* 0x000fe400078e000d */
[----:B--2---:R-:W-:Y:S02]  /*19a60*/  IMAD R5, R14, 0x100, R15 ;  /* 0x000001000e057824 */ /* 0x004fe400078e020f */
[----:B------:R-:W0:Y:S04]  /*19a70*/  LDSM.16.M88.4 R12, [R17+0x1800] ;  /* 0x00180000110c783b */ /* 0x000e280000000200 */
[----:B0-----:R0:W-:Y:S01]  /*19a80*/  STL.64 [R1+0x3a0], R12 ;  /* 0x0003a00c01007387 */ /* 0x0011e20000100a00 */
[----:B------:R-:W-:-:S03]  /*19a90*/  IMAD.MOV.U32 R20, RZ, RZ, R12 ;  /* 0x000000ffff147224 */ /* 0x000fc600078e000c */
[----:B------:R1:W-:Y:S01]  /*19aa0*/  STL.64 [R1+0x3a8], R14 ;  /* 0x0003a80e01007387 */ /* 0x0003e20000100a00 */
[----:B------:R-:W-:-:S03]  /*19ab0*/  IMAD.MOV.U32 R21, RZ, RZ, R13 ;  /* 0x000000ffff157224 */ /* 0x000fc600078e000d */
[----:B0-----:R-:W2:Y:S04]  /*19ac0*/  LDL.LU R12, [R1+0x3c4] ;  /* 0x0003c400010c7983 */ /* 0x001ea80000300800 */
[----:B-1----:R-:W3:Y:S04]  /*19ad0*/  LDL.LU R14, [R1+0x3d0] ;  /* 0x0003d000010e7983 */ /* 0x002ee80000300800 */
[----:B------:R-:W2:Y:S04]  /*19ae0*/  LDL.LU R13, [R1+0x3cc] ;  /* 0x0003cc00010d7983 */ /* 0x000ea80000300800 */
[----:B------:R-:W3:Y:S01]  /*19af0*/  LDL.LU R15, [R1+0x3d8] ;  /* 0x0003d800010f7983 */ /* 0x000ee20000300800 */
[----:B------:R-:W-:-:S03]  /*19b00*/  IMAD R4, R11, 0x100, R29 ;  /* 0x000001000b047824 */ /* 0x000fc600078e021d */
[----:B---3--:R-:W-:Y:S04]  /*19b10*/  STL.64 [R1+0x12f8], R14 ;  /* 0x0012f80e01007387 */ /* 0x008fe80000100a00 */
[----:B--2---:R-:W-:Y:S04]  /*19b20*/  STL.64 [R1+0x12f0], R12 ;  /* 0x0012f00c01007387 */ /* 0x004fe80000100a00 */
[----:B------:R-:W2:Y:S04]  /*19b30*/  LDL.LU R28, [R1+0x3d4] ;  /* 0x0003d400011c7983 */ /* 0x000ea80000300800 */
[----:B------:R-:W3:Y:S04]  /*19b40*/  LDL.LU R29, [R1+0x3e0] ;  /* 0x0003e000011d7983 */ /* 0x000ee80000300800 */
[----:B------:R-:W4:Y:S04]  /*19b50*/  LDL.LU R11, [R1+0x3dc] ;  /* 0x0003dc00010b7983 */ /* 0x000f280000300800 */
[----:B------:R-:W0:Y:S04]  /*19b60*/  LDSM.16.M88.4 R12, [R17+0x1c00] ;  /* 0x001c0000110c783b */ /* 0x000e280000000200 */
[----:B----4-:R-:W-:Y:S04]  /*19b70*/  STL.64 [R1+0x1308], R10 ;  /* 0x0013080a01007387 */ /* 0x010fe80000100a00 */
[----:B------:R1:W-:Y:S04]  /*19b80*/  STL.64 [R1+0x1300], R8 ;  /* 0x0013000801007387 */ /* 0x0003e80000100a00 */
[----:B0-----:R-:W-:Y:S04]  /*19b90*/  STL.64 [R1+0x3b0], R12 ;  /* 0x0003b00c01007387 */ /* 0x001fe80000100a00 */
[----:B------:R-:W-:Y:S04]  /*19ba0*/  STL.64 [R1+0x3b8], R14 ;  /* 0x0003b80e01007387 */ /* 0x000fe80000100a00 */
[----:B-1----:R-:W4:Y:S04]  /*19bb0*/  LDL.LU.64 R8, [R1+0x50] ;  /* 0x0000500001087983 */ /* 0x002f280000300a00 */
[----:B------:R-:W2:Y:S01]  /*19bc0*/  LDL.LU.64 R10, [R1+0x58] ;  /* 0x00005800010a7983 */ /* 0x000ea20000300a00 */
[----:B------:R-:W-:-:S02]  /*19bd0*/  IMAD R3, R3, 0x100, R16 ;  /* 0x0000010003037824 */ /* 0x000fc400078e0210 */
[----:B------:R-:W-:-:S03]  /*19be0*/  IMAD R2, R2, 0x100, R18 ;  /* 0x0000010002027824 */ /* 0x000fc600078e0212 */
[----:B------:R-:W-:Y:S01]  /*19bf0*/  F2FP.F16.E5M2.UNPACK_B R18, R3 ;  /* 0x00000003ff12723e */ /* 0x000fe200020004ff */
[----:B------:R-:W-:Y:S01]  /*19c00*/  IMAD.MOV.U32 R3, RZ, RZ, R19 ;  /* 0x000000ffff037224 */ /* 0x000fe200078e0013 */
[----:B--2---:R-:W-:Y:S04]  /*19c10*/  STL.64 [R1+0x1318], R10 ;  /* 0x0013180a01007387 */ /* 0x004fe80000100a00 */
[----:B----4-:R0:W-:Y:S04]  /*19c20*/  STL.64 [R1+0x1310], R8 ;  /* 0x0013100801007387 */ /* 0x0101e80000100a00 */
[----:B0-----:R-:W2:Y:S04]  /*19c30*/  LDL.LU.64 R8, [R1+0x200] ;  /* 0x0002000001087983 */ /* 0x001ea80000300a00 */
[----:B------:R-:W2:Y:S01]  /*19c40*/  LDL.LU.64 R10, [R1+0x208] ;  /* 0x00020800010a7983 */ /* 0x000ea20000300a00 */
[----:B------:R-:W-:Y:S01]  /*19c50*/  F2FP.F16.E5M2.UNPACK_B R19, R2 ;  /* 0x00000002ff13723e */ /* 0x000fe200020004ff */
[----:B------:R-:W-:Y:S01]  /*19c60*/  IMAD.MOV.U32 R2, RZ, RZ, R22 ;  /* 0x000000ffff027224 */ /* 0x000fe200078e0016 */
[----:B------:R-:W-:-:S02]  /*19c70*/  F2FP.F16.E5M2.UNPACK_B R16, R5 ;  /* 0x00000005ff10723e */ /* 0x000fc400020004ff */
[----:B------:R-:W-:Y:S02]  /*19c80*/  F2FP.F16.E5M2.UNPACK_B R17, R4 ;  /* 0x00000004ff11723e */ /* 0x000fe400020004ff */
[----:B------:R-:W-:Y:S02]  /*19c90*/  F2FP.F16.E5M2.UNPACK_B R22, R26 ;  /* 0x0000001aff16723e */ /* 0x000fe400020004ff */
[----:B------:R-:W-:Y:S01]  /*19ca0*/  F2FP.F16.E5M2.UNPACK_B R23, R27 ;  /* 0x0000001bff17723e */ /* 0x000fe200020004ff */
[----:B------:R-:W-:Y:S02]  /*19cb0*/  IMAD.MOV.U32 R24, RZ, RZ, R12 ;  /* 0x000000ffff187224 */ /* 0x000fe400078e000c */
[----:B------:R-:W-:Y:S02]  /*19cc0*/  IMAD.MOV.U32 R25, RZ, RZ, R13 ;  /* 0x000000ffff197224 */ /* 0x000fe400078e000d */
[----:B------:R-:W4:Y:S04]  /*19cd0*/  LDL.LU.64 R12, [R1+0x70] ;  /* 0x00007000010c7983 */ /* 0x000f280000300a00 */
[----:B------:R-:W4:Y:S04]  /*19ce0*/  LDL.LU.64 R14, [R1+0x78] ;  /* 0x00007800010e7983 */ /* 0x000f280000300a00 */
[----:B------:R-:W3:Y:S04]  /*19cf0*/  LDL R5, [R1+0x364] ;  /* 0x0003640001057983 */ /* 0x000ee80000100800 */
[----:B------:R-:W4:Y:S04]  /*19d00*/  LDL R4, [R1+0x360] ;  /* 0x0003600001047983 */ /* 0x000f280000100800 */
[----:B------:R0:W-:Y:S04]  /*19d10*/  STL.64 [R1+0x12d8], R26 ;  /* 0x0012d81a01007387 */ /* 0x0001e80000100a00 */
[----:B0-----:R-:W3:Y:S04]  /*19d20*/  LDL.LU R27, [R1+0x3c8] ;  /* 0x0003c800011b7983 */ /* 0x001ee80000300800 */
[----:B------:R-:W-:Y:S01]  /*19d30*/  STL.64 [R1+0x12d0], R24 ;  /* 0x0012d01801007387 */ /* 0x000fe20000100a00 */
[----:B--2---:R-:W-:-:S15]  /*19d40*/  HMMA.16816.F32 R8, R16, R22, R8 ;  /* 0x000000161008723c */ /* 0x004fde0000001808 */
[----:B------:R-:W-:-:S08]  /*19d50*/  NOP ;  /* 0x0000000000007918 */ /* 0x000fd00000000000 */
[----:B------:R-:W-:Y:S04]  /*19d60*/  STL.64 [R1+0x20], R8 ;  /* 0x0000200801007387 */ /* 0x000fe80000100a00 */
[----:B------:R0:W-:Y:S04]  /*19d70*/  STL.64 [R1+0x28], R10 ;  /* 0x0000280a01007387 */ /* 0x0001e80000100a00 */
[----:B0-----:R-:W2:Y:S04]  /*19d80*/  LDL.LU.64 R10, [R1+0x1318] ;  /* 0x00131800010a7983 */ /* 0x001ea80000300a00 */
[----:B------:R-:W2:Y:S01]  /*19d90*/  LDL.LU.64 R8, [R1+0x1310] ;  /* 0x0013100001087983 */ /* 0x000ea20000300a00 */
[----:B------:R-:W-:-:S02]  /*19da0*/  F2FP.F16.E5M2.UNPACK_B R2, R2 ;  /* 0x00000002ff02723e */ /* 0x000fc400020004ff */
[----:B------:R-:W-:Y:S02]  /*19db0*/  F2FP.F16.E5M2.UNPACK_B R3, R3 ;  /* 0x00000003ff03723e */ /* 0x000fe400020004ff */
[----:B----4-:R-:W-:Y:S02]  /*19dc0*/  F2FP.F16.E5M2.UNPACK_B R4, R4 ;  /* 0x00000004ff04723e */ /* 0x010fe400020004ff */
[----:B---3--:R-:W-:Y:S01]  /*19dd0*/  F2FP.F16.E5M2.UNPACK_B R5, R5 ;  /* 0x00000005ff05723e */ /* 0x008fe200020004ff */
[----:B------:R-:W-:Y:S06]  /*19de0*/  STL.64 [R1+0x12e8], R22 ;  /* 0x0012e81601007387 */ /* 0x000fec0000100a00 */
[C---:B------:R-:W-:Y:S01]  /*19df0*/  HMMA.16816.F32 R12, R16.reuse, R4, R12 ;  /* 0x00000004100c723c */ /* 0x040fe2000000180c */
[----:B------:R0:W-:Y:S04]  /*19e00*/  STL.64 [R1+0x12e0], R20 ;  /* 0x0012e01401007387 */ /* 0x0001e80000100a00 */
[----:B0-----:R-:W3:Y:S04]  /*19e10*/  LDL.LU.64 R20, [R1+0x90] ;  /* 0x0000900001147983 */ /* 0x001ee80000300a00 */
[----:B------:R-:W3:Y:S01]  /*19e20*/  LDL.LU.64 R22, [R1+0x98] ;  /* 0x0000980001167983 */ /* 0x000ee20000300a00 */
[----:B--2---:R-:W-:-:S15]  /*19e30*/  HMMA.16816.F32 R8, R16, R2, R8 ;  /* 0x000000021008723c */ /* 0x004fde0000001808 */
[----:B------:R-:W-:-:S08]  /*19e40*/  NOP ;  /* 0x0000000000007918 */ /* 0x000fd00000000000 */
[----:B------:R-:W-:Y:S04]  /*19e50*/  STL.64 [R1+0x50], R8 ;  /* 0x0000500801007387 */ /* 0x000fe80000100a00 */
[----:B------:R0:W-:Y:S04]  /*19e60*/  STL.64 [R1+0x58], R10 ;  /* 0x0000580a01007387 */ /* 0x0001e80000100a00 */
[----:B0-----:R-:W2:Y:S04]  /*19e70*/  LDL.LU.64 R10, [R1+0x1308] ;  /* 0x00130800010a7983 */ /* 0x001ea80000300a00 */
[----:B------:R-:W4:Y:S04]  /*19e80*/  LDL.LU.64 R8, [R1+0x1300] ;  /* 0x0013000001087983 */ /* 0x000f280000300a00 */
[----:B------:R-:W-:Y:S04]  /*19e90*/  STL.64 [R1+0x70], R12 ;  /* 0x0000700c01007387 */ /* 0x000fe80000100a00 */
[----:B------:R0:W-:Y:S04]  /*19ea0*/  STL.64 [R1+0x78], R14 ;  /* 0x0000780e01007387 */ /* 0x0001e80000100a00 */
[----:B0-----:R-:W2:Y:S04]  /*19eb0*/  LDL.LU.64 R14, [R1+0x12f8] ;  /* 0x0012f800010e7983 */ /* 0x001ea80000300a00 */
[----:B------:R-:W4:Y:S01]  /*19ec0*/  LDL.LU.64 R12, [R1+0x12f0] ;  /* 0x0012f000010c7983 */ /* 0x000f220000300a00 */
[----:B------:R-:W-:-:S02]  /*19ed0*/  F2FP.F16.E5M2.UNPACK_B R6, R6 ;  /* 0x00000006ff06723e */ /* 0x000fc400020004ff */
[----:B------:R-:W-:Y:S01]  /*19ee0*/  F2FP.F16.E5M2.UNPACK_B R7, R7 ;  /* 0x00000007ff07723e */ /* 0x000fe200020004ff */
[----:B------:R-:W2:Y:S06]  /*19ef0*/  LDL.LU.64 R24, [R1+0x260] ;  /* 0x0002600001187983 */ /* 0x000eac0000300a00 */
[----:B---3--:R-:W-:Y:S01]  /*19f00*/  HMMA.16816.F32 R20, R16, R6, R20 ;  /* 0x000000061014723c */ /* 0x008fe20000001814 */
[----:B----4-:R-:W-:Y:S02]  /*19f10*/  IMAD R12, R12, 0x100, R27 ;  /* 0x000001000c0c7824 */ /* 0x010fe400078e021b */
[----:B------:R-:W3:-:S15]  /*19f20*/  LDL.LU.64 R26, [R1+0x268] ;  /* 0x00026800011a7983 */ /* 0x000ede0000300a00 */
[----:B------:R-:W-:-:S05]  /*19f30*/  NOP ;  /* 0x0000000000007918 */ /* 0x000fca0000000000 */
[----:B------:R-:W-:Y:S04]  /*19f40*/  STL.64 [R1+0x90], R20 ;  /* 0x0000901401007387 */ /* 0x000fe80000100a00 */
[----:B------:R0:W-:Y:S01]  /*19f50*/  STL.64 [R1+0x98], R22 ;  /* 0x0000981601007387 */ /* 0x0001e20000100a00 */
[----:B--2---:R-:W-:Y:S02]  /*19f60*/  IMAD R13, R13, 0x100, R14 ;  /* 0x000001000d0d7824 */ /* 0x004fe400078e020e */
[----:B------:R-:W-:Y:S02]  /*19f70*/  IMAD R14, R28, 0x100, R15 ;  /* 0x000001001c0e7824 */ /* 0x000fe400078e020f */
[----:B------:R-:W-:Y:S01]  /*19f80*/  IMAD R15, R11, 0x100, R29 ;  /* 0x000001000b0f7824 */ /* 0x000fe200078e021d */
[----:B0-----:R-:W2:Y:S04]  /*19f90*/  LDL.LU.64 R22, [R1+0x12e8] ;  /* 0x0012e80001167983 */ /* 0x001ea80000300a00 */
[----:B------:R-:W4:Y:S04]  /*19fa0*/  LDL.LU.64 R20, [R1+0x12e0] ;  /* 0x0012e00001147983 */ /* 0x000f280000300a00 */
[----:B------:R-:W-:Y:S04]  /*19fb0*/  STL.64 [R1+0x12b8], R6 ;  /* 0x0012b80601007387 */ /* 0x000fe80000100a00 */
[----:B------:R0:W-:Y:S04]  /*19fc0*/  STL.64 [R1+0x12b0], R4 ;  /* 0x0012b00401007387 */ /* 0x0001e80000100a00 */
[----:B0-----:R-:W2:Y:S04]  /*19fd0*/  LDL.LU.64 R4, [R1+0x250] ;  /* 0x0002500001047983 */ /* 0x001ea80000300a00 */
[----:B------:R-:W2:Y:S04]  /*19fe0*/  LDL.LU.64 R6, [R1+0x258] ;  /* 0x0002580001067983 */ /* 0x000ea80000300a00 */
[----:B------:R-:W3:Y:S01]  /*19ff0*/  LDL.LU R29, [R1+0x408] ;  /* 0x00040800011d7983 */ /* 0x000ee20000300800 */
[----:B------:R-:W-:-:S02]  /*1a000*/  F2FP.F16.E5M2.UNPACK_B R8, R8 ;  /* 0x00000008ff08723e */ /* 0x000fc400020004ff */
[----:B------:R-:W-:Y:S01]  /*1a010*/  F2FP.F16.E5M2.UNPACK_B R9, R9 ;  /* 0x00000009ff09723e */ /* 0x000fe200020004ff */
[----:B---3--:R0:W-:Y:S04]  /*1a020*/  STL [R1+0x1270], R29 ;  /* 0x0012701d01007387 */ /* 0x0081e80000100800 */
[----:B0-----:R-:W3:Y:S02]  /*1a030*/  LDL.LU R29, [R1+0x404] ;  /* 0x00040400011d7983 */ /* 0x001ee40000300800 */
[----:B------:R-:W-:Y:S01]  /*1a040*/  HMMA.16816.F32 R24, R16, R8, R24 ;  /* 0x000000081018723c */ /* 0x000fe20000001818 */
[----:B------:R-:W-:Y:S01]  /*1a050*/  F2FP.F16.E5M2.UNPACK_B R11, R0 ;  /* 0x00000000ff0b723e */ /* 0x000fe200020004ff */
[----:B---3--:R-:W-:Y:S04]  /*1a060*/  STL [R1+0x1288], R29 ;  /* 0x0012881d01007387 */ /* 0x008fe80000100800 */
[----:B------:R-:W3:-:S15]  /*1a070*/  LDL.LU R0, [R1+0x3f8] ;  /* 0x0003f80001007983 */ /* 0x000ede0000300800 */
[----:B------:R-:W-:-:S02]  /*1a080*/  NOP ;  /* 0x0000000000007918 */ /* 0x000fc40000000000 */
[----:B------:R-:W-:Y:S04]  /*1a090*/  STL.64 [R1+0xd0], R24 ;  /* 0x0000d01801007387 */ /* 0x000fe80000100a00 */
[----:B------:R0:W-:Y:S04]  /*1a0a0*/  STL.64 [R1+0xd8], R26 ;  /* 0x0000d81a01007387 */ /* 0x0001e80000100a00 */
[----:B0-----:R-:W4:Y:S04]  /*1a0b0*/  LDL.LU.64 R26, [R1+0x12d8] ;  /* 0x0012d800011a7983 */ /* 0x001f280000300a00 */
[----:B------:R-:W2:Y:S04]  /*1a0c0*/  LDL.LU.64 R24, [R1+0x12d0] ;  /* 0x0012d00001187983 */ /* 0x000ea80000300a00 */
[----:B------:R-:W3:Y:S01]  /*1a0d0*/  LDL.LU R29, [R1+0x3f4] ;  /* 0x0003f400011d7983 */ /* 0x000ee20000300800 */
[----:B------:R-:W-:-:S02]  /*1a0e0*/  F2FP.F16.E5M2.UNPACK_B R10, R10 ;  /* 0x0000000aff0a723e */ /* 0x000fc400020004ff */
[----:B--2---:R-:W-:Y:S02]  /*1a0f0*/  F2FP.F16.E5M2.UNPACK_B R24, R24 ;  /* 0x00000018ff18723e */ /* 0x004fe400020004ff */
[----:B------:R-:W-:Y:S01]  /*1a100*/  F2FP.F16.E5M2.UNPACK_B R25, R25 ;  /* 0x00000019ff19723e */ /* 0x000fe200020004ff */
[----:B----4-:R-:W-:Y:S04]  /*1a110*/  STL.64 [R1+0x12c8], R26 ;  /* 0x0012c81a01007387 */ /* 0x010fe80000100a00 */
[----:B------:R0:W-:Y:S04]  /*1a120*/  STL.64 [R1+0x12c0], R24 ;  /* 0x0012c01801007387 */ /* 0x0001e80000100a00 */
[----:B0-----:R-:W2:Y:S04]  /*1a130*/  LDL.LU.64 R24, [R1+0x1f0] ;  /* 0x0001f00001187983 */ /* 0x001ea80000300a00 */
[----:B------:R-:W2:Y:S01]  /*1a140*/  LDL.LU.64 R26, [R1+0x1f8] ;  /* 0x0001f800011a7983 */ /* 0x000ea20000300a00 */
[----:B------:R-:W-:Y:S01]  /*1a150*/  HMMA.16816.F32 R4, R16, R10, R4 ;  /* 0x0000000a1004723c */ /* 0x000fe20000001804 */
[----:B------:R-:W-:-:S02]  /*1a160*/  F2FP.F16.E5M2.UNPACK_B R20, R20 ;  /* 0x00000014ff14723e */ /* 0x000fc400020004ff */
[----:B------:R-:W-:-:S15]  /*1a170*/  F2FP.F16.E5M2.UNPACK_B R21, R21 ;  /* 0x00000015ff15723e */ /* 0x000fde00020004ff */
[----:B------:R-:W-:-:S05]  /*1a180*/  NOP ;  /* 0x0000000000007918 */ /* 0x000fca0000000000 */
[----:B------:R0:W-:Y:S04]  /*1a190*/  STL.64 [R1+0x200], R4 ;  /* 0x0002000401007387 */ /* 0x0001e80000100a00 */
[----:B------:R1:W-:Y:S04]  /*1a1a0*/  STL.64 [R1+0x208], R6 ;  /* 0x0002080601007387 */ /* 0x0003e80000100a00 */
[----:B0-----:R-:W4:Y:S04]  /*1a1b0*/  LDL.LU.64 R4, [R1+0x190] ;  /* 0x0001900001047983 */ /* 0x001f280000300a00 */
[----:B-1----:R-:W4:Y:S04]  /*1a1c0*/  LDL.LU.64 R6, [R1+0x198] ;  /* 0x0001980001067983 */ /* 0x002f280000300a00 */
[----:B------:R-:W-:Y:S04]  /*1a1d0*/  STL.64 [R1+0x1298], R10 ;  /* 0x0012980a01007387 */ /* 0x000fe80000100a00 */
        /* <DEDUP_REMOVED lines=8> */
[----:B------:R-:W3:Y:S01]  /*1a260*/  LDL.LU.64 R24, [R1+0x12c0] ;  /* 0x0012c00001187983 */ /* 0x000ee20000300a00 */
[----:B------:R-:W-:-:S02]  /*1a270*/  F2FP.F16.E5M2.UNPACK_B R12, R12 ;  /* 0x0000000cff0c723e */ /* 0x000fc400020004ff */
[----:B------:R-:W-:Y:S02]  /*1a280*/  F2FP.F16.E5M2.UNPACK_B R13, R13 ;  /* 0x0000000dff0d723e */ /* 0x000fe400020004ff */
[----:B------:R-:W-:Y:S02]  /*1a290*/  F2FP.F16.E5M2.UNPACK_B R14, R14 ;  /* 0x0000000eff0e723e */ /* 0x000fe400020004ff */
[----:B------:R-:W-:Y:S01]  /*1a2a0*/  F2FP.F16.E5M2.UNPACK_B R15, R15 ;  /* 0x0000000fff0f723e */ /* 0x000fe200020004ff */
[----:B---3--:R-:W-:Y:S01]  /*1a2b0*/  HMMA.16816.F32 R16, R16, R24, R8 ;  /* 0x000000181010723c */ /* 0x008fe20000001808 */
[----:B------:R-:W3:Y:S04]  /*1a2c0*/  LDL.LU.64 R8, [R1+0x160] ;  /* 0x0001600001087983 */ /* 0x000ee80000300a00 */
[----:B------:R-:W2:Y:S01]  /*1a2d0*/  LDL.LU.64 R10, [R1+0x168] ;  /* 0x00016800010a7983 */ /* 0x000ea20000300a00 */
[----:B----4-:R-:W-:-:S15]  /*1a2e0*/  HMMA.16816.F32 R4, R12, R22, R4 ;  /* 0x000000160c04723c */ /* 0x010fde0000001804 */
[----:B------:R-:W-:-:S02]  /*1a2f0*/  NOP ;  /* 0x0000000000007918 */ /* 0x000fc40000000000 */
[----:B------:R-:W-:Y:S04]  /*1a300*/  STL.64 [R1+0x1a0], R16 ;  /* 0x0001a01001007387 */ /* 0x000fe80000100a00 */
[----:B------:R-:W-:Y:S04]  /*1a310*/  STL.64 [R1+0x1a8], R18 ;  /* 0x0001a81201007387 */ /* 0x000fe80000100a00 */
[----:B--2---:R-:W-:Y:S04]  /*1a320*/  STL.64 [R1+0x12a8], R10 ;  /* 0x0012a80a01007387 */ /* 0x004fe80000100a00 */
[----:B---3--:R0:W-:Y:S04]  /*1a330*/  STL.64 [R1+0x12a0], R8 ;  /* 0x0012a00801007387 */ /* 0x0081e80000100a00 */
[----:B0-----:R-:W2:Y:S04]  /*1a340*/  LDL.LU.64 R8, [R1+0x170] ;  /* 0x0001700001087983 */ /* 0x001ea80000300a00 */
[----:B------:R-:W2:Y:S04]  /*1a350*/  LDL.LU.64 R10, [R1+0x178] ;  /* 0x00017800010a7983 */ /* 0x000ea80000300a00 */
[----:B------:R-:W3:Y:S04]  /*1a360*/  LDL.LU R16, [R1+0x3f0] ;  /* 0x0003f00001107983 */ /* 0x000ee80000300800 */
[----:B------:R-:W4:Y:S04]  /*1a370*/  LDL.LU R17, [R1+0x3fc] ;  /* 0x0003fc0001117983 */ /* 0x000f280000300800 */
[----:B------:R-:W4:Y:S04]  /*1a380*/  LDL.LU R18, [R1+0x400] ;  /* 0x0004000001127983 */ /* 0x000f280000300800 */
[----:B------:R-:W4:Y:S04]  /*1a390*/  LDL.LU R19, [R1+0x40c] ;  /* 0x00040c0001137983 */ /* 0x000f280000300800 */
[----:B------:R-:W-:Y:S04]  /*1a3a0*/  STL.64 [R1+0x1268], R26 ;  /* 0x0012681a01007387 */ /* 0x000fe80000100a00 */
[----:B------:R0:W-:Y:S04]  /*1a3b0*/  STL.64 [R1+0x1260], R24 ;  /* 0x0012601801007387 */ /* 0x0001e80000100a00 */
[----:B0-----:R-:W2:Y:S04]  /*1a3c0*/  LDL.LU.64 R24, [R1+0x180] ;  /* 0x0001800001187983 */ /* 0x001ea80000300a00 */
[----:B------:R-:W2:Y:S04]  /*1a3d0*/  LDL.LU.64 R26, [R1+0x188] ;  /* 0x00018800011a7983 */ /* 0x000ea80000300a00 */
[----:B------:R-:W-:Y:S04]  /*1a3e0*/  STL.64 [R1+0x190], R4 ;  /* 0x0001900401007387 */ /* 0x000fe80000100a00 */
[----:B------:R0:W-:Y:S04]  /*1a3f0*/  STL.64 [R1+0x198], R6 ;  /* 0x0001980601007387 */ /* 0x0001e80000100a00 */
[----:B0-----:R-:W4:Y:S04]  /*1a400*/  LDL.LU.64 R6, [R1+0x12b8] ;  /* 0x0012b80001067983 */ /* 0x001f280000300a00 */
[----:B------:R-:W3:Y:S04]  /*1a410*/  LDL.LU.64 R4, [R1+0x12b0] ;  /* 0x0012b00001047983 */ /* 0x000ee80000300a00 */
[----:B------:R-:W-:Y:S04]  /*1a420*/  STL.64 [R1+0x1280], R22 ;  /* 0x0012801601007387 */ /* 0x000fe80000100a00 */
[----:B------:R0:W-:Y:S04]  /*1a430*/  STL.64 [R1+0x1278], R20 ;  /* 0x0012781401007387 */ /* 0x0001e80000100a00 */
[----:B0-----:R-:W4:Y:S04]  /*1a440*/  LDL.LU.64 R20, [R1+0x150] ;  /* 0x0001500001147983 */ /* 0x001f280000300a00 */
[----:B------:R-:W4:Y:S01]  /*1a450*/  LDL.LU.64 R22, [R1+0x158] ;  /* 0x0001580001167983 */ /* 0x000f220000300a00 */
[C---:B--2---:R-:W-:Y:S06]  /*1a460*/  HMMA.16816.F32 R24, R12.reuse, R2, R24 ;  /* 0x000000020c18723c */ /* 0x044fec0000001818 */
[----:B---3--:R-:W-:-:S15]  /*1a470*/  HMMA.16816.F32 R8, R12, R4, R8 ;  /* 0x000000040c08723c */ /* 0x008fde0000001808 */
[----:B------:R-:W-:-:S02]  /*1a480*/  NOP ;  /* 0x0000000000007918 */ /* 0x000fc40000000000 */
[----:B------:R0:W-:Y:S04]  /*1a490*/  STL.64 [R1+0x180], R24 ;  /* 0x0001801801007387 */ /* 0x0001e80000100a00 */
[----:B------:R1:W-:Y:S04]  /*1a4a0*/  STL.64 [R1+0x188], R26 ;  /* 0x0001881a01007387 */ /* 0x0003e80000100a00 */
[----:B0-----:R-:W2:Y:S04]  /*1a4b0*/  LDL.LU.64 R24, [R1+0x1e0] ;  /* 0x0001e00001187983 */ /* 0x001ea80000300a00 */
[----:B-1----:R-:W2:Y:S04]  /*1a4c0*/  LDL.LU.64 R26, [R1+0x1e8] ;  /* 0x0001e800011a7983 */ /* 0x002ea80000300a00 */
[----:B------:R-:W3:Y:S04]  /*1a4d0*/  LDL.LU R28, [R1+0x430] ;  /* 0x00043000011c7983 */ /* 0x000ee80000300800 */
[----:B------:R-:W-:Y:S04]  /*1a4e0*/  STL.64 [R1+0x170], R8 ;  /* 0x0001700801007387 */ /* 0x000fe80000100a00 */
[----:B------:R0:W-:Y:S04]  /*1a4f0*/  STL.64 [R1+0x178], R10 ;  /* 0x0001780a01007387 */ /* 0x0001e80000100a00 */
[----:B0-----:R-:W4:Y:S04]  /*1a500*/  LDL.LU.64 R10, [R1+0x12a8] ;  /* 0x0012a800010a7983 */ /* 0x001f280000300a00 */
[----:B------:R-:W4:Y:S01]  /*1a510*/  LDL.LU.64 R8, [R1+0x12a0] ;  /* 0x0012a00001087983 */ /* 0x000f220000300a00 */
[----:B------:R-:W-:Y:S01]  /*1a520*/  IMAD R16, R16, 0x100, R29 ;  /* 0x0000010010107824 */ /* 0x000fe200078e021d */
[----:B----4-:R-:W-:-:S15]  /*1a530*/  HMMA.16816.F32 R8, R12, R6, R8 ;  /* 0x000000060c08723c */ /* 0x010fde0000001808 */
[----:B------:R-:W-:-:S08]  /*1a540*/  NOP ;  /* 0x0000000000007918 */ /* 0x000fd00000000000 */
[----:B------:R-:W-:Y:S04]  /*1a550*/  STL.64 [R1+0x160], R8 ;  /* 0x0001600801007387 */ /* 0x000fe80000100a00 */
[----:B------:R0:W-:Y:S04]  /*1a560*/  STL.64 [R1+0x168], R10 ;  /* 0x0001680a01007387 */ /* 0x0001e80000100a00 */
[----:B0-----:R-:W2:Y:S04]  /*1a570*/  LDL.LU.64 R10, [R1+0x1298] ;  /* 0x00129800010a7983 */ /* 0x001ea80000300a00 */
[----:B------:R-:W4:Y:S04]  /*1a580*/  LDL.LU.64 R8, [R1+0x1290] ;  /* 0x0012900001087983 */ /* 0x000f280000300a00 */
[----:B------:R-:W-:Y:S04]  /*1a590*/  STL.64 [R1+0x1248], R6 ;  /* 0x0012480601007387 */ /* 0x000fe80000100a00 */
[----:B------:R0:W-:Y:S04]  /*1a5a0*/  STL.64 [R1+0x1240], R4 ;  /* 0x0012400401007387 */ /* 0x0001e80000100a00 */
[----:B0-----:R-:W3:Y:S04]  /*1a5b0*/  LDL.LU.64 R4, [R1+0x140] ;  /* 0x0001400001047983 */ /* 0x001ee80000300a00 */
[----:B------:R-:W3:Y:S04]  /*1a5c0*/  LDL.LU.64 R6, [R1+0x148] ;  /* 0x0001480001067983 */ /* 0x000ee80000300a00 */
[----:B------:R-:W3:Y:S01]  /*1a5d0*/  LDL.LU R29, [R1+0x1288] ;  /* 0x00128800011d7983 */ /* 0x000ee20000300800 */
[----:B------:R-:W-:Y:S01]  /*1a5e0*/  IMAD R17, R0, 0x100, R17 ;  /* 0x0000010000117824 */ /* 0x000fe200078e0211 */
[C---:B----4-:R-:W-:Y:S06]  /*1a5f0*/  HMMA.16816.F32 R20, R12.reuse, R8, R20 ;  /* 0x000000080c14723c */ /* 0x050fec0000001814 */
[----:B--2---:R-:W-:Y:S01]  /*1a600*/  HMMA.16816.F32 R24, R12, R10, R24 ;  /* 0x0000000a0c18723c */ /* 0x004fe20000001818 */
[----:B---3--:R-:W-:-:S15]  /*1a610*/  IMAD R18, R18, 0x100, R29 ;  /* 0x0000010012127824 */ /* 0x008fde00078e021d */
[----:B------:R-:W-:-:S01]  /*1a620*/  NOP ;  /* 0x0000000000007918 */ /* 0x000fc20000000000 */
[----:B------:R-:W-:Y:S04]  /*1a630*/  STL.64 [R1+0x150], R20 ;  /* 0x0001501401007387 */ /* 0x000fe80000100a00 */
[----:B------:R0:W-:Y:S04]  /*1a640*/  STL.64 [R1+0x158], R22 ;  /* 0x0001581601007387 */ /* 0x0001e80000100a00 */
[----:B0-----:R-:W2:Y:S04]  /*1a650*/  LDL.LU.64 R22, [R1+0x1280] ;  /* 0x0012800001167983 */ /* 0x001ea80000300a00 */
[----:B------:R-:W3:Y:S04]  /*1a660*/  LDL.LU.64 R20, [R1+0x1278] ;  /* 0x0012780001147983 */ /* 0x000ee80000300a00 */
[----:B------:R-:W4:Y:S04]  /*1a670*/  LDL.LU R0, [R1+0x418] ;  /* 0x0004180001007983 */ /* 0x000f280000300800 */
[----:B------:R-:W2:Y:S04]  /*1a680*/  LDL.LU R29, [R1+0x1270] ;  /* 0x00127000011d7983 */ /* 0x000ea80000300800 */
[----:B------:R-:W-:Y:S04]  /*1a690*/  STL.64 [R1+0x1e0], R24 ;  /* 0x0001e01801007387 */ /* 0x000fe80000100a00 */
[----:B------:R0:W-:Y:S04]  /*1a6a0*/  STL.64 [R1+0x1e8], R26 ;  /* 0x0001e81a01007387 */ /* 0x0001e80000100a00 */
[----:B0-----:R-:W4:Y:S04]  /*1a6b0*/  LDL.LU.64 R26, [R1+0x1268] ;  /* 0x00126800011a7983 */ /* 0x001f280000300a00 */
[----:B------:R-:W3:Y:S04]  /*1a6c0*/  LDL.LU.64 R24, [R1+0x1260] ;  /* 0x0012600001187983 */ /* 0x000ee80000300a00 */
[----:B------:R-:W-:Y:S04]  /*1a6d0*/  STL.64 [R1+0x1228], R10 ;  /* 0x0012280a01007387 */ /* 0x000fe80000100a00 */
[----:B------:R0:W-:Y:S04]  /*1a6e0*/  STL.64 [R1+0x1220], R8 ;  /* 0x0012200801007387 */ /* 0x0001e80000100a00 */
[----:B0-----:R-:W2:Y:S04]  /*1a6f0*/  LDL.LU.64 R8, [R1+0x1d0] ;  /* 0x0001d00001087983 */ /* 0x001ea80000300a00 */
[----:B------:R-:W2:Y:S01]  /*1a700*/  LDL.LU.64 R10, [R1+0x1d8] ;  /* 0x0001d800010a7983 */ /* 0x000ea20000300a00 */
[C---:B---3--:R-:W-:Y:S06]  /*1a710*/  HMMA.16816.F32 R4, R12.reuse, R24, R4 ;  /* 0x000000180c04723c */ /* 0x048fec0000001804 */
[----:B--2---:R-:W-:Y:S01]  /*1a720*/  HMMA.16816.F32 R8, R12, R20, R8 ;  /* 0x000000140c08723c */ /* 0x004fe20000001808 */
[----:B------:R-:W-:-:S15]  /*1a730*/  IMAD R19, R29, 0x100, R19 ;  /* 0x000001001d137824 */ /* 0x000fde00078e0213 */
[----:B------:R-:W-:-:S01]  /*1a740*/  NOP ;  /* 0x0000000000007918 */ /* 0x000fc20000000000 */
[----:B------:R0:W-:Y:S01]  /*1a750*/  STL.64 [R1+0x140], R4 ;  /* 0x0001400401007387 */ /* 0x0001e20000100a00 */
[----:B------:R-:W-:-:S05]  /*1a760*/  IMAD.MOV.U32 R29, RZ, RZ, R7 ;  /* 0x000000ffff1d7224 */ /* 0x000fca00078e0007 */
[----:B------:R-:W-:Y:S04]  /*1a770*/  STL.64 [R1+0x1d0], R8 ;  /* 0x0001d00801007387 */ /* 0x000fe80000100a00 */
[----:B------:R-:W-:Y:S04]  /*1a780*/  STL.64 [R1+0x1d8], R10 ;  /* 0x0001d80a01007387 */ /* 0x000fe80000100a00 */
[----:B------:R1:W-:Y:S04]  /*1a790*/  STL [R1+0x148], R6 ;  /* 0x0001480601007387 */ /* 0x0003e80000100800 */
[----:B0-----:R-:W2:Y:S04]  /*1a7a0*/  LDL.LU.64 R4, [R1+0x120] ;  /* 0x0001200001047983 */ /* 0x001ea80000300a00 */
[----:B-1----:R-:W3:Y:S01]  /*1a7b0*/  LDL.LU.64 R6, [R1+0x128] ;  /* 0x0001280001067983 */ /* 0x002ee20000300a00 */
[----:B------:R-:W-:-:S02]  /*1a7c0*/  F2FP.F16.E5M2.UNPACK_B R16, R16 ;  /* 0x00000010ff10723e */ /* 0x000fc400020004ff */
[----:B------:R-:W-:Y:S02]  /*1a7d0*/  F2FP.F16.E5M2.UNPACK_B R17, R17 ;  /* 0x00000011ff11723e */ /* 0x000fe400020004ff */
[----:B------:R-:W-:Y:S02]  /*1a7e0*/  F2FP.F16.E5M2.UNPACK_B R18, R18 ;  /* 0x00000012ff12723e */ /* 0x000fe400020004ff */
[----:B------:R-:W-:Y:S01]  /*1a7f0*/  F2FP.F16.E5M2.UNPACK_B R19, R19 ;  /* 0x00000013ff13723e */ /* 0x000fe200020004ff */
[----:B---3--:R-:W-:Y:S04]  /*1a800*/  STL.64 [R1+0x1258], R6 ;  /* 0x0012580601007387 */ /* 0x008fe80000100a00 */
[----:B--2---:R0:W-:Y:S04]  /*1a810*/  STL.64 [R1+0x1250], R4 ;  /* 0x0012500401007387 */ /* 0x0041e80000100a00 */
[----:B0-----:R-:W2:Y:S04]  /*1a820*/  LDL.LU.64 R4, [R1+0x130] ;  /* 0x0001300001047983 */ /* 0x001ea80000300a00 */
[----:B------:R-:W2:Y:S04]  /*1a830*/  LDL.LU.64 R6, [R1+0x138] ;  /* 0x0001380001067983 */ /* 0x000ea80000300a00 */
[----:B------:R-:W3:Y:S04]  /*1a840*/  LDL.LU.64 R8, [R1+0x100] ;  /* 0x0001000001087983 */ /* 0x000ee80000300a00 */
[----:B------:R-:W4:Y:S01]  /*1a850*/  LDL.LU.64 R10, [R1+0x108] ;  /* 0x00010800010a7983 */ /* 0x000f220000300a00 */
[C---:B--2---:R-:W-:Y:S03]  /*1a860*/  HMMA.16816.F32 R4, R16.reuse, R22, R4 ;  /* 0x000000161004723c */ /* 0x044fe60000001804 */
[----:B----4-:R-:W-:Y:S04]  /*1a870*/  STL.64 [R1+0x1238], R10 ;  /* 0x0012380a01007387 */ /* 0x010fe80000100a00 */
[----:B---3--:R0:W-:Y:S04]  /*1a880*/  STL.64 [R1+0x1230], R8 ;  /* 0x0012300801007387 */ /* 0x0081e80000100a00 */
[----:B0-----:R-:W2:Y:S04]  /*1a890*/  LDL.LU.64 R8, [R1+0x110] ;  /* 0x0001100001087983 */ /* 0x001ea80000300a00 */
[----:B------:R-:W2:Y:S04]  /*1a8a0*/  LDL.LU.64 R10, [R1+0x118] ;  /* 0x00011800010a7983 */ /* 0x000ea80000300a00 */
[----:B------:R-:W3:Y:S04]  /*1a8b0*/  LDL.LU R12, [R1+0x414] ;  /* 0x00041400010c7983 */ /* 0x000ee80000300800 */
[----:B------:R-:W4:Y:S04]  /*1a8c0*/  LDL.LU R13, [R1+0x41c] ;  /* 0x00041c00010d7983 */ /* 0x000f280000300800 */
[----:B------:R-:W-:Y:S04]  /*1a8d0*/  STL.64 [R1+0x1210], R26 ;  /* 0x0012101a01007387 */ /* 0x000fe80000100a00 */
[----:B------:R0:W-:Y:S04]  /*1a8e0*/  STL.64 [R1+0x1208], R24 ;  /* 0x0012081801007387 */ /* 0x0001e80000100a00 */
[----:B0-----:R-:W4:Y:S04]  /*1a8f0*/  LDL.LU.64 R24, [R1+0xf0] ;  /* 0x0000f00001187983 */ /* 0x001f280000300a00 */
[----:B------:R-:W4:Y:S04]  /*1a900*/  LDL.LU.64 R26, [R1+0xf8] ;  /* 0x0000f800011a7983 */ /* 0x000f280000300a00 */
[----:B------:R-:W4:Y:S04]  /*1a910*/  LDL.LU R14, [R1+0x428] ;  /* 0x00042800010e7983 */ /* 0x000f280000300800 */
[----:B------:R-:W4:Y:S04]  /*1a920*/  LDL.LU R15, [R1+0x424] ;  /* 0x00042400010f7983 */ /* 0x000f280000300800 */
[----:B------:R-:W-:Y:S04]  /*1a930*/  STL [R1+0x1110], R29 ;  /* 0x0011101d01007387 */ /* 0x000fe80000100800 */
[----:B------:R-:W-:Y:S04]  /*1a940*/  STL.64 [R1+0x130], R4 ;  /* 0x0001300401007387 */ /* 0x000fe80000100a00 */
[----:B------:R0:W-:Y:S04]  /*1a950*/  STL.64 [R1+0x138], R6 ;  /* 0x0001380601007387 */ /* 0x0001e80000100a00 */
[----:B0-----:R-:W2:Y:S04]  /*1a960*/  LDL.LU.64 R6, [R1+0x1258] ;  /* 0x0012580001067983 */ /* 0x001ea80000300a00 */
[----:B------:R-:W2:Y:S02]  /*1a970*/  LDL.LU.64 R4, [R1+0x1250] ;  /* 0x0012500001047983 */ /* 0x000ea40000300a00 */
[----:B--2---:R-:W-:-:S15]  /*1a980*/  HMMA.16816.F32 R4, R16, R2, R4 ;  /* 0x000000021004723c */ /* 0x004fde0000001804 */
[----:B------:R-:W-:-:S08]  /*1a990*/  NOP ;  /* 0x0000000000007918 */ /* 0x000fd00000000000 */
[----:B------:R-:W-:Y:S04]  /*1a9a0*/  STL.64 [R1+0x120], R4 ;  /* 0x0001200401007387 */ /* 0x000fe80000100a00 */
[----:B------:R0:W-:Y:S01]  /*1a9b0*/  STL [R1+0x128], R6 ;  /* 0x0001280601007387 */ /* 0x0001e20000100800 */
[----:B------:R-:W-:-:S03]  /*1a9c0*/  IMAD.MOV.U32 R29, RZ, RZ, R7 ;  /* 0x000000ffff1d7224 */ /* 0x000fc600078e0007 */
[----:B0-----:R-:W2:Y:S04]  /*1a9d0*/  LDL.LU.64 R6, [R1+0x1248] ;  /* 0x0012480001067983 */ /* 0x001ea80000300a00 */
[----:B------:R-:W3:Y:S04]  /*1a9e0*/  LDL.LU.64 R4, [R1+0x1240] ;  /* 0x0012400001047983 */ /* 0x000ee80000300a00 */
[----:B------:R0:W-:Y:S04]  /*1a9f0*/  STL [R1+0x1178], R29 ;  /* 0x0011781d01007387 */ /* 0x0001e80000100800 */
[----:B0-----:R-:W4:Y:S01]  /*1aa00*/  LDL.LU R29, [R1+0x420] ;  /* 0x00042000011d7983 */ /* 0x001f220000300800 */
[----:B---3--:R-:W-:-:S15]  /*1aa10*/  HMMA.16816.F32 R8, R16, R4, R8 ;  /* 0x000000041008723c */ /* 0x008fde0000001808 */
[----:B------:R-:W-:-:S08]  /*1aa20*/  NOP ;  /* 0x0000000000007918 */ /* 0x000fd00000000000 */
[----:B------:R-:W-:Y:S04]  /*1aa30*/  STL.64 [R1+0x110], R8 ;  /* 0x0001100801007387 */ /* 0x000fe80000100a00 */
[----:B------:R0:W-:Y:S04]  /*1aa40*/  STL.64 [R1+0x118], R10 ;  /* 0x0001180a01007387 */ /* 0x0001e80000100a00 */
[----:B0-----:R-:W2:Y:S04]  /*1aa50*/  LDL.LU.64 R10, [R1+0x1238] ;  /* 0x00123800010a7983 */ /* 0x001ea80000300a00 */
[----:B------:R-:W2:Y:S02]  /*1aa60*/  LDL.LU.64 R8, [R1+0x1230] ;  /* 0x0012300001087983 */ /* 0x000ea40000300a00 */
        /* <DEDUP_REMOVED lines=9> */
[----:B------:R-:W2:Y:S01]  /*1ab00*/  LDL.LU.64 R6, [R1+0x1c8] ;  /* 0x0001c80001067983 */ /* 0x000ea20000300a00 */
[----:B------:R-:W-:-:S03]  /*1ab10*/  IMAD R12, R12, 0x100, R0 ;  /* 0x000001000c0c7824 */ /* 0x000fc600078e0200 */
[----:B------:R-:W3:Y:S01]  /*1ab20*/  LDL.LU R0, [R1+0x1218] ;  /* 0x0012180001007983 */ /* 0x000ee20000300800 */
[C---:B----4-:R-:W-:Y:S06]  /*1ab30*/  HMMA.16816.F32 R24, R16.reuse, R8, R24 ;  /* 0x000000081018723c */ /* 0x050fec0000001818 */
[----:B--2---:R-:W-:-:S15]  /*1ab40*/  HMMA.16816.F32 R4, R16, R10, R4 ;  /* 0x0000000a1004723c */ /* 0x004fde0000001804 */
[----:B------:R-:W-:-:S02]  /*1ab50*/  NOP ;  /* 0x0000000000007918 */ /* 0x000fc40000000000 */
[----:B------:R-:W-:Y:S04]  /*1ab60*/  STL.64 [R1+0xf0], R24 ;  /* 0x0000f01801007387 */ /* 0x000fe80000100a00 */
[----:B------:R0:W-:Y:S04]  /*1ab70*/  STL.64 [R1+0xf8], R26 ;  /* 0x0000f81a01007387 */ /* 0x0001e80000100a00 */
[----:B0-----:R-:W2:Y:S04]  /*1ab80*/  LDL.LU.64 R26, [R1+0x1210] ;  /* 0x00121000011a7983 */ /* 0x001ea80000300a00 */
[----:B------:R-:W4:Y:S04]  /*1ab90*/  LDL.LU.64 R24, [R1+0x1208] ;  /* 0x0012080001187983 */ /* 0x000f280000300a00 */
[----:B------:R0:W-:Y:S04]  /*1aba0*/  STL.64 [R1+0x1c0], R4 ;  /* 0x0001c00401007387 */ /* 0x0001e80000100a00 */
[----:B------:R1:W-:Y:S04]  /*1abb0*/  STL.64 [R1+0x1c8], R6 ;  /* 0x0001c80601007387 */ /* 0x0003e80000100a00 */
[----:B0-----:R-:W3:Y:S04]  /*1abc0*/  LDL.LU.64 R4, [R1+0xb0] ;  /* 0x0000b00001047983 */ /* 0x001ee80000300a00 */
[----:B-1----:R-:W2:Y:S04]  /*1abd0*/  LDL.LU.64 R6, [R1+0xb8] ;  /* 0x0000b80001067983 */ /* 0x002ea80000300a00 */
[----:B--2---:R-:W-:Y:S04]  /*1abe0*/  STL.64 [R1+0x1200], R6 ;  /* 0x0012000601007387 */ /* 0x004fe80000100a00 */
[----:B---3--:R0:W-:Y:S04]  /*1abf0*/  STL.64 [R1+0x11f8], R4 ;  /* 0x0011f80401007387 */ /* 0x0081e80000100a00 */
[----:B0-----:R-:W4:Y:S04]  /*1ac00*/  LDL.LU.64 R4, [R1+0xe0] ;  /* 0x0000e00001047983 */ /* 0x001f280000300a00 */
[----:B------:R-:W4:Y:S04]  /*1ac10*/  LDL.LU.64 R6, [R1+0xe8] ;  /* 0x0000e80001067983 */ /* 0x000f280000300a00 */
[----:B------:R-:W-:Y:S04]  /*1ac20*/  STL.64 [R1+0x11d0], R10 ;  /* 0x0011d00a01007387 */ /* 0x000fe80000100a00 */
[----:B------:R0:W-:Y:S04]  /*1ac30*/  STL.64 [R1+0x11c8], R8 ;  /* 0x0011c80801007387 */ /* 0x0001e80000100a00 */
[----:B0-----:R-:W2:Y:S04]  /*1ac40*/  LDL.LU.64 R8, [R1+0x1b0] ;  /* 0x0001b00001087983 */ /* 0x001ea80000300a00 */
[----:B------:R-:W2:Y:S02]  /*1ac50*/  LDL.LU.64 R10, [R1+0x1b8] ;  /* 0x0001b800010a7983 */ /* 0x000ea40000300a00 */
[----:B--2---:R-:W-:-:S15]  /*1ac60*/  HMMA.16816.F32 R8, R16, R20, R8 ;  /* 0x000000141008723c */ /* 0x004fde0000001808 */
[----:B------:R-:W-:-:S08]  /*1ac70*/  NOP ;  /* 0x0000000000007918 */ /* 0x000fd00000000000 */
[----:B------:R0:W-:Y:S04]  /*1ac80*/  STL.64 [R1+0x1b0], R8 ;  /* 0x0001b00801007387 */ /* 0x0001e80000100a00 */
[----:B------:R1:W-:Y:S04]  /*1ac90*/  STL.64 [R1+0x1b8], R10 ;  /* 0x0001b80a01007387 */ /* 0x0003e80000100a00 */
[----:B0-----:R-:W2:Y:S04]  /*1aca0*/  LDL.LU.64 R8, [R1+0x60] ;  /* 0x0000600001087983 */ /* 0x001ea80000300a00 */
[----:B-1----:R-:W3:Y:S01]  /*1acb0*/  LDL.LU.64 R10, [R1+0x68] ;  /* 0x00006800010a7983 */ /* 0x002ee20000300a00 */
[----:B----4-:R-:W-:Y:S01]  /*1acc0*/  HMMA.16816.F32 R16, R16, R24, R4 ;  /* 0x000000181010723c */ /* 0x010fe20000001804 */
[----:B------:R-:W-:-:S02]  /*1acd0*/  IMAD R14, R15, 0x100, R14 ;  /* 0x000001000f0e7824 */ /* 0x000fc400078e020e */
[----:B------:R-:W-:Y:S01]  /*1ace0*/  IMAD R13, R13, 0x100, R29 ;  /* 0x000001000d0d7824 */ /* 0x000fe200078e021d */
[----:B---3--:R-:W-:Y:S04]  /*1acf0*/  STL.64 [R1+0x11e0], R10 ;  /* 0x0011e00a01007387 */ /* 0x008fe80000100a00 */
[----:B--2---:R0:W-:Y:S04]  /*1ad00*/  STL.64 [R1+0x11d8], R8 ;  /* 0x0011d80801007387 */ /* 0x0041e80000100a00 */
[----:B0-----:R-:W2:Y:S04]  /*1ad10*/  LDL.LU.64 R8, [R1+0x80] ;  /* 0x0000800001087983 */ /* 0x001ea80000300a00 */
[----:B------:R-:W2:Y:S04]  /*1ad20*/  LDL.LU.64 R10, [R1+0x88] ;  /* 0x00008800010a7983 */ /* 0x000ea80000300a00 */
[----:B------:R-:W3:Y:S04]  /*1ad30*/  LDL.LU.64 R6, [R1+0x1200] ;  /* 0x0012000001067983 */ /* 0x000ee80000300a00 */
[----:B------:R-:W3:Y:S04]  /*1ad40*/  LDL.LU.64 R4, [R1+0x11f8] ;  /* 0x0011f80001047983 */ /* 0x000ee80000300a00 */
[----:B------:R0:W-:Y:S04]  /*1ad50*/  STL.64 [R1+0xe0], R16 ;  /* 0x0000e01001007387 */ /* 0x0001e80000100a00 */
[----:B------:R1:W-:Y:S04]  /*1ad60*/  STL.64 [R1+0xe8], R18 ;  /* 0x0000e81201007387 */ /* 0x0003e80000100a00 */
[----:B0-----:R-:W4:Y:S04]  /*1ad70*/  LDL.LU.64 R16, [R1+0xc0] ;  /* 0x0000c00001107983 */ /* 0x001f280000300a00 */
[----:B-1----:R-:W4:Y:S01]  /*1ad80*/  LDL.LU.64 R18, [R1+0xc8] ;  /* 0x0000c80001127983 */ /* 0x002f220000300a00 */
[----:B------:R-:W-:Y:S01]  /*1ad90*/  IMAD R15, R0, 0x100, R28 ;  /* 0x00000100000f7824 */ /* 0x000fe200078e021c */
[----:B------:R-:W-:-:S02]  /*1ada0*/  F2FP.F16.E5M2.UNPACK_B R12, R12 ;  /* 0x0000000cff0c723e */ /* 0x000fc400020004ff */
[----:B------:R-:W-:Y:S02]  /*1adb0*/  F2FP.F16.E5M2.UNPACK_B R13, R13 ;  /* 0x0000000dff0d723e */ /* 0x000fe400020004ff */
[----:B------:R-:W-:Y:S02]  /*1adc0*/  F2FP.F16.E5M2.UNPACK_B R14, R14 ;  /* 0x0000000eff0e723e */ /* 0x000fe400020004ff */
[----:B------:R-:W-:Y:S01]  /*1add0*/  F2FP.F16.E5M2.UNPACK_B R15, R15 ;  /* 0x0000000fff0f723e */ /* 0x000fe200020004ff */
[----:B------:R-:W-:Y:S04]  /*1ade0*/  STL.64 [R1+0x11c0], R26 ;  /* 0x0011c01a01007387 */ /* 0x000fe80000100a00 */
[----:B------:R0:W-:Y:S04]  /*1adf0*/  STL.64 [R1+0x11b8], R24 ;  /* 0x0011b81801007387 */ /* 0x0001e80000100a00 */
[----:B0-----:R-:W2:Y:S04]  /*1ae00*/  LDL.LU.64 R24, [R1+0x230] ;  /* 0x0002300001187983 */ /* 0x001ea80000300a00 */
[----:B------:R-:W2:Y:S01]  /*1ae10*/  LDL.LU.64 R26, [R1+0x238] ;  /* 0x00023800011a7983 */ /* 0x000ea20000300a00 */
[C---:B---3--:R-:W-:Y:S06]  /*1ae20*/  HMMA.16816.F32 R4, R12.reuse, R2, R4 ;  /* 0x000000020c04723c */ /* 0x048fec0000001804 */
[----:B----4-:R-:W-:-:S15]  /*1ae30*/  HMMA.16816.F32 R16, R12, R22, R16 ;  /* 0x000000160c10723c */ /* 0x010fde0000001810 */
[----:B------:R-:W-:-:S08]  /*1ae40*/  NOP ;  /* 0x0000000000007918 */ /* 0x000fd00000000000 */
[----:B------:R0:W-:Y:S04]  /*1ae50*/  STL.64 [R1+0xc0], R16 ;  /* 0x0000c01001007387 */ /* 0x0001e80000100a00 */
[----:B------:R1:W-:Y:S04]  /*1ae60*/  STL.64 [R1+0xc8], R18 ;  /* 0x0000c81201007387 */ /* 0x0003e80000100a00 */
[----:B0-----:R-:W3:Y:S04]  /*1ae70*/  LDL.LU.64 R16, [R1+0x220] ;  /* 0x0002200001107983 */ /* 0x001ee80000300a00 */
[----:B-1----:R-:W3:Y:S04]  /*1ae80*/  LDL.LU.64 R18, [R1+0x228] ;  /* 0x0002280001127983 */ /* 0x002ee80000300a00 */
[----:B------:R-:W-:Y:S04]  /*1ae90*/  STL.64 [R1+0xb0], R4 ;  /* 0x0000b00401007387 */ /* 0x000fe80000100a00 */
[----:B------:R0:W-:Y:S04]  /*1aea0*/  STL.64 [R1+0xb8], R6 ;  /* 0x0000b80601007387 */ /* 0x0001e80000100a00 */
[----:B0-----:R-:W4:Y:S04]  /*1aeb0*/  LDL.LU.64 R6, [R1+0x11f0] ;  /* 0x0011f00001067983 */ /* 0x001f280000300a00 */
[----:B------:R-:W2:Y:S02]  /*1aec0*/  LDL.LU.64 R4, [R1+0x11e8] ;  /* 0x0011e80001047983 */ /* 0x000ea40000300a00 */
[----:B--2---:R-:W-:-:S15]  /*1aed0*/  HMMA.16816.F32 R8, R12, R4, R8 ;  /* 0x000000040c08723c */ /* 0x004fde0000001808 */
[----:B------:R-:W-:-:S08]  /*1aee0*/  NOP ;  /* 0x0000000000007918 */ /* 0x000fd00000000000 */
[----:B------:R-:W-:Y:S04]  /*1aef0*/  STL.64 [R1+0x80], R8 ;  /* 0x0000800801007387 */ /* 0x000fe80000100a00 */
[----:B------:R0:W-:Y:S04]  /*1af00*/  STL.64 [R1+0x88], R10 ;  /* 0x0000880a01007387 */ /* 0x0001e80000100a00 */
[----:B0-----:R-:W4:Y:S04]  /*1af10*/  LDL.LU.64 R10, [R1+0x11e0] ;  /* 0x0011e000010a7983 */ /* 0x001f280000300a00 */
[----:B------:R-:W4:Y:S04]  /*1af20*/  LDL.LU.64 R8, [R1+0x11d8] ;  /* 0x0011d80001087983 */ /* 0x000f280000300a00 */
[----:B------:R-:W2:Y:S04]  /*1af30*/  LDL.LU R4, [R1+0x438] ;  /* 0x0004380001047983 */ /* 0x000ea80000300800 */
[----:B------:R-:W2:Y:S04]  /*1af40*/  LDL.LU R5, [R1+0x434] ;  /* 0x0004340001057983 */ /* 0x000ea80000300800 */
[----:B------:R-:W2:Y:S04]  /*1af50*/  LDL.LU R3, [R1+0x440] ;  /* 0x0004400001037983 */ /* 0x000ea80000300800 */
[----:B------:R-:W2:Y:S04]  /*1af60*/  LDL.LU R22, [R1+0x43c] ;  /* 0x00043c0001167983 */ /* 0x000ea80000300800 */
[----:B------:R-:W2:Y:S04]  /*1af70*/  LDL.LU R23, [R1+0x448] ;  /* 0x0004480001177983 */ /* 0x000ea80000300800 */
[----:B------:R-:W2:Y:S01]  /*1af80*/  LDL.LU R29, [R1+0x444] ;  /* 0x00044400011d7983 */ /* 0x000ea20000300800 */
[----:B----4-:R-:W-:-:S15]  /*1af90*/  HMMA.16816.F32 R8, R12, R6, R8 ;  /* 0x000000060c08723c */ /* 0x010fde0000001808 */
[----:B------:R-:W-:-:S08]  /*1afa0*/  NOP ;  /* 0x0000000000007918 */ /* 0x000fd00000000000 */
[----:B------:R-:W-:Y:S04]  /*1afb0*/  STL.64 [R1+0x60], R8 ;  /* 0x0000600801007387 */ /* 0x000fe80000100a00 */
[----:B------:R0:W-:Y:S04]  /*1afc0*/  STL.64 [R1+0x68], R10 ;  /* 0x0000680a01007387 */ /* 0x0001e80000100a00 */
[----:B0-----:R-:W3:Y:S04]  /*1afd0*/  LDL.LU.64 R10, [R1+0x11d0] ;  /* 0x0011d000010a7983 */ /* 0x001ee80000300a00 */
[----:B------:R-:W4:Y:S02]  /*1afe0*/  LDL.LU.64 R8, [R1+0x11c8] ;  /* 0x0011c80001087983 */ /* 0x000f240000300a00 */
[C---:B----4-:R-:W-:Y:S06]  /*1aff0*/  HMMA.16816.F32 R24, R12.reuse, R8, R24 ;  /* 0x000000080c18723c */ /* 0x050fec0000001818 */
[----:B---3--:R-:W-:-:S15]  /*1b000*/  HMMA.16816.F32 R8, R12, R10, R16 ;  /* 0x0000000a0c08723c */ /* 0x008fde0000001810 */
[----:B------:R-:W-:-:S03]  /*1b010*/  NOP ;  /* 0x0000000000007918 */ /* 0x000fc60000000000 */
[----:B------:R-:W-:Y:S02]  /*1b020*/  IMAD.MOV.U32 R0, RZ, RZ, R27 ;  /* 0x000000ffff007224 */ /* 0x000fe400078e001b */
[----:B------:R-:W-:Y:S01]  /*1b030*/  IMAD.MOV.U32 R28, RZ, RZ, R26 ;  /* 0x000000ffff1c7224 */ /* 0x000fe200078e001a */
[----:B------:R-:W-:Y:S04]  /*1b040*/  STL.64 [R1+0x40], R24 ;  /* 0x0000401801007387 */ /* 0x000fe80000100a00 */
[----:B------:R-:W3:Y:S04]  /*1b050*/  LDL.LU R7, [R1+0x44c] ;  /* 0x00044c0001077983 */ /* 0x000ee80000300800 */
[----:B------:R0:W-:Y:S04]  /*1b060*/  STL [R1+0x1074], R0 ;  /* 0x0010740001007387 */ /* 0x0001e80000100800 */
[----:B0-----:R-:W3:Y:S04]  /*1b070*/  LDL.LU R0, [R1+0x450] ;  /* 0x0004500001007983 */ /* 0x001ee80000300800 */
[----:B------:R-:W-:Y:S04]  /*1b080*/  STL [R1+0x1070], R28 ;  /* 0x0010701c01007387 */ /* 0x000fe80000100800 */
[----:B------:R-:W4:Y:S04]  /*1b090*/  LDL.LU R2, [R1+0x354] ;  /* 0x0003540001027983 */ /* 0x000f280000300800 */
[----:B------:R-:W2:Y:S04]  /*1b0a0*/  LDL.LU R18, [R1+0x360] ;  /* 0x0003600001127983 */ /* 0x000ea80000300800 */
[----:B------:R-:W-:Y:S04]  /*1b0b0*/  STL.64 [R1+0x10], R8 ;  /* 0x0000100801007387 */ /* 0x000fe80000100a00 */
[----:B------:R-:W-:Y:S04]  /*1b0c0*/  STL.64 [R1+0x18], R10 ;  /* 0x0000180a01007387 */ /* 0x000fe80000100a00 */
[----:B------:R-:W2:Y:S04]  /*1b0d0*/  LDL.LU R19, [R1+0x364] ;  /* 0x0003640001137983 */ /* 0x000ea80000300800 */
[----:B------:R-:W3:Y:S04]  /*1b0e0*/  LDL.LU R16, [R1+0x370] ;  /* 0x0003700001107983 */ /* 0x000ee80000300800 */
[----:B------:R-:W3:Y:S04]  /*1b0f0*/  LDL.LU R17, [R1+0x374] ;  /* 0x0003740001117983 */ /* 0x000ee80000300800 */
[----:B--2---:R-:W-:Y:S04]  /*1b100*/  STL.64 [R1+0x11a0], R18 ;  /* 0x0011a01201007387 */ /* 0x004fe80000100a00 */
[----:B---3--:R0:W-:Y:S04]  /*1b110*/  STL.64 [R1+0x1198], R16 ;  /* 0x0011981001007387 */ /* 0x0081e80000100a00 */
[----:B0-----:R-:W2:Y:S04]  /*1b120*/  LDL.LU R16, [R1+0x20] ;  /* 0x0000200001107983 */ /* 0x001ea80000300800 */
[----:B------:R-:W2:Y:S04]  /*1b130*/  LDL.LU R17, [R1+0x24] ;  /* 0x0000240001117983 */ /* 0x000ea80000300800 */
[----:B------:R-:W3:Y:S04]  /*1b140*/  LDL.LU R18, [R1+0x28] ;  /* 0x0000280001127983 */ /* 0x000ee80000300800 */
[----:B------:R-:W3:Y:S04]  /*1b150*/  LDL.LU R19, [R1+0x2c] ;  /* 0x00002c0001137983 */ /* 0x000ee80000300800 */
[----:B------:R-:W4:Y:S04]  /*1b160*/  LDL.LU.64 R24, [R1+0x210] ;  /* 0x0002100001187983 */ /* 0x000f280000300a00 */
[----:B------:R-:W4:Y:S01]  /*1b170*/  LDL.LU.64 R26, [R1+0x218] ;  /* 0x00021800011a7983 */ /* 0x000f220000300a00 */
[----:B------:R-:W-:-:S02]  /*1b180*/  IMAD R4, R5, 0x100, R4 ;  /* 0x0000010005047824 */ /* 0x000fc400078e0204 */
[----:B------:R-:W-:Y:S02]  /*1b190*/  IMAD R5, R22, 0x100, R3 ;  /* 0x0000010016057824 */ /* 0x000fe400078e0203 */
[----:B------:R-:W-:Y:S02]  /*1b1a0*/  IMAD R6, R29, 0x100, R23 ;  /* 0x000001001d067824 */ /* 0x000fe400078e0217 */
[----:B------:R-:W-:Y:S01]  /*1b1b0*/  IMAD R7, R7, 0x100, R0 ;  /* 0x0000010007077824 */ /* 0x000fe200078e0200 */
[----:B----4-:R-:W-:Y:S01]  /*1b1c0*/  HMMA.16816.F32 R24, R12, R20, R24 ;  /* 0x000000140c18723c */ /* 0x010fe20000001818 */
[----:B---3--:R-:W-:Y:S04]  /*1b1d0*/  STL.64 [R1+0x11b0], R18 ;  /* 0x0011b01201007387 */ /* 0x008fe80000100a00 */
[----:B--2---:R0:W-:Y:S04]  /*1b1e0*/  STL.64 [R1+0x11a8], R16 ;  /* 0x0011a81001007387 */ /* 0x0041e80000100a00 */
[----:B------:R-:W2:Y:S04]  /*1b1f0*/  LDL.LU R8, [R1+0x70] ;  /* 0x0000700001087983 */ /* 0x000ea80000300800 */
[----:B------:R-:W2:Y:S04]  /*1b200*/  LDL.LU R9, [R1+0x74] ;  /* 0x0000740001097983 */ /* 0x000ea80000300800 */
[----:B------:R-:W2:Y:S04]  /*1b210*/  LDL.LU R10, [R1+0x78] ;  /* 0x00007800010a7983 */ /* 0x000ea80000300800 */
[----:B------:R-:W2:Y:S04]  /*1b220*/  LDL.LU R11, [R1+0x7c] ;  /* 0x00007c00010b7983 */ /* 0x000ea80000300800 */
[----:B0-----:R-:W3:Y:S04]  /*1b230*/  LDL.LU.64 R16, [R1+0xa0] ;  /* 0x0000a00001107983 */ /* 0x001ee80000300a00 */
[----:B------:R-:W3:Y:S04]  /*1b240*/  LDL.LU.64 R18, [R1+0xa8] ;  /* 0x0000a80001127983 */ /* 0x000ee80000300a00 */
[----:B------:R-:W4:Y:S04]  /*1b250*/  LDL.LU R3, [R1+0x458] ;  /* 0x0004580001037983 */ /* 0x000f280000300800 */
[----:B------:R-:W4:Y:S04]  /*1b260*/  LDL.LU R22, [R1+0x454] ;  /* 0x0004540001167983 */ /* 0x000f280000300800 */
[----:B------:R-:W4:Y:S04]  /*1b270*/  LDL.LU R23, [R1+0x460] ;  /* 0x0004600001177983 */ /* 0x000f280000300800 */
[----:B------:R-:W4:Y:S04]  /*1b280*/  LDL.LU R29, [R1+0x45c] ;  /* 0x00045c00011d7983 */ /* 0x000f280000300800 */
[----:B------:R0:W-:Y:S01]  /*1b290*/  STL.64 [R1], R24 ;  /* 0x0000001801007387 */ /* 0x0001e20000100a00 */
[----:B------:R-:W-:-:S02]  /*1b2a0*/  IMAD.MOV.U32 R0, RZ, RZ, R26 ;  /* 0x000000ffff007224 */ /* 0x000fc400078e001a */
[----:B------:R-:W-:Y:S02]  /*1b2b0*/  IMAD.MOV.U32 R28, RZ, RZ, R27 ;  /* 0x000000ffff1c7224 */ /* 0x000fe400078e001b */
[----:B------:R-:W2:Y:S04]  /*1b2c0*/  LDL.LU.64 R26, [R1+0x11c0] ;  /* 0x0011c000011a7983 */ /* 0x000ea80000300a00 */
[----:B0-----:R-:W3:Y:S04]  /*1b2d0*/  LDL.LU.64 R24, [R1+0x11b8] ;  /* 0x0011b80001187983 */ /* 0x001ee80000300a00 */
[----:B------:R-:W4:Y:S04]  /*1b2e0*/  LDL.LU R21, [R1+0x350] ;  /* 0x0003500001157983 */ /* 0x000f280000300800 */
[----:B------:R-:W-:Y:S04]  /*1b2f0*/  STL [R1+0x109c], R28 ;  /* 0x00109c1c01007387 */ /* 0x000fe80000100800 */
[----:B------:R-:W-:Y:S01]  /*1b300*/  STL [R1+0x1098], R0 ;  /* 0x0010980001007387 */ /* 0x000fe20000100800 */
[----:B------:R-:W-:-:S02]  /*1b310*/  F2FP.F16.E5M2.UNPACK_B R4, R4 ;  /* 0x00000004ff04723e */ /* 0x000fc400020004ff */
[----:B------:R-:W-:Y:S01]  /*1b320*/  F2FP.F16.E5M2.UNPACK_B R5, R5 ;  /* 0x00000005ff05723e */ /* 0x000fe200020004ff */
[----:B---3--:R-:W-:Y:S01]  /*1b330*/  HMMA.16816.F32 R12, R12, R24, R16 ;  /* 0x000000180c0c723c */ /* 0x008fe20000001810 */
[----:B------:R-:W3:Y:S04]  /*1b340*/  LDL.LU.64 R18, [R1+0x11b0] ;  /* 0x0011b00001127983 */ /* 0x000ee80000300a00 */
[----:B------:R-:W3:Y:S01]  /*1b350*/  LDL.LU.64 R16, [R1+0x11a8] ;  /* 0x0011a80001107983 */ /* 0x000ee20000300a00 */
[----:B------:R-:W-:Y:S02]  /*1b360*/  F2FP.F16.E5M2.UNPACK_B R6, R6 ;  /* 0x00000006ff06723e */ /* 0x000fe400020004ff */
[----:B------:R-:W-:Y:S02]  /*1b370*/  F2FP.F16.E5M2.UNPACK_B R7, R7 ;  /* 0x00000007ff07723e */ /* 0x000fe400020004ff */
[----:B--2---:R-:W-:-:S02]  /*1b380*/  F2FP.F16.E5M2.UNPACK_B R26, R26.H1 ;  /* 0x0000001aff1a723e */ /* 0x004fc400030004ff */
[----:B------:R-:W-:-:S11]  /*1b390*/  F2FP.F16.E5M2.UNPACK_B R27, R27.H1 ;  /* 0x0000001bff1b723e */ /* 0x000fd600030004ff */
[----:B------:R0:W-:Y:S04]  /*1b3a0*/  STL.64 [R1+0x30], R12 ;  /* 0x0000300c01007387 */ /* 0x0001e80000100a00 */
[----:B------:R1:W-:Y:S04]  /*1b3b0*/  STL.64 [R1+0x38], R14 ;  /* 0x0000380e01007387 */ /* 0x0003e80000100a00 */
[----:B0-----:R-:W2:Y:S04]  /*1b3c0*/  LDL.LU R12, [R1+0x50] ;  /* 0x00005000010c7983 */ /* 0x001ea80000300800 */
[----:B------:R-:W2:Y:S04]  /*1b3d0*/  LDL.LU R13, [R1+0x54] ;  /* 0x00005400010d7983 */ /* 0x000ea80000300800 */
[----:B-1----:R-:W2:Y:S04]  /*1b3e0*/  LDL.LU R14, [R1+0x58] ;  /* 0x00005800010e7983 */ /* 0x002ea80000300800 */
[----:B------:R-:W2:Y:S01]  /*1b3f0*/  LDL.LU R15, [R1+0x5c] ;  /* 0x00005c00010f7983 */ /* 0x000ea20000300800 */
[----:B---3--:R-:W-:-:S15]  /*1b400*/  HMMA.16816.F32 R16, R4, R26, R16 ;  /* 0x0000001a0410723c */ /* 0x008fde0000001810 */
[----:B------:R-:W-:-:S08]  /*1b410*/  NOP ;  /* 0x0000000000007918 */ /* 0x000fd00000000000 */
[----:B------:R-:W-:Y:S04]  /*1b420*/  STL.64 [R1+0xa0], R16 ;  /* 0x0000a01001007387 */ /* 0x000fe80000100a00 */
[----:B------:R0:W-:Y:S04]  /*1b430*/  STL.64 [R1+0xa8], R18 ;  /* 0x0000a81201007387 */ /* 0x0001e80000100a00 */
[----:B0-----:R-:W3:Y:S04]  /*1b440*/  LDL.LU.64 R18, [R1+0x11a0] ;  /* 0x0011a00001127983 */ /* 0x001ee80000300a00 */
[----:B------:R-:W3:Y:S01]  /*1b450*/  LDL.LU.64 R16, [R1+0x1198] ;  /* 0x0011980001107983 */ /* 0x000ee20000300a00 */
[----:B----4-:R-:W-:-:S02]  /*1b460*/  F2FP.F16.E5M2.UNPACK_B R20, R21.H1 ;  /* 0x00000015ff14723e */ /* 0x010fc400030004ff */
[----:B------:R-:W-:-:S07]  /*1b470*/  F2FP.F16.E5M2.UNPACK_B R21, R2.H1 ;  /* 0x00000002ff15723e */ /* 0x000fce00030004ff */
[----:B--2---:R-:W-:Y:S01]  /*1b480*/  HMMA.16816.F32 R12, R4, R20, R12 ;  /* 0x00000014040c723c */ /* 0x004fe2000000180c */
[----:B---3--:R-:W-:-:S05]  /*1b490*/  F2FP.F16.E5M2.UNPACK_B R16, R16.H1 ;  /* 0x00000010ff10723e */ /* 0x008fca00030004ff */
[----:B------:R-:W-:-:S15]  /*1b4a0*/  STL [R1+0x1190], R16 ;  /* 0x0011901001007387 */ /* 0x000fde0000100800 */
[----:B------:R-:W-:-:S02]  /*1b4b0*/  NOP ;  /* 0x0000000000007918 */ /* 0x000fc40000000000 */
[----:B------:R-:W-:Y:S04]  /*1b4c0*/  STL.64 [R1+0x50], R12 ;  /* 0x0000500c01007387 */ /* 0x000fe80000100a00 */
[----:B------:R-:W-:Y:S04]  /*1b4d0*/  STL.64 [R1+0x58], R14 ;  /* 0x0000580e01007387 */ /* 0x000fe80000100a00 */
[----:B------:R-:W2:Y:S04]  /*1b4e0*/  LDL.LU R24, [R1+0x478] ;  /* 0x0004780001187983 */ /* 0x000ea80000300800 */
[----:B------:R-:W2:Y:S01]  /*1b4f0*/  LDL.LU R25, [R1+0x474] ;  /* 0x0004740001197983 */ /* 0x000ea20000300800 */
[----:B------:R-:W-:-:S02]  /*1b500*/  F2FP.F16.E5M2.UNPACK_B R18, R18.H1 ;  /* 0x00000012ff12723e */ /* 0x000fc400030004ff */
[----:B------:R-:W-:-:S07]  /*1b510*/  F2FP.F16.E5M2.UNPACK_B R19, R19.H1 ;  /* 0x00000013ff13723e */ /* 0x000fce00030004ff */
[----:B------:R-:W-:-:S15]  /*1b520*/  HMMA.16816.F32 R8, R4, R18, R8 ;  /* 0x000000120408723c */ /* 0x000fde0000001808 */
[----:B------:R-:W-:-:S08]  /*1b530*/  NOP ;  /* 0x0000000000007918 */ /* 0x000fd00000000000 */
[----:B------:R-:W-:Y:S04]  /*1b540*/  STL.64 [R1+0x70], R8 ;  /* 0x0000700801007387 */ /* 0x000fe80000100a00 */
[----:B------:R-:W-:Y:S04]  /*1b550*/  STL.64 [R1+0x78], R10 ;  /* 0x0000780a01007387 */ /* 0x000fe80000100a00 */
[----:B------:R-:W-:Y:S04]  /*1b560*/  STL.64 [R1+0x1140], R26 ;  /* 0x0011401a01007387 */ /* 0x000fe80000100a00 */
[----:B--2---:R0:W-:Y:S04]  /*1b570*/  STL.64 [R1+0x1138], R24 ;  /* 0x0011381801007387 */ /* 0x0041e80000100a00 */
[----:B------:R-:W2:Y:S04]  /*1b580*/  LDL.LU R0, [R1+0x480] ;  /* 0x0004800001007983 */ /* 0x000ea80000300800 */
[----:B------:R-:W2:Y:S04]  /*1b590*/  LDL.LU R28, [R1+0x47c] ;  /* 0x00047c00011c7983 */ /* 0x000ea80000300800 */
[----:B0-----:R-:W3:Y:S04]  /*1b5a0*/  LDL.LU R24, [R1+0x1a0] ;  /* 0x0001a00001187983 */ /* 0x001ee80000300800 */
[----:B------:R-:W3:Y:S04]  /*1b5b0*/  LDL.LU R25, [R1+0x1a4] ;  /* 0x0001a40001197983 */ /* 0x000ee80000300800 */
[----:B------:R-:W4:Y:S04]  /*1b5c0*/  LDL.LU R26, [R1+0x1a8] ;  /* 0x0001a800011a7983 */ /* 0x000f280000300800 */
[----:B------:R-:W4:Y:S04]  /*1b5d0*/  LDL.LU R27, [R1+0x1ac] ;  /* 0x0001ac00011b7983 */ /* 0x000f280000300800 */
[----:B------:R-:W2:Y:S04]  /*1b5e0*/  LDL.LU R16, [R1+0x468] ;  /* 0x0004680001107983 */ /* 0x000ea80000300800 */
[----:B------:R-:W2:Y:S04]  /*1b5f0*/  LDL.LU R14, [R1+0x464] ;  /* 0x00046400010e7983 */ /* 0x000ea80000300800 */
[----:B------:R-:W2:Y:S04]  /*1b600*/  LDL.LU R10, [R1+0x380] ;  /* 0x00038000010a7983 */ /* 0x000ea80000300800 */
[----:B------:R-:W2:Y:S01]  /*1b610*/  LDL.LU R11, [R1+0x384] ;  /* 0x00038400010b7983 */ /* 0x000ea20000300800 */
[----:B------:R-:W-:-:S02]  /*1b620*/  IMAD R13, R29, 0x100, R23 ;  /* 0x000001001d0d7824 */ /* 0x000fc400078e0217 */
[----:B------:R-:W-:Y:S01]  /*1b630*/  IMAD R12, R22, 0x100, R3 ;  /* 0x00000100160c7824 */ /* 0x000fe200078e0203 */
[----:B----4-:R-:W-:Y:S04]  /*1b640*/  STL.64 [R1+0x1150], R26 ;  /* 0x0011501a01007387 */ /* 0x010fe80000100a00 */
[----:B---3--:R0:W-:Y:S04]  /*1b650*/  STL.64 [R1+0x1148], R24 ;  /* 0x0011481801007387 */ /* 0x0081e80000100a00 */
[----:B0-----:R-:W3:Y:S04]  /*1b660*/  LDL.LU R24, [R1+0x1f0] ;  /* 0x0001f00001187983 */ /* 0x001ee80000300800 */
[----:B------:R-:W3:Y:S04]  /*1b670*/  LDL.LU R25, [R1+0x1f4] ;  /* 0x0001f40001197983 */ /* 0x000ee80000300800 */
[----:B------:R-:W4:Y:S04]  /*1b680*/  LDL.LU R26, [R1+0x1f8] ;  /* 0x0001f800011a7983 */ /* 0x000f280000300800 */
[----:B------:R-:W4:Y:S04]  /*1b690*/  LDL.LU R27, [R1+0x1fc] ;  /* 0x0001fc00011b7983 */ /* 0x000f280000300800 */
[----:B------:R-:W3:Y:S04]  /*1b6a0*/  LDL.LU R29, [R1+0x470] ;  /* 0x00047000011d7983 */ /* 0x000ee80000300800 */
[----:B------:R-:W3:Y:S04]  /*1b6b0*/  LDL.LU R15, [R1+0x46c] ;  /* 0x00046c00010f7983 */ /* 0x000ee80000300800 */
[----:B------:R-:W3:Y:S04]  /*1b6c0*/  LDL.LU R8, [R1+0x390] ;  /* 0x0003900001087983 */ /* 0x000ee80000300800 */
[----:B------:R-:W3:Y:S04]  /*1b6d0*/  LDL.LU R9, [R1+0x394] ;  /* 0x0003940001097983 */ /* 0x000ee80000300800 */
[----:B------:R-:W3:Y:S04]  /*1b6e0*/  LDL.LU R2, [R1+0x3a0] ;  /* 0x0003a00001027983 */ /* 0x000ee80000300800 */
[----:B------:R-:W3:Y:S04]  /*1b6f0*/  LDL.LU R3, [R1+0x3a4] ;  /* 0x0003a40001037983 */ /* 0x000ee80000300800 */
[----:B------:R-:W2:Y:S04]  /*1b700*/  LDL.LU R22, [R1+0x3b0] ;  /* 0x0003b00001167983 */ /* 0x000ea80000300800 */
[----:B------:R-:W2:Y:S04]  /*1b710*/  LDL.LU R23, [R1+0x3b4] ;  /* 0x0003b40001177983 */ /* 0x000ea80000300800 */
[----:B--2---:R-:W-:Y:S04]  /*1b720*/  STL.64 [R1+0x1170], R22 ;  /* 0x0011701601007387 */ /* 0x004fe80000100a00 */
[----:B------:R0:W-:Y:S04]  /*1b730*/  STL.64 [R1+0x1168], R20 ;  /* 0x0011681401007387 */ /* 0x0001e80000100a00 */
[----:B0-----:R-:W2:Y:S04]  /*1b740*/  LDL.LU R20, [R1+0xd0] ;  /* 0x0000d00001147983 */ /* 0x001ea80000300800 */
[----:B------:R-:W2:Y:S04]  /*1b750*/  LDL.LU R21, [R1+0xd4] ;  /* 0x0000d40001157983 */ /* 0x000ea80000300800 */
[----:B------:R-:W4:Y:S04]  /*1b760*/  LDL.LU R22, [R1+0xd8] ;  /* 0x0000d80001167983 */ /* 0x000f280000300800 */
[----:B------:R-:W4:Y:S01]  /*1b770*/  LDL.LU R23, [R1+0xdc] ;  /* 0x0000dc0001177983 */ /* 0x000f220000300800 */
[----:B------:R-:W-:-:S03]  /*1b780*/  IMAD R14, R14, 0x100, R16 ;  /* 0x000001000e0e7824 */ /* 0x000fc600078e0210 */
[----:B----4-:R-:W-:Y:S04]  /*1b790*/  STL.64 [R1+0x1188], R22 ;  /* 0x0011881601007387 */ /* 0x010fe80000100a00 */
[----:B--2---:R0:W-:Y:S04]  /*1b7a0*/  STL.64 [R1+0x1180], R20 ;  /* 0x0011801401007387 */ /* 0x0041e80000100a00 */
[----:B0-----:R-:W2:Y:S04]  /*1b7b0*/  LDL.LU R20, [R1+0x90] ;  /* 0x0000900001147983 */ /* 0x001ea80000300800 */
[----:B------:R-:W2:Y:S04]  /*1b7c0*/  LDL.LU R21, [R1+0x94] ;  /* 0x0000940001157983 */ /* 0x000ea80000300800 */
[----:B------:R-:W2:Y:S04]  /*1b7d0*/  LDL.LU R22, [R1+0x98] ;  /* 0x0000980001167983 */ /* 0x000ea80000300800 */
[----:B------:R-:W2:Y:S04]  /*1b7e0*/  LDL.LU R23, [R1+0x9c] ;  /* 0x00009c0001177983 */ /* 0x000ea80000300800 */
[----:B------:R-:W-:Y:S04]  /*1b7f0*/  STL.64 [R1+0x1160], R26 ;  /* 0x0011601a01007387 */ /* 0x000fe80000100a00 */
[----:B---3--:R0:W-:Y:S04]  /*1b800*/  STL.64 [R1+0x1158], R24 ;  /* 0x0011581801007387 */ /* 0x0081e80000100a00 */
[----:B0-----:R-:W3:Y:S04]  /*1b810*/  LDL.LU R24, [R1+0x200] ;  /* 0x0002000001187983 */ /* 0x001ee80000300800 */
[----:B------:R-:W3:Y:S04]  /*1b820*/  LDL.LU R25, [R1+0x204] ;  /* 0x0002040001197983 */ /* 0x000ee80000300800 */
[----:B------:R-:W3:Y:S04]  /*1b830*/  LDL.LU R26, [R1+0x208] ;  /* 0x00020800011a7983 */ /* 0x000ee80000300800 */
[----:B------:R-:W3:Y:S04]  /*1b840*/  LDL.LU R27, [R1+0x20c] ;  /* 0x00020c00011b7983 */ /* 0x000ee80000300800 */
[----:B------:R-:W2:Y:S01]  /*1b850*/  LDL.LU R16, [R1+0x1190] ;  /* 0x0011900001107983 */ /* 0x000ea20000300800 */
[----:B------:R-:W-:-:S07]  /*1b860*/  F2FP.F16.E5M2.UNPACK_B R17, R17.H1 ;  /* 0x00000011ff11723e */ /* 0x000fce00030004ff */
[----:B--2---:R-:W-:-:S15]  /*1b870*/  HMMA.16816.F32 R20, R4, R16, R20 ;  /* 0x000000100414723c */ /* 0x004fde0000001814 */
[----:B------:R-:W-:-:S08]  /*1b880*/  NOP ;  /* 0x0000000000007918 */ /* 0x000fd00000000000 */
[----:B------:R-:W-:Y:S04]  /*1b890*/  STL.64 [R1+0x90], R20 ;  /* 0x0000901401007387 */ /* 0x000fe80000100a00 */
[----:B------:R0:W-:Y:S04]  /*1b8a0*/  STL.64 [R1+0x98], R22 ;  /* 0x0000981601007387 */ /* 0x0001e80000100a00 */
[----:B0-----:R-:W2:Y:S04]  /*1b8b0*/  LDL.LU.64 R22, [R1+0x1188] ;  /* 0x0011880001167983 */ /* 0x001ea80000300a00 */
[----:B------:R-:W2:Y:S04]  /*1b8c0*/  LDL.LU.64 R20, [R1+0x1180] ;  /* 0x0011800001147983 */ /* 0x000ea80000300a00 */
[----:B------:R-:W-:Y:S04]  /*1b8d0*/  STL.64 [R1+0x1120], R18 ;  /* 0x0011201201007387 */ /* 0x000fe80000100a00 */
[----:B------:R0:W-:Y:S04]  /*1b8e0*/  STL.64 [R1+0x1118], R16 ;  /* 0x0011181001007387 */ /* 0x0001e80000100a00 */
[----:B0-----:R-:W4:Y:S04]  /*1b8f0*/  LDL.LU R16, [R1+0x180] ;  /* 0x0001800001107983 */ /* 0x001f280000300800 */
[----:B------:R-:W4:Y:S04]  /*1b900*/  LDL.LU R17, [R1+0x184] ;  /* 0x0001840001117983 */ /* 0x000f280000300800 */
[----:B------:R-:W4:Y:S04]  /*1b910*/  LDL.LU R18, [R1+0x188] ;  /* 0x0001880001127983 */ /* 0x000f280000300800 */
[----:B------:R-:W4:Y:S01]  /*1b920*/  LDL.LU R19, [R1+0x18c] ;  /* 0x00018c0001137983 */ /* 0x000f220000300800 */
[----:B------:R-:W-:-:S02]  /*1b930*/  F2FP.F16.E5M2.UNPACK_B R10, R10.H1 ;  /* 0x0000000aff0a723e */ /* 0x000fc400030004ff */
[----:B------:R-:W-:Y:S02]  /*1b940*/  F2FP.F16.E5M2.UNPACK_B R11, R11.H1 ;  /* 0x0000000bff0b723e */ /* 0x000fe400030004ff */
[----:B------:R-:W-:Y:S02]  /*1b950*/  F2FP.F16.E5M2.UNPACK_B R8, R8.H1 ;  /* 0x00000008ff08723e */ /* 0x000fe400030004ff */
[----:B------:R-:W-:-:S07]  /*1b960*/  F2FP.F16.E5M2.UNPACK_B R9, R9.H1 ;  /* 0x00000009ff09723e */ /* 0x000fce00030004ff */
[----:B---3--:R-:W-:Y:S01]  /*1b970*/  HMMA.16816.F32 R24, R4, R8, R24 ;  /* 0x000000080418723c */ /* 0x008fe20000001818 */
[----:B------:R-:W-:-:S05]  /*1b980*/  IMAD R15, R15, 0x100, R29 ;  /* 0x000001000f0f7824 */ /* 0x000fca00078e021d */
[----:B--2---:R-:W-:Y:S01]  /*1b990*/  HMMA.16816.F32 R20, R4, R10, R20 ;  /* 0x0000000a0414723c */ /* 0x004fe20000001814 */
[----:B----4-:R-:W-:Y:S04]  /*1b9a0*/  STL.64 [R1+0x1130], R18 ;  /* 0x0011301201007387 */ /* 0x010fe80000100a00 */
[----:B------:R0:W-:Y:S04]  /*1b9b0*/  STL.64 [R1+0x1128], R16 ;  /* 0x0011281001007387 */ /* 0x0001e80000100a00 */
[----:B0-----:R-:W2:Y:S04]  /*1b9c0*/  LDL.LU R16, [R1+0x190] ;  /* 0x0001900001107983 */ /* 0x001ea80000300800 */
[----:B------:R-:W2:Y:S04]  /*1b9d0*/  LDL.LU R17, [R1+0x194] ;  /* 0x0001940001117983 */ /* 0x000ea80000300800 */
[----:B------:R-:W2:Y:S04]  /*1b9e0*/  LDL.LU R18, [R1+0x198] ;  /* 0x0001980001127983 */ /* 0x000ea80000300800 */
[----:B------:R-:W2:Y:S04]  /*1b9f0*/  LDL.LU R19, [R1+0x19c] ;  /* 0x00019c0001137983 */ /* 0x000ea80000300800 */
[----:B------:R-:W3:Y:S04]  /*1ba00*/  LDL.LU R29, [R1+0x1178] ;  /* 0x00117800011d7983 */ /* 0x000ee80000300800 */
        /* <DEDUP_REMOVED lines=8> */
[----:B------:R-:W-:-:S02]  /*1ba90*/  F2FP.F16.E5M2.UNPACK_B R2, R2.H1 ;  /* 0x00000002ff02723e */ /* 0x000fc400030004ff */
[----:B------:R-:W-:-:S07]  /*1baa0*/  F2FP.F16.E5M2.UNPACK_B R3, R3.H1 ;  /* 0x00000003ff03723e */ /* 0x000fce00030004ff */
[----:B--2---:R-:W-:-:S15]  /*1bab0*/  HMMA.16816.F32 R24, R4, R2, R24 ;  /* 0x000000020418723c */ /* 0x004fde0000001818 */
[----:B------:R-:W-:-:S08]  /*1bac0*/  NOP ;  /* 0x0000000000007918 */ /* 0x000fd00000000000 */
[----:B------:R-:W-:Y:S04]  /*1bad0*/  STL.64 [R1+0x320], R24 ;  /* 0x0003201801007387 */ /* 0x000fe80000100a00 */
[----:B------:R0:W-:Y:S04]  /*1bae0*/  STL.64 [R1+0x328], R26 ;  /* 0x0003281a01007387 */ /* 0x0001e80000100a00 */
[----:B0-----:R-:W2:Y:S04]  /*1baf0*/  LDL.LU.64 R26, [R1+0x1150] ;  /* 0x00115000011a7983 */ /* 0x001ea80000300a00 */
[----:B------:R-:W2:Y:S01]  /*1bb00*/  LDL.LU.64 R24, [R1+0x1148] ;  /* 0x0011480001187983 */ /* 0x000ea20000300a00 */
[----:B----4-:R-:W-:-:S02]  /*1bb10*/  F2FP.F16.E5M2.UNPACK_B R22, R22.H1 ;  /* 0x00000016ff16723e */ /* 0x010fc400030004ff */
[----:B------:R-:W-:Y:S02]  /*1bb20*/  F2FP.F16.E5M2.UNPACK_B R23, R23.H1 ;  /* 0x00000017ff17723e */ /* 0x000fe400030004ff */
[----:B------:R-:W-:Y:S02]  /*1bb30*/  F2FP.F16.E5M2.UNPACK_B R12, R12 ;  /* 0x0000000cff0c723e */ /* 0x000fe400020004ff */
[----:B------:R-:W-:Y:S02]  /*1bb40*/  F2FP.F16.E5M2.UNPACK_B R13, R13 ;  /* 0x0000000dff0d723e */ /* 0x000fe400020004ff */
[----:B------:R-:W-:Y:S02]  /*1bb50*/  F2FP.F16.E5M2.UNPACK_B R14, R14 ;  /* 0x0000000eff0e723e */ /* 0x000fe400020004ff */
[----:B------:R-:W-:Y:S01]  /*1bb60*/  F2FP.F16.E5M2.UNPACK_B R15, R15 ;  /* 0x0000000fff0f723e */ /* 0x000fe200020004ff */
[----:B--2---:R-:W-:Y:S01]  /*1bb70*/  HMMA.16816.F32 R4, R4, R22, R24 ;  /* 0x000000160404723c */ /* 0x004fe20000001818 */
[----:B------:R-:W2:Y:S04]  /*1bb80*/  LDL.LU.64 R26, [R1+0x1140] ;  /* 0x00114000011a7983 */ /* 0x000ea80000300a00 */
[----:B------:R-:W4:-:S15]  /*1bb90*/  LDL.LU.64 R24, [R1+0x1138] ;  /* 0x0011380001187983 */ /* 0x000f1e0000300a00 */
[----:B------:R-:W-:-:S03]  /*1bba0*/  NOP ;  /* 0x0000000000007918 */ /* 0x000fc60000000000 */
[----:B------:R0:W-:Y:S04]  /*1bbb0*/  STL.64 [R1+0x2d0], R4 ;  /* 0x0002d00401007387 */ /* 0x0001e80000100a00 */
[----:B------:R1:W-:Y:S04]  /*1bbc0*/  STL.64 [R1+0x2d8], R6 ;  /* 0x0002d80601007387 */ /* 0x0003e80000100a00 */
[----:B0-----:R-:W4:Y:S04]  /*1bbd0*/  LDL.LU R4, [R1+0x160] ;  /* 0x0001600001047983 */ /* 0x001f280000300800 */
[----:B------:R-:W4:Y:S04]  /*1bbe0*/  LDL.LU R5, [R1+0x164] ;  /* 0x0001640001057983 */ /* 0x000f280000300800 */
[----:B-1----:R-:W4:Y:S04]  /*1bbf0*/  LDL.LU R6, [R1+0x168] ;  /* 0x0001680001067983 */ /* 0x002f280000300800 */
[----:B------:R-:W4:Y:S01]  /*1bc00*/  LDL.LU R7, [R1+0x16c] ;  /* 0x00016c0001077983 */ /* 0x000f220000300800 */
[----:B--2---:R-:W-:-:S15]  /*1bc10*/  HMMA.16816.F32 R16, R12, R26, R16 ;  /* 0x0000001a0c10723c */ /* 0x004fde0000001810 */
[----:B------:R-:W-:-:S08]  /*1bc20*/  NOP ;  /* 0x0000000000007918 */ /* 0x000fd00000000000 */
[----:B------:R-:W-:Y:S04]  /*1bc30*/  STL.64 [R1+0x2c0], R16 ;  /* 0x0002c01001007387 */ /* 0x000fe80000100a00 */
[----:B------:R0:W-:Y:S04]  /*1bc40*/  STL.64 [R1+0x2c8], R18 ;  /* 0x0002c81201007387 */ /* 0x0001e80000100a00 */
[----:B0-----:R-:W3:Y:S04]  /*1bc50*/  LDL.LU.64 R18, [R1+0x1130] ;  /* 0x0011300001127983 */ /* 0x001ee80000300a00 */
[----:B------:R-:W3:Y:S02]  /*1bc60*/  LDL.LU.64 R16, [R1+0x1128] ;  /* 0x0011280001107983 */ /* 0x000ee40000300a00 */
[----:B---3--:R-:W-:-:S15]  /*1bc70*/  HMMA.16816.F32 R16, R12, R20, R16 ;  /* 0x000000140c10723c */ /* 0x008fde0000001810 */
[----:B------:R-:W-:-:S08]  /*1bc80*/  NOP ;  /* 0x0000000000007918 */ /* 0x000fd00000000000 */
[----:B------:R-:W-:Y:S04]  /*1bc90*/  STL.64 [R1+0x2b0], R16 ;  /* 0x0002b01001007387 */ /* 0x000fe80000100a00 */
[----:B------:R0:W-:Y:S04]  /*1bca0*/  STL.64 [R1+0x2b8], R18 ;  /* 0x0002b81201007387 */ /* 0x0001e80000100a00 */
[----:B0-----:R-:W2:Y:S04]  /*1bcb0*/  LDL.LU.64 R18, [R1+0x1120] ;  /* 0x0011200001127983 */ /* 0x001ea80000300a00 */
[----:B------:R-:W4:Y:S04]  /*1bcc0*/  LDL.LU.64 R16, [R1+0x1118] ;  /* 0x0011180001107983 */ /* 0x000f280000300a00 */
[----:B------:R-:W-:Y:S04]  /*1bcd0*/  STL.64 [R1+0x10e8], R22 ;  /* 0x0010e81601007387 */ /* 0x000fe80000100a00 */
[----:B------:R0:W-:Y:S04]  /*1bce0*/  STL.64 [R1+0x10e0], R20 ;  /* 0x0010e01401007387 */ /* 0x0001e80000100a00 */
[----:B0-----:R-:W2:Y:S04]  /*1bcf0*/  LDL.LU R20, [R1+0x170] ;  /* 0x0001700001147983 */ /* 0x001ea80000300800 */
[----:B------:R-:W2:Y:S04]  /*1bd00*/  LDL.LU R21, [R1+0x174] ;  /* 0x0001740001157983 */ /* 0x000ea80000300800 */
[----:B------:R-:W2:Y:S04]  /*1bd10*/  LDL.LU R22, [R1+0x178] ;  /* 0x0001780001167983 */ /* 0x000ea80000300800 */
[----:B------:R-:W2:Y:S01]  /*1bd20*/  LDL.LU R23, [R1+0x17c] ;  /* 0x00017c0001177983 */ /* 0x000ea20000300800 */
[C---:B----4-:R-:W-:Y:S06]  /*1bd30*/  HMMA.16816.F32 R4, R12.reuse, R16, R4 ;  /* 0x000000100c04723c */ /* 0x050fec0000001804 */
[----:B--2---:R-:W-:Y:S06]  /*1bd40*/  HMMA.16816.F32 R20, R12, R18, R20 ;  /* 0x000000120c14723c */ /* 0x004fec0000001814 */
[----:B------:R-:W-:-:S15]  /*1bd50*/  STL.64 [R1+0x10b8], R18 ;  /* 0x0010b81201007387 */ /* 0x000fde0000100a00 */
[----:B------:R-:W-:-:S02]  /*1bd60*/  NOP ;  /* 0x0000000000007918 */ /* 0x000fc40000000000 */
[----:B------:R-:W-:Y:S04]  /*1bd70*/  STL.64 [R1+0x2a0], R20 ;  /* 0x0002a01401007387 */ /* 0x000fe80000100a00 */
[----:B------:R-:W-:Y:S04]  /*1bd80*/  STL.64 [R1+0x2a8], R22 ;  /* 0x0002a81601007387 */ /* 0x000fe80000100a00 */
[----:B------:R-:W-:Y:S04]  /*1bd90*/  STL.64 [R1+0x10b0], R16 ;  /* 0x0010b01001007387 */ /* 0x000fe80000100a00 */
[----:B------:R-:W-:Y:S04]  /*1bda0*/  STL.64 [R1+0x290], R4 ;  /* 0x0002900401007387 */ /* 0x000fe80000100a00 */
[----:B------:R0:W-:Y:S04]  /*1bdb0*/  STL.64 [R1+0x298], R6 ;  /* 0x0002980601007387 */ /* 0x0001e80000100a00 */
[----:B0-----:R-:W2:Y:S04]  /*1bdc0*/  LDL.LU R6, [R1+0x488] ;  /* 0x0004880001067983 */ /* 0x001ea80000300800 */
[----:B------:R-:W2:Y:S01]  /*1bdd0*/  LDL.LU R7, [R1+0x484] ;  /* 0x0004840001077983 */ /* 0x000ea20000300800 */
[----:B------:R-:W-:-:S02]  /*1bde0*/  IMAD R4, R25, 0x100, R24 ;  /* 0x0000010019047824 */ /* 0x000fc400078e0218 */
[----:B------:R-:W-:Y:S02]  /*1bdf0*/  IMAD R5, R28, 0x100, R0 ;  /* 0x000001001c057824 */ /* 0x000fe400078e0200 */
[----:B------:R-:W-:Y:S01]  /*1be00*/  IMAD.MOV.U32 R19, RZ, RZ, R29 ;  /* 0x000000ffff137224 */ /* 0x000fe200078e001d */
[----:B--2---:R-:W-:Y:S04]  /*1be10*/  STL.64 [R1+0x1108], R6 ;  /* 0x0011080601007387 */ /* 0x004fe80000100a00 */
[----:B------:R0:W-:Y:S04]  /*1be20*/  STL.64 [R1+0x1100], R4 ;  /* 0x0011000401007387 */ /* 0x0001e80000100a00 */
[----:B0-----:R-:W2:Y:S04]  /*1be30*/  LDL.LU R4, [R1+0x150] ;  /* 0x0001500001047983 */ /* 0x001ea80000300800 */
[----:B------:R-:W2:Y:S04]  /*1be40*/  LDL.LU R5, [R1+0x154] ;  /* 0x0001540001057983 */ /* 0x000ea80000300800 */
[----:B------:R-:W2:Y:S04]  /*1be50*/  LDL.LU R6, [R1+0x158] ;  /* 0x0001580001067983 */ /* 0x000ea80000300800 */
[----:B------:R-:W2:Y:S04]  /*1be60*/  LDL.LU R7, [R1+0x15c] ;  /* 0x00015c0001077983 */ /* 0x000ea80000300800 */
[----:B------:R-:W3:Y:S04]  /*1be70*/  LDL.LU R0, [R1+0x490] ;  /* 0x0004900001007983 */ /* 0x000ee80000300800 */
[----:B------:R-:W3:Y:S04]  /*1be80*/  LDL.LU R28, [R1+0x48c] ;  /* 0x00048c00011c7983 */ /* 0x000ee80000300800 */
[----:B------:R-:W4:Y:S04]  /*1be90*/  LDL.LU R16, [R1+0x120] ;  /* 0x0001200001107983 */ /* 0x000f280000300800 */
[----:B------:R-:W4:Y:S04]  /*1bea0*/  LDL.LU R17, [R1+0x124] ;  /* 0x0001240001117983 */ /* 0x000f280000300800 */
[----:B------:R-:W2:Y:S04]  /*1beb0*/  LDL.LU R18, [R1+0x128] ;  /* 0x0001280001127983 */ /* 0x000ea80000300800 */
[----:B------:R-:W3:Y:S04]  /*1bec0*/  LDL.LU R29, [R1+0x1110] ;  /* 0x00111000011d7983 */ /* 0x000ee80000300800 */
[----:B------:R-:W4:Y:S04]  /*1bed0*/  LDL.LU R20, [R1+0x1d0] ;  /* 0x0001d00001147983 */ /* 0x000f280000300800 */
[----:B------:R-:W4:Y:S04]  /*1bee0*/  LDL.LU R21, [R1+0x1d4] ;  /* 0x0001d40001157983 */ /* 0x000f280000300800 */
[----:B------:R-:W2:Y:S04]  /*1bef0*/  LDL.LU R22, [R1+0x1d8] ;  /* 0x0001d80001167983 */ /* 0x000ea80000300800 */
[----:B------:R-:W2:Y:S04]  /*1bf00*/  LDL.LU R23, [R1+0x1dc] ;  /* 0x0001dc0001177983 */ /* 0x000ea80000300800 */
[----:B--2---:R-:W-:Y:S04]  /*1bf10*/  STL.64 [R1+0x10f8], R22 ;  /* 0x0010f81601007387 */ /* 0x004fe80000100a00 */
[----:B----4-:R0:W-:Y:S04]  /*1bf20*/  STL.64 [R1+0x10f0], R20 ;  /* 0x0010f01401007387 */ /* 0x0101e80000100a00 */
[----:B0-----:R-:W2:Y:S04]  /*1bf30*/  LDL.LU R20, [R1+0x1e0] ;  /* 0x0001e00001147983 */ /* 0x001ea80000300800 */
[----:B------:R-:W2:Y:S04]  /*1bf40*/  LDL.LU R21, [R1+0x1e4] ;  /* 0x0001e40001157983 */ /* 0x000ea80000300800 */
[----:B------:R-:W2:Y:S04]  /*1bf50*/  LDL.LU R22, [R1+0x1e8] ;  /* 0x0001e80001167983 */ /* 0x000ea80000300800 */
[----:B------:R-:W2:Y:S04]  /*1bf60*/  LDL.LU R23, [R1+0x1ec] ;  /* 0x0001ec0001177983 */ /* 0x000ea80000300800 */
[----:B------:R-:W-:Y:S04]  /*1bf70*/  STL.64 [R1+0x10c8], R18 ;  /* 0x0010c81201007387 */ /* 0x000fe80000100a00 */
[----:B------:R0:W-:Y:S04]  /*1bf80*/  STL.64 [R1+0x10c0], R16 ;  /* 0x0010c01001007387 */ /* 0x0001e80000100a00 */
[----:B0-----:R-:W4:Y:S04]  /*1bf90*/  LDL.LU R16, [R1+0x130] ;  /* 0x0001300001107983 */ /* 0x001f280000300800 */
[----:B------:R-:W4:Y:S04]  /*1bfa0*/  LDL.LU R17, [R1+0x134] ;  /* 0x0001340001117983 */ /* 0x000f280000300800 */
[----:B------:R-:W3:Y:S04]  /*1bfb0*/  LDL.LU R18, [R1+0x138] ;  /* 0x0001380001127983 */ /* 0x000ee80000300800 */
[----:B------:R-:W3:Y:S01]  /*1bfc0*/  LDL.LU R19, [R1+0x13c] ;  /* 0x00013c0001137983 */ /* 0x000ee20000300800 */
[----:B------:R-:W-:Y:S03]  /*1bfd0*/  HMMA.16816.F32 R4, R12, R10, R4 ;  /* 0x0000000a0c04723c */ /* 0x000fe60000001804 */
[----:B---3--:R-:W-:Y:S04]  /*1bfe0*/  STL.64 [R1+0x10d8], R18 ;  /* 0x0010d81201007387 */ /* 0x008fe80000100a00 */
[----:B----4-:R0:W-:Y:S04]  /*1bff0*/  STL.64 [R1+0x10d0], R16 ;  /* 0x0010d01001007387 */ /* 0x0101e80000100a00 */
[----:B0-----:R-:W3:Y:S04]  /*1c000*/  LDL.LU R16, [R1+0x140] ;  /* 0x0001400001107983 */ /* 0x001ee80000300800 */
[----:B------:R-:W3:Y:S04]  /*1c010*/  LDL.LU R17, [R1+0x144] ;  /* 0x0001440001117983 */ /* 0x000ee80000300800 */
[----:B------:R-:W3:Y:S04]  /*1c020*/  LDL.LU R18, [R1+0x148] ;  /* 0x0001480001127983 */ /* 0x000ee80000300800 */
[----:B------:R-:W4:Y:S04]  /*1c030*/  LDL.LU R24, [R1+0x4b4] ;  /* 0x0004b40001187983 */ /* 0x000f280000300800 */
[----:B------:R-:W4:Y:S01]  /*1c040*/  LDL.LU R25, [R1+0x4b0] ;  /* 0x0004b00001197983 */ /* 0x000f220000300800 */
[----:B------:R-:W-:-:S03]  /*1c050*/  IMAD.MOV.U32 R19, RZ, RZ, R29 ;  /* 0x000000ffff137224 */ /* 0x000fc600078e001d */
[----:B------:R-:W-:Y:S04]  /*1c060*/  STL.64 [R1+0x280], R4 ;  /* 0x0002800401007387 */ /* 0x000fe80000100a00 */
[----:B------:R0:W-:Y:S01]  /*1c070*/  STL [R1+0x288], R6 ;  /* 0x0002880601007387 */ /* 0x0001e20000100800 */
[----:B------:R-:W-:-:S03]  /*1c080*/  IMAD.MOV.U32 R29, RZ, RZ, R7 ;  /* 0x000000ffff1d7224 */ /* 0x000fc600078e0007 */
[----:B0-----:R-:W3:Y:S01]  /*1c090*/  LDL.LU.64 R6, [R1+0x1108] ;  /* 0x0011080001067983 */ /* 0x001ee20000300a00 */
[C---:B--2---:R-:W-:Y:S03]  /*1c0a0*/  HMMA.16816.F32 R20, R12.reuse, R8, R20 ;  /* 0x000000080c14723c */ /* 0x044fe60000001814 */
[----:B------:R-:W2:Y:S01]  /*1c0b0*/  LDL.LU.64 R4, [R1+0x1100] ;  /* 0x0011000001047983 */ /* 0x000ea20000300a00 */
[----:B---3--:R-:W-:Y:S02]  /*1c0c0*/  IMAD R6, R7, 0x100, R6 ;  /* 0x0000010007067824 */ /* 0x008fe400078e0206 */
[----:B------:R-:W-:Y:S02]  /*1c0d0*/  IMAD R7, R28, 0x100, R0 ;  /* 0x000001001c077824 */ /* 0x000fe400078e0200 */
[----:B------:R-:W3:Y:S04]  /*1c0e0*/  LDL.LU R28, [R1+0x49c] ;  /* 0x00049c00011c7983 */ /* 0x000ee80000300800 */
[----:B------:R-:W3:Y:S11]  /*1c0f0*/  LDL.LU R0, [R1+0x4a4] ;  /* 0x0004a40001007983 */ /* 0x000ef60000300800 */
[----:B------:R-:W-:Y:S04]  /*1c100*/  STL.64 [R1+0x310], R20 ;  /* 0x0003101401007387 */ /* 0x000fe80000100a00 */
[----:B------:R0:W-:Y:S04]  /*1c110*/  STL.64 [R1+0x318], R22 ;  /* 0x0003181601007387 */ /* 0x0001e80000100a00 */
[----:B0-----:R-:W4:Y:S04]  /*1c120*/  LDL.LU.64 R22, [R1+0x10f8] ;  /* 0x0010f80001167983 */ /* 0x001f280000300a00 */
[----:B------:R-:W4:Y:S04]  /*1c130*/  LDL.LU.64 R20, [R1+0x10f0] ;  /* 0x0010f00001147983 */ /* 0x000f280000300a00 */
[----:B------:R-:W-:Y:S04]  /*1c140*/  STL.64 [R1+0x10a8], R10 ;  /* 0x0010a80a01007387 */ /* 0x000fe80000100a00 */
[----:B------:R0:W-:Y:S04]  /*1c150*/  STL.64 [R1+0x10a0], R8 ;  /* 0x0010a00801007387 */ /* 0x0001e80000100a00 */
[----:B0-----:R-:W3:Y:S04]  /*1c160*/  LDL.LU R8, [R1+0x110] ;  /* 0x0001100001087983 */ /* 0x001ee80000300800 */
[----:B------:R-:W3:Y:S04]  /*1c170*/  LDL.LU R9, [R1+0x114] ;  /* 0x0001140001097983 */ /* 0x000ee80000300800 */
[----:B------:R-:W3:Y:S04]  /*1c180*/  LDL.LU R10, [R1+0x118] ;  /* 0x00011800010a7983 */ /* 0x000ee80000300800 */
[----:B------:R-:W3:Y:S01]  /*1c190*/  LDL.LU R11, [R1+0x11c] ;  /* 0x00011c00010b7983 */ /* 0x000ee20000300800 */
[----:B----4-:R-:W-:-:S15]  /*1c1a0*/  HMMA.16816.F32 R20, R12, R2, R20 ;  /* 0x000000020c14723c */ /* 0x010fde0000001814 */
[----:B------:R-:W-:-:S08]  /*1c1b0*/  NOP ;  /* 0x0000000000007918 */ /* 0x000fd00000000000 */
[----:B------:R-:W-:Y:S04]  /*1c1c0*/  STL.64 [R1+0x300], R20 ;  /* 0x0003001401007387 */ /* 0x000fe80000100a00 */
[----:B------:R0:W-:Y:S04]  /*1c1d0*/  STL.64 [R1+0x308], R22 ;  /* 0x0003081601007387 */ /* 0x0001e80000100a00 */
[----:B0-----:R-:W4:Y:S04]  /*1c1e0*/  LDL.LU.64 R22, [R1+0x10e8] ;  /* 0x0010e80001167983 */ /* 0x001f280000300a00 */
[----:B------:R-:W3:Y:S01]  /*1c1f0*/  LDL.LU.64 R20, [R1+0x10e0] ;  /* 0x0010e00001147983 */ /* 0x000ee20000300a00 */
[----:B--2---:R-:W-:-:S02]  /*1c200*/  F2FP.F16.E5M2.UNPACK_B R4, R4 ;  /* 0x00000004ff04723e */ /* 0x004fc400020004ff */
[----:B------:R-:W-:Y:S02]  /*1c210*/  F2FP.F16.E5M2.UNPACK_B R5, R5 ;  /* 0x00000005ff05723e */ /* 0x000fe400020004ff */
[----:B------:R-:W-:Y:S02]  /*1c220*/  F2FP.F16.E5M2.UNPACK_B R6, R6 ;  /* 0x00000006ff06723e */ /* 0x000fe400020004ff */
[----:B------:R-:W-:Y:S01]  /*1c230*/  F2FP.F16.E5M2.UNPACK_B R7, R7 ;  /* 0x00000007ff07723e */ /* 0x000fe200020004ff */
[----:B----4-:R-:W-:Y:S01]  /*1c240*/  HMMA.16816.F32 R12, R12, R22, R16 ;  /* 0x000000160c0c723c */ /* 0x010fe20000001810 */
[----:B------:R-:W2:Y:S04]  /*1c250*/  LDL.LU.64 R18, [R1+0x10d8] ;  /* 0x0010d80001127983 */ /* 0x000ea80000300a00 */
[----:B------:R-:W2:-:S15]  /*1c260*/  LDL.LU.64 R16, [R1+0x10d0] ;  /* 0x0010d00001107983 */ /* 0x000e9e0000300a00 */
        /* <DEDUP_REMOVED lines=12> */
[----:B------:R-:W3:Y:S04]  /*1c330*/  LDL.LU.64 R16, [R1+0x10c0] ;  /* 0x0010c00001107983 */ /* 0x000ee80000300a00 */
[----:B------:R-:W-:Y:S04]  /*1c340*/  STL.64 [R1+0x1090], R26 ;  /* 0x0010901a01007387 */ /* 0x000fe80000100a00 */
[----:B------:R0:W-:Y:S04]  /*1c350*/  STL.64 [R1+0x1088], R24 ;  /* 0x0010881801007387 */ /* 0x0001e80000100a00 */
[----:B0-----:R-:W2:Y:S04]  /*1c360*/  LDL.LU R24, [R1+0xf0] ;  /* 0x0000f00001187983 */ /* 0x001ea80000300800 */
[----:B------:R-:W2:Y:S04]  /*1c370*/  LDL.LU R25, [R1+0xf4] ;  /* 0x0000f40001197983 */ /* 0x000ea80000300800 */
[----:B------:R-:W2:Y:S04]  /*1c380*/  LDL.LU R26, [R1+0xf8] ;  /* 0x0000f800011a7983 */ /* 0x000ea80000300800 */
[----:B------:R-:W2:Y:S01]  /*1c390*/  LDL.LU R27, [R1+0xfc] ;  /* 0x0000fc00011b7983 */ /* 0x000ea20000300800 */
[----:B---3--:R-:W-:-:S15]  /*1c3a0*/  HMMA.16816.F32 R16, R4, R20, R16 ;  /* 0x000000140410723c */ /* 0x008fde0000001810 */
[----:B------:R-:W-:-:S08]  /*1c3b0*/  NOP ;  /* 0x0000000000007918 */ /* 0x000fd00000000000 */
[----:B------:R-:W-:Y:S04]  /*1c3c0*/  STL.64 [R1+0x250], R16 ;  /* 0x0002501001007387 */ /* 0x000fe80000100a00 */
[----:B------:R0:W-:Y:S04]  /*1c3d0*/  STL.64 [R1+0x258], R18 ;  /* 0x0002581201007387 */ /* 0x0001e80000100a00 */
[----:B0-----:R-:W3:Y:S04]  /*1c3e0*/  LDL.LU.64 R18, [R1+0x10b8] ;  /* 0x0010b80001127983 */ /* 0x001ee80000300a00 */
[----:B------:R-:W4:Y:S04]  /*1c3f0*/  LDL.LU.64 R16, [R1+0x10b0] ;  /* 0x0010b00001107983 */ /* 0x000f280000300a00 */
[----:B------:R-:W-:Y:S04]  /*1c400*/  STL.64 [R1+0x1080], R22 ;  /* 0x0010801601007387 */ /* 0x000fe80000100a00 */
[----:B------:R0:W-:Y:S04]  /*1c410*/  STL.64 [R1+0x1078], R20 ;  /* 0x0010781401007387 */ /* 0x0001e80000100a00 */
[----:B0-----:R-:W4:Y:S04]  /*1c420*/  LDL.LU R20, [R1+0x100] ;  /* 0x0001000001147983 */ /* 0x001f280000300800 */
[----:B------:R-:W4:Y:S04]  /*1c430*/  LDL.LU R21, [R1+0x104] ;  /* 0x0001040001157983 */ /* 0x000f280000300800 */
[----:B------:R-:W4:Y:S04]  /*1c440*/  LDL.LU R22, [R1+0x108] ;  /* 0x0001080001167983 */ /* 0x000f280000300800 */
[----:B------:R-:W4:Y:S01]  /*1c450*/  LDL.LU R23, [R1+0x10c] ;  /* 0x00010c0001177983 */ /* 0x000f220000300800 */
[----:B---3--:R-:W-:-:S15]  /*1c460*/  HMMA.16816.F32 R8, R4, R18, R8 ;  /* 0x000000120408723c */ /* 0x008fde0000001808 */
[----:B------:R-:W-:-:S08]  /*1c470*/  NOP ;  /* 0x0000000000007918 */ /* 0x000fd00000000000 */
[----:B------:R-:W-:Y:S04]  /*1c480*/  STL.64 [R1+0x240], R8 ;  /* 0x0002400801007387 */ /* 0x000fe80000100a00 */
[----:B------:R0:W-:Y:S04]  /*1c490*/  STL.64 [R1+0x248], R10 ;  /* 0x0002480a01007387 */ /* 0x0001e80000100a00 */
[----:B0-----:R-:W2:Y:S01]  /*1c4a0*/  LDL.LU.64 R10, [R1+0x10a8] ;  /* 0x0010a800010a7983 */ /* 0x001ea20000300a00 */
[----:B----4-:R-:W-:Y:S03]  /*1c4b0*/  HMMA.16816.F32 R20, R4, R16, R20 ;  /* 0x000000100414723c */ /* 0x010fe60000001814 */
[----:B------:R-:W3:-:S15]  /*1c4c0*/  LDL.LU.64 R8, [R1+0x10a0] ;  /* 0x0010a00001087983 */ /* 0x000ede0000300a00 */
[----:B------:R-:W-:-:S05]  /*1c4d0*/  NOP ;  /* 0x0000000000007918 */ /* 0x000fca0000000000 */
[----:B------:R0:W-:Y:S04]  /*1c4e0*/  STL.64 [R1+0x230], R20 ;  /* 0x0002301401007387 */ /* 0x0001e80000100a00 */
[----:B------:R1:W-:Y:S04]  /*1c4f0*/  STL.64 [R1+0x238], R22 ;  /* 0x0002381601007387 */ /* 0x0003e80000100a00 */
[----:B0-----:R-:W4:Y:S04]  /*1c500*/  LDL.LU R20, [R1+0x1b0] ;  /* 0x0001b00001147983 */ /* 0x001f280000300800 */
[----:B------:R-:W4:Y:S04]  /*1c510*/  LDL.LU R21, [R1+0x1b4] ;  /* 0x0001b40001157983 */ /* 0x000f280000300800 */
[----:B-1----:R-:W4:Y:S04]  /*1c520*/  LDL.LU R22, [R1+0x1b8] ;  /* 0x0001b80001167983 */ /* 0x002f280000300800 */
[----:B------:R-:W4:Y:S04]  /*1c530*/  LDL.LU R23, [R1+0x1bc] ;  /* 0x0001bc0001177983 */ /* 0x000f280000300800 */
[----:B------:R-:W-:Y:S04]  /*1c540*/  STL.64 [R1+0x1058], R18 ;  /* 0x0010581201007387 */ /* 0x000fe80000100a00 */
[----:B------:R0:W-:Y:S04]  /*1c550*/  STL.64 [R1+0x1050], R16 ;  /* 0x0010501001007387 */ /* 0x0001e80000100a00 */
[----:B0-----:R-:W3:Y:S04]  /*1c560*/  LDL.LU R16, [R1+0x1c0] ;  /* 0x0001c00001107983 */ /* 0x001ee80000300800 */
[----:B------:R-:W3:Y:S04]  /*1c570*/  LDL.LU R17, [R1+0x1c4] ;  /* 0x0001c40001117983 */ /* 0x000ee80000300800 */
[----:B------:R-:W3:Y:S04]  /*1c580*/  LDL.LU R18, [R1+0x1c8] ;  /* 0x0001c80001127983 */ /* 0x000ee80000300800 */
[----:B------:R-:W3:Y:S01]  /*1c590*/  LDL.LU R19, [R1+0x1cc] ;  /* 0x0001cc0001137983 */ /* 0x000ee20000300800 */
[----:B------:R-:W-:-:S02]  /*1c5a0*/  IMAD R12, R12, 0x100, R28 ;  /* 0x000001000c0c7824 */ /* 0x000fc400078e021c */
[----:B------:R-:W-:Y:S01]  /*1c5b0*/  IMAD R13, R13, 0x100, R0 ;  /* 0x000001000d0d7824 */ /* 0x000fe200078e0200 */
[----:B------:R-:W4:Y:S04]  /*1c5c0*/  LDL.LU R28, [R1+0x109c] ;  /* 0x00109c00011c7983 */ /* 0x000f280000300800 */
[----:B------:R-:W4:Y:S01]  /*1c5d0*/  LDL.LU R0, [R1+0x1098] ;  /* 0x0010980001007983 */ /* 0x000f220000300800 */
[----:B--2---:R-:W-:-:S15]  /*1c5e0*/  HMMA.16816.F32 R24, R4, R10, R24 ;  /* 0x0000000a0418723c */ /* 0x004fde0000001818 */
[----:B------:R-:W-:-:S08]  /*1c5f0*/  NOP ;  /* 0x0000000000007918 */ /* 0x000fd00000000000 */
[----:B------:R-:W-:Y:S04]  /*1c600*/  STL.64 [R1+0x1a0], R24 ;  /* 0x0001a01801007387 */ /* 0x000fe80000100a00 */
[----:B------:R0:W-:Y:S04]  /*1c610*/  STL.64 [R1+0x1a8], R26 ;  /* 0x0001a81a01007387 */ /* 0x0001e80000100a00 */
[----:B0-----:R-:W2:Y:S04]  /*1c620*/  LDL.LU.64 R26, [R1+0x1090] ;  /* 0x00109000011a7983 */ /* 0x001ea80000300a00 */
[----:B------:R-:W4:Y:S01]  /*1c630*/  LDL.LU.64 R24, [R1+0x1088] ;  /* 0x0010880001187983 */ /* 0x000f220000300a00 */
[----:B---3--:R-:W-:Y:S01]  /*1c640*/  HMMA.16816.F32 R16, R4, R8, R16 ;  /* 0x000000080410723c */ /* 0x008fe20000001810 */
[----:B------:R-:W-:-:S02]  /*1c650*/  IMAD R14, R15, 0x100, R14 ;  /* 0x000001000f0e7824 */ /* 0x000fc400078e020e */
[----:B----4-:R-:W-:Y:S02]  /*1c660*/  IMAD R15, R25, 0x100, R24 ;  /* 0x00000100190f7824 */ /* 0x010fe400078e0218 */
[----:B------:R-:W3:Y:S04]  /*1c670*/  LDL.LU R24, [R1+0x4e4] ;  /* 0x0004e40001187983 */ /* 0x000ee80000300800 */
[----:B------:R-:W3:-:S14]  /*1c680*/  LDL.LU R25, [R1+0x4e0] ;  /* 0x0004e00001197983 */ /* 0x000edc0000300800 */
[----:B------:R0:W-:Y:S04]  /*1c690*/  STL.64 [R1+0x2f0], R16 ;  /* 0x0002f01001007387 */ /* 0x0001e80000100a00 */
[----:B------:R1:W-:Y:S04]  /*1c6a0*/  STL.64 [R1+0x2f8], R18 ;  /* 0x0002f81201007387 */ /* 0x0003e80000100a00 */
[----:B0-----:R-:W4:Y:S04]  /*1c6b0*/  LDL.LU R16, [R1+0xb0] ;  /* 0x0000b00001107983 */ /* 0x001f280000300800 */
[----:B------:R-:W4:Y:S04]  /*1c6c0*/  LDL.LU R17, [R1+0xb4] ;  /* 0x0000b40001117983 */ /* 0x000f280000300800 */
[----:B-1----:R-:W2:Y:S04]  /*1c6d0*/  LDL.LU R18, [R1+0xb8] ;  /* 0x0000b80001127983 */ /* 0x002ea80000300800 */
[----:B------:R-:W2:Y:S01]  /*1c6e0*/  LDL.LU R19, [R1+0xbc] ;  /* 0x0000bc0001137983 */ /* 0x000ea20000300800 */
[C---:B------:R-:W-:Y:S03]  /*1c6f0*/  HMMA.16816.F32 R20, R4.reuse, R2, R20 ;  /* 0x000000020414723c */ /* 0x040fe60000001814 */
        /* <DEDUP_REMOVED lines=10> */
[----:B------:R-:W4:Y:S04]  /*1c7a0*/  LDL.LU R10, [R1+0xe8] ;  /* 0x0000e800010a7983 */ /* 0x000f280000300800 */
[----:B------:R-:W4:Y:S04]  /*1c7b0*/  LDL.LU R11, [R1+0xec] ;  /* 0x0000ec00010b7983 */ /* 0x000f280000300800 */
[----:B------:R-:W-:Y:S04]  /*1c7c0*/  STL.64 [R1+0x2e0], R20 ;  /* 0x0002e01401007387 */ /* 0x000fe80000100a00 */
[----:B------:R0:W-:Y:S04]  /*1c7d0*/  STL.64 [R1+0x2e8], R22 ;  /* 0x0002e81601007387 */ /* 0x0001e80000100a00 */
[----:B0-----:R-:W4:Y:S04]  /*1c7e0*/  LDL.LU.64 R22, [R1+0x1080] ;  /* 0x0010800001167983 */ /* 0x001f280000300a00 */
[----:B------:R-:W3:Y:S01]  /*1c7f0*/  LDL.LU.64 R20, [R1+0x1078] ;  /* 0x0010780001147983 */ /* 0x000ee20000300a00 */
[----:B----4-:R-:W-:Y:S03]  /*1c800*/  HMMA.16816.F32 R4, R4, R22, R8 ;  /* 0x000000160404723c */ /* 0x010fe60000001808 */
[----:B------:R-:W4:-:S15]  /*1c810*/  LDL.LU R8, [R1+0x60] ;  /* 0x0000600001087983 */ /* 0x000f1e0000300800 */
[----:B------:R-:W-:-:S05]  /*1c820*/  NOP ;  /* 0x0000000000007918 */ /* 0x000fca0000000000 */
[----:B------:R-:W-:Y:S04]  /*1c830*/  STL.64 [R1+0x220], R4 ;  /* 0x0002200401007387 */ /* 0x000fe80000100a00 */
[----:B------:R-:W-:Y:S04]  /*1c840*/  STL.64 [R1+0x228], R6 ;  /* 0x0002280601007387 */ /* 0x000fe80000100a00 */
        /* <DEDUP_REMOVED lines=9> */
[----:B------:R-:W4:Y:S04]  /*1c8e0*/  LDL.LU R4, [R1] ;  /* 0x0000000001047983 */ /* 0x000f280000300800 */
[----:B------:R-:W4:Y:S01]  /*1c8f0*/  LDL.LU R5, [R1+0x4] ;  /* 0x0000040001057983 */ /* 0x000f220000300800 */
[----:B------:R-:W-:-:S02]  /*1c900*/  IMAD.MOV.U32 R6, RZ, RZ, R0 ;  /* 0x000000ffff067224 */ /* 0x000fc400078e0000 */
[----:B------:R-:W-:Y:S01]  /*1c910*/  IMAD.MOV.U32 R7, RZ, RZ, R28 ;  /* 0x000000ffff077224 */ /* 0x000fe200078e001c */
[----:B------:R-:W3:Y:S04]  /*1c920*/  LDL.LU R0, [R1+0x1074] ;  /* 0x0010740001007983 */ /* 0x000ee80000300800 */
[----:B------:R-:W2:Y:S04]  /*1c930*/  LDL.LU R28, [R1+0x1070] ;  /* 0x00107000011c7983 */ /* 0x000ea80000300800 */
[----:B------:R-:W-:Y:S01]  /*1c940*/  STL.64 [R1+0x1018], R6 ;  /* 0x0010180601007387 */ /* 0x000fe20000100a00 */
[----:B------:R-:W-:-:S02]  /*1c950*/  F2FP.F16.E5M2.UNPACK_B R12, R12 ;  /* 0x0000000cff0c723e */ /* 0x000fc400020004ff */
[----:B------:R-:W-:Y:S02]  /*1c960*/  F2FP.F16.E5M2.UNPACK_B R13, R13 ;  /* 0x0000000dff0d723e */ /* 0x000fe400020004ff */
[----:B------:R-:W-:Y:S02]  /*1c970*/  F2FP.F16.E5M2.UNPACK_B R14, R14 ;  /* 0x0000000eff0e723e */ /* 0x000fe400020004ff */
[----:B------:R-:W-:Y:S01]  /*1c980*/  F2FP.F16.E5M2.UNPACK_B R15, R15 ;  /* 0x0000000fff0f723e */ /* 0x000fe200020004ff */
[----:B----4-:R0:W-:Y:S04]  /*1c990*/  STL.64 [R1+0x1010], R4 ;  /* 0x0010100401007387 */ /* 0x0101e80000100a00 */
[----:B0-----:R-:W4:Y:S04]  /*1c9a0*/  LDL.LU R4, [R1+0x10] ;  /* 0x0000100001047983 */ /* 0x001f280000300800 */
[----:B------:R-:W4:Y:S04]  /*1c9b0*/  LDL.LU R5, [R1+0x14] ;  /* 0x0000140001057983 */ /* 0x000f280000300800 */
[----:B------:R-:W3:Y:S04]  /*1c9c0*/  LDL.LU R6, [R1+0x18] ;  /* 0x0000180001067983 */ /* 0x000ee80000300800 */
[----:B------:R-:W3:Y:S01]  /*1c9d0*/  LDL.LU R7, [R1+0x1c] ;  /* 0x00001c0001077983 */ /* 0x000ee20000300800 */
[C---:B------:R-:W-:Y:S03]  /*1c9e0*/  HMMA.16816.F32 R16, R12.reuse, R26, R16 ;  /* 0x0000001a0c10723c */ /* 0x040fe60000001810 */
[----:B---3--:R-:W-:Y:S04]  /*1c9f0*/  STL.64 [R1+0x1028], R6 ;  /* 0x0010280601007387 */ /* 0x008fe80000100a00 */
[----:B----4-:R0:W-:Y:S04]  /*1ca00*/  STL.64 [R1+0x1020], R4 ;  /* 0x0010200401007387 */ /* 0x0101e80000100a00 */
[----:B0-----:R-:W3:Y:S04]  /*1ca10*/  LDL.LU R4, [R1+0x40] ;  /* 0x0000400001047983 */ /* 0x001ee80000300800 */
[----:B------:R-:W3:Y:S08]  /*1ca20*/  LDL.LU R5, [R1+0x44] ;  /* 0x0000440001057983 */ /* 0x000ef00000300800 */
[----:B------:R-:W-:Y:S04]  /*1ca30*/  STL.64 [R1+0x210], R16 ;  /* 0x0002101001007387 */ /* 0x000fe80000100a00 */
[----:B------:R0:W-:Y:S04]  /*1ca40*/  STL.64 [R1+0x218], R18 ;  /* 0x0002181201007387 */ /* 0x0001e80000100a00 */
[----:B0-----:R-:W4:Y:S04]  /*1ca50*/  LDL.LU.64 R18, [R1+0x1068] ;  /* 0x0010680001127983 */ /* 0x001f280000300a00 */
[----:B------:R-:W4:Y:S01]  /*1ca60*/  LDL.LU.64 R16, [R1+0x1060] ;  /* 0x0010600001107983 */ /* 0x000f220000300a00 */
[----:B------:R-:W-:Y:S01]  /*1ca70*/  IMAD.MOV.U32 R7, RZ, RZ, R0 ;  /* 0x000000ffff077224 */ /* 0x000fe200078e0000 */
[----:B----4-:R-:W-:-:S15]  /*1ca80*/  HMMA.16816.F32 R16, R12, R20, R16 ;  /* 0x000000140c10723c */ /* 0x010fde0000001810 */
[----:B------:R-:W-:-:S09]  /*1ca90*/  NOP ;  /* 0x0000000000007918 */ /* 0x000fd20000000000 */
[----:B------:R-:W-:Y:S02]  /*1caa0*/  IMAD.MOV.U32 R26, RZ, RZ, R18 ;  /* 0x000000ffff1a7224 */ /* 0x000fe400078e0012 */
[----:B------:R-:W-:Y:S02]  /*1cab0*/  IMAD.MOV.U32 R0, RZ, RZ, R19 ;  /* 0x000000ffff007224 */ /* 0x000fe400078e0013 */
[----:B------:R-:W4:Y:S01]  /*1cac0*/  LDL.LU.64 R18, [R1+0x1058] ;  /* 0x0010580001127983 */ /* 0x000f220000300a00 */
[----:B--2---:R-:W-:Y:S02]  /*1cad0*/  IMAD.MOV.U32 R6, RZ, RZ, R28 ;  /* 0x000000ffff067224 */ /* 0x004fe400078e001c */
[----:B------:R-:W-:Y:S02]  /*1cae0*/  IMAD.MOV.U32 R28, RZ, RZ, R16 ;  /* 0x000000ffff1c7224 */ /* 0x000fe400078e0010 */
[----:B------:R-:W-:Y:S02]  /*1caf0*/  IMAD.MOV.U32 R27, RZ, RZ, R17 ;  /* 0x000000ffff1b7224 */ /* 0x000fe400078e0011 */
[----:B------:R-:W2:Y:S04]  /*1cb00*/  LDL.LU.64 R16, [R1+0x1050] ;  /* 0x0010500001107983 */ /* 0x000ea80000300a00 */
[----:B------:R-:W3:Y:S04]  /*1cb10*/  LDL.LU R20, [R1+0x4dc] ;  /* 0x0004dc0001147983 */ /* 0x000ee80000300800 */
[----:B------:R-:W3:Y:S04]  /*1cb20*/  LDL.LU R21, [R1+0x4d8] ;  /* 0x0004d80001157983 */ /* 0x000ee80000300800 */
[----:B------:R-:W-:Y:S04]  /*1cb30*/  STL [R1+0xecc], R0 ;  /* 0x000ecc0001007387 */ /* 0x000fe80000100800 */
[----:B------:R-:W-:Y:S04]  /*1cb40*/  STL [R1+0xec8], R26 ;  /* 0x000ec81a01007387 */ /* 0x000fe80000100800 */
[----:B------:R-:W-:Y:S04]  /*1cb50*/  STL [R1+0xec4], R27 ;  /* 0x000ec41b01007387 */ /* 0x000fe80000100800 */
[----:B------:R-:W-:Y:S01]  /*1cb60*/  STL [R1+0xec0], R28 ;  /* 0x000ec01c01007387 */ /* 0x000fe20000100800 */
[----:B----4-:R-:W-:-:S15]  /*1cb70*/  HMMA.16816.F32 R8, R12, R18, R8 ;  /* 0x000000120c08723c */ /* 0x010fde0000001808 */
[----:B------:R-:W-:-:S08]  /*1cb80*/  NOP ;  /* 0x0000000000007918 */ /* 0x000fd00000000000 */
[----:B------:R-:W-:Y:S04]  /*1cb90*/  STL.64 [R1+0x80], R8 ;  /* 0x0000800801007387 */ /* 0x000fe80000100a00 */
[----:B------:R0:W-:Y:S04]  /*1cba0*/  STL.64 [R1+0x88], R10 ;  /* 0x0000880a01007387 */ /* 0x0001e80000100a00 */
[----:B0-----:R-:W2:Y:S04]  /*1cbb0*/  LDL.LU.64 R10, [R1+0x1048] ;  /* 0x00104800010a7983 */ /* 0x001ea80000300a00 */
[----:B------:R-:W2:Y:S04]  /*1cbc0*/  LDL.LU.64 R8, [R1+0x1040] ;  /* 0x0010400001087983 */ /* 0x000ea80000300a00 */
[----:B------:R-:W4:Y:S04]  /*1cbd0*/  LDL.LU R18, [R1+0x4d4] ;  /* 0x0004d40001127983 */ /* 0x000f280000300800 */
[----:B------:R-:W4:Y:S01]  /*1cbe0*/  LDL.LU R19, [R1+0x4d0] ;  /* 0x0004d00001137983 */ /* 0x000f220000300800 */
[----:B--2---:R-:W-:-:S15]  /*1cbf0*/  HMMA.16816.F32 R8, R12, R16, R8 ;  /* 0x000000100c08723c */ /* 0x004fde0000001808 */
[----:B------:R-:W-:-:S09]  /*1cc00*/  NOP ;  /* 0x0000000000007918 */ /* 0x000fd20000000000 */
[----:B------:R-:W-:Y:S02]  /*1cc10*/  IMAD.MOV.U32 R27, RZ, RZ, R10 ;  /* 0x000000ffff1b7224 */ /* 0x000fe400078e000a */
[----:B------:R-:W-:Y:S02]  /*1cc20*/  IMAD.MOV.U32 R28, RZ, RZ, R11 ;  /* 0x000000ffff1c7224 */ /* 0x000fe400078e000b */
[----:B------:R-:W3:Y:S01]  /*1cc30*/  LDL.LU.64 R10, [R1+0x1038] ;  /* 0x00103800010a7983 */ /* 0x000ee20000300a00 */
[----:B------:R-:W-:Y:S02]  /*1cc40*/  IMAD.MOV.U32 R0, RZ, RZ, R8 ;  /* 0x000000ffff007224 */ /* 0x000fe400078e0008 */
[----:B------:R-:W-:Y:S02]  /*1cc50*/  IMAD.MOV.U32 R26, RZ, RZ, R9 ;  /* 0x000000ffff1a7224 */ /* 0x000fe400078e0009 */
[----:B------:R-:W2:Y:S04]  /*1cc60*/  LDL.LU.64 R8, [R1+0x1030] ;  /* 0x0010300001087983 */ /* 0x000ea80000300a00 */
[----:B------:R-:W4:Y:S04]  /*1cc70*/  LDL.LU R16, [R1+0x4cc] ;  /* 0x0004cc0001107983 */ /* 0x000f280000300800 */
[----:B------:R-:W4:Y:S01]  /*1cc80*/  LDL.LU R17, [R1+0x4c8] ;  /* 0x0004c80001117983 */ /* 0x000f220000300800 */
[----:B---3--:R-:W-:-:S15]  /*1cc90*/  HMMA.16816.F32 R4, R12, R10, R4 ;  /* 0x0000000a0c04723c */ /* 0x008fde0000001804 */
[----:B------:R-:W-:-:S08]  /*1cca0*/  NOP ;  /* 0x0000000000007918 */ /* 0x000fd00000000000 */
[----:B------:R-:W-:Y:S04]  /*1ccb0*/  STL.64 [R1+0x40], R4 ;  /* 0x0000400401007387 */ /* 0x000fe80000100a00 */
[----:B------:R0:W-:Y:S04]  /*1ccc0*/  STL.64 [R1+0x48], R6 ;  /* 0x0000480601007387 */ /* 0x0001e80000100a00 */
[----:B0-----:R-:W2:Y:S04]  /*1ccd0*/  LDL.LU.64 R6, [R1+0x1028] ;  /* 0x0010280001067983 */ /* 0x001ea80000300a00 */
[----:B------:R-:W2:Y:S02]  /*1cce0*/  LDL.LU.64 R4, [R1+0x1020] ;  /* 0x0010200001047983 */ /* 0x000ea40000300a00 */
[----:B--2---:R-:W-:Y:S02]  /*1ccf0*/  HMMA.16816.F32 R8, R12, R8, R4 ;  /* 0x000000080c08723c */ /* 0x004fe40000001804 */
[----:B------:R-:W2:Y:S04]  /*1cd00*/  LDL.LU.64 R6, [R1+0x1018] ;  /* 0x0010180001067983 */ /* 0x000ea80000300a00 */
[----:B------:R-:W2:Y:S01]  /*1cd10*/  LDL.LU.64 R4, [R1+0x1010] ;  /* 0x0010100001047983 */ /* 0x000ea20000300a00 */
[----:B----4-:R-:W-:-:S02]  /*1cd20*/  IMAD R16, R17, 0x100, R16 ;  /* 0x0000010011107824 */ /* 0x010fc400078e0210 */
[----:B------:R-:W-:Y:S02]  /*1cd30*/  IMAD R17, R19, 0x100, R18 ;  /* 0x0000010013117824 */ /* 0x000fe400078e0212 */
[----:B------:R-:W-:Y:S02]  /*1cd40*/  IMAD R19, R25, 0x100, R24 ;  /* 0x0000010019137824 */ /* 0x000fe400078e0218 */
[----:B------:R-:W-:-:S10]  /*1cd50*/  IMAD R18, R21, 0x100, R20 ;  /* 0x0000010015127824 */ /* 0x000fd400078e0214 */
[----:B------:R-:W-:Y:S04]  /*1cd60*/  STL.64 [R1+0x20], R8 ;  /* 0x0000200801007387 */ /* 0x000fe80000100a00 */
[----:B------:R-:W-:Y:S04]  /*1cd70*/  STL.64 [R1+0x28], R10 ;  /* 0x0000280a01007387 */ /* 0x000fe80000100a00 */
[----:B------:R-:W3:Y:S04]  /*1cd80*/  LDL R24, [R1+0x348] ;  /* 0x0003480001187983 */ /* 0x000ee80000100800 */
[----:B------:R-:W4:Y:S01]  /*1cd90*/  LDL R25, [R1+0x34c] ;  /* 0x00034c0001197983 */ /* 0x000f220000100800 */
[----:B--2---:R-:W-:-:S15]  /*1cda0*/  HMMA.16816.F32 R4, R12, R2, R4 ;  /* 0x000000020c04723c */ /* 0x004fde0000001804 */
[----:B------:R-:W-:-:S08]  /*1cdb0*/  NOP ;  /* 0x0000000000007918 */ /* 0x000fd00000000000 */
[----:B------:R0:W-:Y:S04]  /*1cdc0*/  STL.64 [R1+0x10], R4 ;  /* 0x0000100401007387 */ /* 0x0001e80000100a00 */
[----:B------:R1:W-:Y:S04]  /*1cdd0*/  STL.64 [R1+0x18], R6 ;  /* 0x0000180601007387 */ /* 0x0003e80000100a00 */
[----:B------:R-:W2:Y:S04]  /*1cde0*/  LDL R20, [R1+0x358] ;  /* 0x0003580001147983 */ /* 0x000ea80000100800 */
[----:B------:R-:W2:Y:S04]  /*1cdf0*/  LDL R21, [R1+0x35c] ;  /* 0x00035c0001157983 */ /* 0x000ea80000100800 */
[----:B0-----:R-:W3:Y:S04]  /*1ce00*/  LDL.LU R4, [R1+0x4e8] ;  /* 0x0004e80001047983 */ /* 0x001ee80000300800 */
[----:B------:R-:W3:Y:S04]  /*1ce10*/  LDL.LU R5, [R1+0x4f0] ;  /* 0x0004f00001057983 */ /* 0x000ee80000300800 */
[----:B------:R-:W2:Y:S04]  /*1ce20*/  LDL.LU R2, [R1+0x4fc] ;  /* 0x0004fc0001027983 */ /* 0x000ea80000300800 */
[----:B-1----:R-:W4:Y:S04]  /*1ce30*/  LDL.LU R6, [R1+0x4f8] ;  /* 0x0004f80001067983 */ /* 0x002f280000300800 */
[----:B------:R-:W2:Y:S04]  /*1ce40*/  LDL R10, [R1+0x388] ;  /* 0x00038800010a7983 */ /* 0x000ea80000100800 */
[----:B------:R-:W2:Y:S04]  /*1ce50*/  LDL R11, [R1+0x38c] ;  /* 0x00038c00010b7983 */ /* 0x000ea80000100800 */
[----:B------:R-:W2:Y:S04]  /*1ce60*/  LDL.LU R3, [R1+0x504] ;  /* 0x0005040001037983 */ /* 0x000ea80000300800 */
[----:B------:R-:W4:Y:S04]  /*1ce70*/  LDL.LU R7, [R1+0x500] ;  /* 0x0005000001077983 */ /* 0x000f280000300800 */
[----:B----4-:R-:W-:Y:S04]  /*1ce80*/  STL.64 [R1+0xfd8], R6 ;  /* 0x000fd80601007387 */ /* 0x010fe80000100a00 */
[----:B---3--:R0:W-:Y:S04]  /*1ce90*/  STL.64 [R1+0xfd0], R4 ;  /* 0x000fd00401007387 */ /* 0x0081e80000100a00 */
[----:B0-----:R-:W3:Y:S04]  /*1cea0*/  LDL.LU R4, [R1+0x70] ;  /* 0x0000700001047983 */ /* 0x001ee80000300800 */
[----:B------:R-:W3:Y:S04]  /*1ceb0*/  LDL.LU R5, [R1+0x74] ;  /* 0x0000740001057983 */ /* 0x000ee80000300800 */
[----:B------:R-:W4:Y:S04]  /*1cec0*/  LDL.LU R6, [R1+0x78] ;  /* 0x0000780001067983 */ /* 0x000f280000300800 */
        /* <DEDUP_REMOVED lines=17> */
[----:B------:R-:W3:Y:S04]  /*1cfe0*/  LDL.LU R6, [R1+0x38] ;  /* 0x0000380001067983 */ /* 0x000ee80000300800 */
[----:B------:R-:W3:Y:S04]  /*1cff0*/  LDL.LU R7, [R1+0x3c] ;  /* 0x00003c0001077983 */ /* 0x000ee80000300800 */
[----:B------:R-:W4:Y:S04]  /*1d000*/  LDL R8, [R1+0x398] ;  /* 0x0003980001087983 */ /* 0x000f280000100800 */
[----:B------:R-:W4:Y:S01]  /*1d010*/  LDL R9, [R1+0x39c] ;  /* 0x00039c0001097983 */ /* 0x000f220000100800 */
[----:B------:R-:W-:-:S02]  /*1d020*/  F2FP.F16.E5M2.UNPACK_B R16, R16 ;  /* 0x00000010ff10723e */ /* 0x000fc400020004ff */
[----:B------:R-:W-:Y:S02]  /*1d030*/  F2FP.F16.E5M2.UNPACK_B R17, R17 ;  /* 0x00000011ff11723e */ /* 0x000fe400020004ff */
[----:B------:R-:W-:Y:S01]  /*1d040*/  F2FP.F16.E5M2.UNPACK_B R18, R18 ;  /* 0x00000012ff12723e */ /* 0x000fe200020004ff */
[----:B---3--:R-:W-:Y:S01]  /*1d050*/  HMMA.16816.F32 R12, R12, R22, R4 ;  /* 0x000000160c0c723c */ /* 0x008fe20000001804 */
[----:B------:R-:W3:Y:S04]  /*1d060*/  LDL.LU.64 R6, [R1+0x1008] ;  /* 0x0010080001067983 */ /* 0x000ee80000300a00 */
[----:B------:R-:W3:Y:S01]  /*1d070*/  LDL.LU.64 R4, [R1+0x1000] ;  /* 0x0010000001047983 */ /* 0x000ee20000300a00 */
[----:B------:R-:W-:Y:S02]  /*1d080*/  F2FP.F16.E5M2.UNPACK_B R19, R19 ;  /* 0x00000013ff13723e */ /* 0x000fe400020004ff */
[----:B------:R-:W-:-:S02]  /*1d090*/  F2FP.F16.E5M2.UNPACK_B R24, R24 ;  /* 0x00000018ff18723e */ /* 0x000fc400020004ff */
[----:B------:R-:W-:-:S13]  /*1d0a0*/  F2FP.F16.E5M2.UNPACK_B R25, R25 ;  /* 0x00000019ff19723e */ /* 0x000fda00020004ff */
[----:B------:R0:W-:Y:S04]  /*1d0b0*/  STL.64 [R1], R12 ;  /* 0x0000000c01007387 */ /* 0x0001e80000100a00 */
[----:B------:R1:W-:Y:S04]  /*1d0c0*/  STL.64 [R1+0x8], R14 ;  /* 0x0000080e01007387 */ /* 0x0003e80000100a00 */
[----:B0-----:R-:W4:Y:S04]  /*1d0d0*/  LDL R12, [R1+0x378] ;  /* 0x00037800010c7983 */ /* 0x001f280000100800 */
[----:B-1----:R-:W4:Y:S04]  /*1d0e0*/  LDL R14, [R1+0x368] ;  /* 0x00036800010e7983 */ /* 0x002f280000100800 */
[----:B------:R-:W4:Y:S04]  /*1d0f0*/  LDL R15, [R1+0x36c] ;  /* 0x00036c00010f7983 */ /* 0x000f280000100800 */
[----:B------:R-:W4:Y:S04]  /*1d100*/  LDL R13, [R1+0x37c] ;  /* 0x00037c00010d7983 */ /* 0x000f280000100800 */
[----:B------:R-:W4:Y:S04]  /*1d110*/  LDL.LU R22, [R1+0x4ec] ;  /* 0x0004ec0001167983 */ /* 0x000f280000300800 */
[----:B------:R-:W4:Y:S01]  /*1d120*/  LDL.LU R23, [R1+0x4f4] ;  /* 0x0004f40001177983 */ /* 0x000f220000300800 */
[----:B---3--:R-:W-:-:S15]  /*1d130*/  HMMA.16816.F32 R4, R16, R24, R4 ;  /* 0x000000181004723c */ /* 0x008fde0000001804 */
[----:B------:R-:W-:-:S08]  /*1d140*/  NOP ;  /* 0x0000000000007918 */ /* 0x000fd00000000000 */
[----:B------:R-:W-:Y:S04]  /*1d150*/  STL.64 [R1+0x30], R4 ;  /* 0x0000300401007387 */ /* 0x000fe80000100a00 */
[----:B------:R0:W-:Y:S04]  /*1d160*/  STL.64 [R1+0x38], R6 ;  /* 0x0000380601007387 */ /* 0x0001e80000100a00 */
[----:B0-----:R-:W3:Y:S04]  /*1d170*/  LDL.LU.64 R6, [R1+0xff8] ;  /* 0x000ff80001067983 */ /* 0x001ee80000300a00 */
[----:B------:R-:W3:Y:S04]  /*1d180*/  LDL.LU.64 R4, [R1+0xff0] ;  /* 0x000ff00001047983 */ /* 0x000ee80000300a00 */
[----:B------:R-:W-:Y:S04]  /*1d190*/  STL.64 [R1+0xf98], R26 ;  /* 0x000f981a01007387 */ /* 0x000fe80000100a00 */
[----:B------:R0:W-:Y:S04]  /*1d1a0*/  STL.64 [R1+0xf90], R24 ;  /* 0x000f901801007387 */ /* 0x0001e80000100a00 */
[----:B0-----:R-:W4:Y:S04]  /*1d1b0*/  LDL.LU R24, [R1+0xd0] ;  /* 0x0000d00001187983 */ /* 0x001f280000300800 */
[----:B------:R-:W4:Y:S04]  /*1d1c0*/  LDL.LU R25, [R1+0xd4] ;  /* 0x0000d40001197983 */ /* 0x000f280000300800 */
[----:B------:R-:W4:Y:S04]  /*1d1d0*/  LDL.LU R26, [R1+0xd8] ;  /* 0x0000d800011a7983 */ /* 0x000f280000300800 */
[----:B------:R-:W4:Y:S01]  /*1d1e0*/  LDL.LU R27, [R1+0xdc] ;  /* 0x0000dc00011b7983 */ /* 0x000f220000300800 */
[----:B--2---:R-:W-:-:S02]  /*1d1f0*/  F2FP.F16.E5M2.UNPACK_B R20, R20 ;  /* 0x00000014ff14723e */ /* 0x004fc400020004ff */
[----:B------:R-:W-:-:S07]  /*1d200*/  F2FP.F16.E5M2.UNPACK_B R21, R21 ;  /* 0x00000015ff15723e */ /* 0x000fce00020004ff */
[----:B---3--:R-:W-:Y:S01]  /*1d210*/  HMMA.16816.F32 R4, R16, R20, R4 ;  /* 0x000000141004723c */ /* 0x008fe20000001804 */
[----:B----4-:R-:W-:Y:S04]  /*1d220*/  STL.64 [R1+0xfc8], R26 ;  /* 0x000fc81a01007387 */ /* 0x010fe80000100a00 */
[----:B------:R0:W-:Y:S04]  /*1d230*/  STL.64 [R1+0xfc0], R24 ;  /* 0x000fc01801007387 */ /* 0x0001e80000100a00 */
[----:B0-----:R-:W2:Y:S04]  /*1d240*/  LDL.LU R24, [R1+0x90] ;  /* 0x0000900001187983 */ /* 0x001ea80000300800 */
[----:B------:R-:W2:Y:S04]  /*1d250*/  LDL.LU R25, [R1+0x94] ;  /* 0x0000940001197983 */ /* 0x000ea80000300800 */
[----:B------:R-:W2:Y:S04]  /*1d260*/  LDL.LU R26, [R1+0x98] ;  /* 0x00009800011a7983 */ /* 0x000ea80000300800 */
[----:B------:R-:W2:Y:S04]  /*1d270*/  LDL.LU R27, [R1+0x9c] ;  /* 0x00009c00011b7983 */ /* 0x000ea80000300800 */
[----:B------:R-:W-:Y:S04]  /*1d280*/  STL.64 [R1+0x50], R4 ;  /* 0x0000500401007387 */ /* 0x000fe80000100a00 */
[----:B------:R0:W-:Y:S04]  /*1d290*/  STL.64 [R1+0x58], R6 ;  /* 0x0000580601007387 */ /* 0x0001e80000100a00 */
[----:B0-----:R-:W3:Y:S04]  /*1d2a0*/  LDL.LU.64 R6, [R1+0xfe8] ;  /* 0x000fe80001067983 */ /* 0x001ee80000300a00 */
[----:B------:R-:W3:Y:S01]  /*1d2b0*/  LDL.LU.64 R4, [R1+0xfe0] ;  /* 0x000fe00001047983 */ /* 0x000ee20000300a00 */
[----:B------:R-:W-:-:S02]  /*1d2c0*/  F2FP.F16.E5M2.UNPACK_B R14, R14 ;  /* 0x0000000eff0e723e */ /* 0x000fc400020004ff */
[----:B------:R-:W-:Y:S02]  /*1d2d0*/  F2FP.F16.E5M2.UNPACK_B R15, R15 ;  /* 0x0000000fff0f723e */ /* 0x000fe400020004ff */
[----:B------:R-:W-:Y:S02]  /*1d2e0*/  F2FP.F16.E5M2.UNPACK_B R12, R12 ;  /* 0x0000000cff0c723e */ /* 0x000fe400020004ff */
[----:B------:R-:W-:-:S07]  /*1d2f0*/  F2FP.F16.E5M2.UNPACK_B R13, R13 ;  /* 0x0000000dff0d723e */ /* 0x000fce00020004ff */
[C---:B--2---:R-:W-:Y:S06]  /*1d300*/  HMMA.16816.F32 R24, R16.reuse, R12, R24 ;  /* 0x0000000c1018723c */ /* 0x044fec0000001818 */
[----:B---3--:R-:W-:-:S15]  /*1d310*/  HMMA.16816.F32 R4, R16, R14, R4 ;  /* 0x0000000e1004723c */ /* 0x008fde0000001804 */
[----:B------:R-:W-:-:S08]  /*1d320*/  NOP ;  /* 0x0000000000007918 */ /* 0x000fd00000000000 */
[----:B------:R-:W-:Y:S04]  /*1d330*/  STL.64 [R1+0x70], R4 ;  /* 0x0000700401007387 */ /* 0x000fe80000100a00 */
[----:B------:R0:W-:Y:S04]  /*1d340*/  STL.64 [R1+0x78], R6 ;  /* 0x0000780601007387 */ /* 0x0001e80000100a00 */
[----:B0-----:R-:W2:Y:S04]  /*1d350*/  LDL.LU.64 R6, [R1+0xfd8] ;  /* 0x000fd80001067983 */ /* 0x001ea80000300a00 */
[----:B------:R-:W3:Y:S04]  /*1d360*/  LDL.LU.64 R4, [R1+0xfd0] ;  /* 0x000fd00001047983 */ /* 0x000ee80000300a00 */
[----:B------:R-:W-:Y:S04]  /*1d370*/  STL.64 [R1+0x90], R24 ;  /* 0x0000901801007387 */ /* 0x000fe80000100a00 */
[----:B------:R0:W-:Y:S04]  /*1d380*/  STL.64 [R1+0x98], R26 ;  /* 0x0000981a01007387 */ /* 0x0001e80000100a00 */
[----:B0-----:R-:W4:Y:S04]  /*1d390*/  LDL.LU.64 R26, [R1+0xfc8] ;  /* 0x000fc800011a7983 */ /* 0x001f280000300a00 */
[----:B------:R-:W4:Y:S01]  /*1d3a0*/  LDL.LU.64 R24, [R1+0xfc0] ;  /* 0x000fc00001187983 */ /* 0x000f220000300a00 */
[----:B------:R-:W-:-:S02]  /*1d3b0*/  F2FP.F16.E5M2.UNPACK_B R10, R10 ;  /* 0x0000000aff0a723e */ /* 0x000fc400020004ff */
[----:B------:R-:W-:Y:S01]  /*1d3c0*/  F2FP.F16.E5M2.UNPACK_B R11, R11 ;  /* 0x0000000bff0b723e */ /* 0x000fe200020004ff */
[----:B------:R-:W-:Y:S04]  /*1d3d0*/  STL.64 [R1+0xf78], R14 ;  /* 0x000f780e01007387 */ /* 0x000fe80000100a00 */
[----:B------:R4:W-:Y:S02]  /*1d3e0*/  STL.64 [R1+0xf70], R12 ;  /* 0x000f700c01007387 */ /* 0x0009e40000100a00 */
[----:B----4-:R-:W-:Y:S01]  /*1d3f0*/  HMMA.16816.F32 R12, R16, R10, R24 ;  /* 0x0000000a100c723c */ /* 0x010fe20000001818 */
[----:B--2---:R-:W-:Y:S02]  /*1d400*/  IMAD R6, R6, 0x100, R2 ;  /* 0x0000010006067824 */ /* 0x004fe400078e0202 */
[----:B------:R-:W-:Y:S01]  /*1d410*/  IMAD R7, R7, 0x100, R3 ;  /* 0x0000010007077824 */ /* 0x000fe200078e0203 */
[----:B------:R-:W2:Y:S04]  /*1d420*/  LDL R2, [R1+0x3a8] ;  /* 0x0003a80001027983 */ /* 0x000ea80000100800 */
[----:B------:R-:W4:Y:S01]  /*1d430*/  LDL R3, [R1+0x3ac] ;  /* 0x0003ac0001037983 */ /* 0x000f220000100800 */
[----:B---3--:R-:W-:-:S02]  /*1d440*/  IMAD R4, R4, 0x100, R22 ;  /* 0x0000010004047824 */ /* 0x008fc400078e0216 */
[----:B------:R-:W-:-:S12]  /*1d450*/  IMAD R5, R5, 0x100, R23 ;  /* 0x0000010005057824 */ /* 0x000fd800078e0217 */
[----:B------:R-:W-:Y:S04]  /*1d460*/  STL.64 [R1+0xc0], R12 ;  /* 0x0000c00c01007387 */ /* 0x000fe80000100a00 */
[----:B------:R-:W-:Y:S04]  /*1d470*/  STL.64 [R1+0xc8], R14 ;  /* 0x0000c80e01007387 */ /* 0x000fe80000100a00 */
[----:B------:R-:W3:Y:S04]  /*1d480*/  LDL R22, [R1+0x3b8] ;  /* 0x0003b80001167983 */ /* 0x000ee80000100800 */
[----:B------:R-:W3:Y:S04]  /*1d490*/  LDL R23, [R1+0x3bc] ;  /* 0x0003bc0001177983 */ /* 0x000ee80000100800 */
[----:B------:R-:W2:Y:S04]  /*1d4a0*/  LDL.LU R24, [R1+0x2d0] ;  /* 0x0002d00001187983 */ /* 0x000ea80000300800 */
[----:B------:R-:W2:Y:S04]  /*1d4b0*/  LDL.LU R25, [R1+0x2d4] ;  /* 0x0002d40001197983 */ /* 0x000ea80000300800 */
[----:B------:R-:W4:Y:S04]  /*1d4c0*/  LDL.LU R26, [R1+0x2d8] ;  /* 0x0002d800011a7983 */ /* 0x000f280000300800 */
[----:B------:R-:W4:Y:S04]  /*1d4d0*/  LDL.LU R27, [R1+0x2dc] ;  /* 0x0002dc00011b7983 */ /* 0x000f280000300800 */
[----:B----4-:R-:W-:Y:S04]  /*1d4e0*/  STL.64 [R1+0xfa8], R26 ;  /* 0x000fa81a01007387 */ /* 0x010fe80000100a00 */
[----:B--2---:R0:W-:Y:S04]  /*1d4f0*/  STL.64 [R1+0xfa0], R24 ;  /* 0x000fa01801007387 */ /* 0x0041e80000100a00 */
[----:B0-----:R-:W2:Y:S04]  /*1d500*/  LDL.LU R24, [R1+0x320] ;  /* 0x0003200001187983 */ /* 0x001ea80000300800 */
[----:B------:R-:W2:Y:S04]  /*1d510*/  LDL.LU R25, [R1+0x324] ;  /* 0x0003240001197983 */ /* 0x000ea80000300800 */
[----:B------:R-:W4:Y:S04]  /*1d520*/  LDL.LU R26, [R1+0x328] ;  /* 0x00032800011a7983 */ /* 0x000f280000300800 */
[----:B------:R-:W4:Y:S01]  /*1d530*/  LDL.LU R27, [R1+0x32c] ;  /* 0x00032c00011b7983 */ /* 0x000f220000300800 */
[----:B------:R-:W-:-:S02]  /*1d540*/  F2FP.F16.E5M2.UNPACK_B R8, R8 ;  /* 0x00000008ff08723e */ /* 0x000fc400020004ff */
[----:B------:R-:W-:Y:S01]  /*1d550*/  F2FP.F16.E5M2.UNPACK_B R9, R9 ;  /* 0x00000009ff09723e */ /* 0x000fe200020004ff */
[----:B----4-:R-:W-:Y:S04]  /*1d560*/  STL.64 [R1+0xfb8], R26 ;  /* 0x000fb81a01007387 */ /* 0x010fe80000100a00 */
[----:B--2---:R0:W-:Y:S04]  /*1d570*/  STL.64 [R1+0xfb0], R24 ;  /* 0x000fb01801007387 */ /* 0x0041e80000100a00 */
[----:B0-----:R-:W2:Y:S04]  /*1d580*/  LDL.LU R24, [R1+0x330] ;  /* 0x0003300001187983 */ /* 0x001ea80000300800 */
[----:B------:R-:W2:Y:S04]  /*1d590*/  LDL.LU R25, [R1+0x334] ;  /* 0x0003340001197983 */ /* 0x000ea80000300800 */
[----:B------:R-:W2:Y:S04]  /*1d5a0*/  LDL.LU R26, [R1+0x338] ;  /* 0x00033800011a7983 */ /* 0x000ea80000300800 */
[----:B------:R-:W2:Y:S04]  /*1d5b0*/  LDL.LU R27, [R1+0x33c] ;  /* 0x00033c00011b7983 */ /* 0x000ea80000300800 */
[----:B------:R-:W4:Y:S04]  /*1d5c0*/  LDL.LU R12, [R1+0x2b0] ;  /* 0x0002b000010c7983 */ /* 0x000f280000300800 */
[----:B------:R-:W4:Y:S04]  /*1d5d0*/  LDL.LU R13, [R1+0x2b4] ;  /* 0x0002b400010d7983 */ /* 0x000f280000300800 */
[----:B------:R-:W3:Y:S04]  /*1d5e0*/  LDL.LU R14, [R1+0x2b8] ;  /* 0x0002b800010e7983 */ /* 0x000ee80000300800 */
[----:B------:R-:W3:Y:S01]  /*1d5f0*/  LDL.LU R15, [R1+0x2bc] ;  /* 0x0002bc00010f7983 */ /* 0x000ee20000300800 */
[----:B--2---:R-:W-:Y:S03]  /*1d600*/  HMMA.16816.F32 R24, R16, R8, R24 ;  /* 0x000000081018723c */ /* 0x004fe60000001818 */
[----:B---3--:R-:W-:Y:S04]  /*1d610*/  STL.64 [R1+0xf88], R14 ;  /* 0x000f880e01007387 */ /* 0x008fe80000100a00 */
[----:B----4-:R0:W-:Y:S04]  /*1d620*/  STL.64 [R1+0xf80], R12 ;  /* 0x000f800c01007387 */ /* 0x0101e80000100a00 */
[----:B0-----:R-:W2:Y:S04]  /*1d630*/  LDL.LU R12, [R1+0x2c0] ;  /* 0x0002c000010c7983 */ /* 0x001ea80000300800 */
[----:B------:R-:W2:Y:S04]  /*1d640*/  LDL.LU R13, [R1+0x2c4] ;  /* 0x0002c400010d7983 */ /* 0x000ea80000300800 */
[----:B------:R-:W2:Y:S04]  /*1d650*/  LDL.LU R14, [R1+0x2c8] ;  /* 0x0002c800010e7983 */ /* 0x000ea80000300800 */
[----:B------:R-:W2:Y:S04]  /*1d660*/  LDL.LU R15, [R1+0x2cc] ;  /* 0x0002cc00010f7983 */ /* 0x000ea80000300800 */
        /* <DEDUP_REMOVED lines=8> */
[----:B------:R-:W2:Y:S04]  /*1d6f0*/  LDL.LU R10, [R1+0x298] ;  /* 0x00029800010a7983 */ /* 0x000ea80000300800 */
[----:B------:R-:W2:Y:S01]  /*1d700*/  LDL.LU R11, [R1+0x29c] ;  /* 0x00029c00010b7983 */ /* 0x000ea20000300800 */
[----:B------:R-:W-:-:S02]  /*1d710*/  F2FP.F16.E5M2.UNPACK_B R2, R2 ;  /* 0x00000002ff02723e */ /* 0x000fc400020004ff */
[----:B------:R-:W-:-:S07]  /*1d720*/  F2FP.F16.E5M2.UNPACK_B R3, R3 ;  /* 0x00000003ff03723e */ /* 0x000fce00020004ff */
[----:B---3--:R-:W-:Y:S01]  /*1d730*/  HMMA.16816.F32 R24, R16, R2, R24 ;  /* 0x000000021018723c */ /* 0x008fe20000001818 */
        /* <DEDUP_REMOVED lines=13> */
[----:B------:R-:W-:Y:S02]  /*1d810*/  F2FP.F16.E5M2.UNPACK_B R5, R5 ;  /* 0x00000005ff05723e */ /* 0x000fe400020004ff */
[----:B------:R-:W-:Y:S01]  /*1d820*/  F2FP.F16.E5M2.UNPACK_B R6, R6 ;  /* 0x00000006ff06723e */ /* 0x000fe200020004ff */
[----:B---3--:R-:W-:Y:S01]  /*1d830*/  HMMA.16816.F32 R16, R16, R22, R24 ;  /* 0x000000161010723c */ /* 0x008fe20000001818 */
[----:B------:R-:W3:Y:S04]  /*1d840*/  LDL.LU.64 R26, [R1+0xf98] ;  /* 0x000f9800011a7983 */ /* 0x000ee80000300a00 */
[----:B------:R-:W4:Y:S01]  /*1d850*/  LDL.LU.64 R24, [R1+0xf90] ;  /* 0x000f900001187983 */ /* 0x000f220000300a00 */
[----:B------:R-:W-:-:S15]  /*1d860*/  F2FP.F16.E5M2.UNPACK_B R7, R7 ;  /* 0x00000007ff07723e */ /* 0x000fde00020004ff */
[----:B------:R-:W-:-:S02]  /*1d870*/  NOP ;  /* 0x0000000000007918 */ /* 0x000fc40000000000 */
[----:B------:R0:W-:Y:S04]  /*1d880*/  STL.64 [R1+0x190], R16 ;  /* 0x0001901001007387 */ /* 0x0001e80000100a00 */
[----:B------:R1:W-:Y:S04]  /*1d890*/  STL.64 [R1+0x198], R18 ;  /* 0x0001981201007387 */ /* 0x0003e80000100a00 */
[----:B0-----:R-:W2:Y:S04]  /*1d8a0*/  LDL.LU R16, [R1+0xb00] ;  /* 0x000b000001107983 */ /* 0x001ea80000300800 */
[----:B------:R-:W2:Y:S04]  /*1d8b0*/  LDL.LU R17, [R1+0xb08] ;  /* 0x000b080001117983 */ /* 0x000ea80000300800 */
[----:B-1----:R-:W2:Y:S04]  /*1d8c0*/  LDL.LU R18, [R1+0xb10] ;  /* 0x000b100001127983 */ /* 0x002ea80000300800 */
[----:B------:R-:W2:Y:S01]  /*1d8d0*/  LDL.LU R19, [R1+0xb18] ;  /* 0x000b180001137983 */ /* 0x000ea20000300800 */
[----:B----4-:R-:W-:-:S15]  /*1d8e0*/  HMMA.16816.F32 R12, R4, R24, R12 ;  /* 0x00000018040c723c */ /* 0x010fde000000180c */
[----:B------:R-:W-:-:S08]  /*1d8f0*/  NOP ;  /* 0x0000000000007918 */ /* 0x000fd00000000000 */
[----:B------:R-:W-:Y:S04]  /*1d900*/  STL.64 [R1+0x180], R12 ;  /* 0x0001800c01007387 */ /* 0x000fe80000100a00 */
[----:B------:R0:W-:Y:S04]  /*1d910*/  STL.64 [R1+0x188], R14 ;  /* 0x0001880e01007387 */ /* 0x0001e80000100a00 */
[----:B0-----:R-:W4:Y:S04]  /*1d920*/  LDL.LU.64 R14, [R1+0xf88] ;  /* 0x000f8800010e7983 */ /* 0x001f280000300a00 */
[----:B------:R-:W4:Y:S04]  /*1d930*/  LDL.LU.64 R12, [R1+0xf80] ;  /* 0x000f8000010c7983 */ /* 0x000f280000300a00 */
[----:B---3--:R0:W-:Y:S04]  /*1d940*/  STL.64 [R1+0xf28], R26 ;  /* 0x000f281a01007387 */ /* 0x0081e80000100a00 */
[----:B0-----:R-:W3:Y:S04]  /*1d950*/  LDL.LU R26, [R1+0xb0c] ;  /* 0x000b0c00011a7983 */ /* 0x001ee80000300800 */
[----:B------:R-:W3:Y:S04]  /*1d960*/  LDL.LU R27, [R1+0xb14] ;  /* 0x000b1400011b7983 */ /* 0x000ee80000300800 */
[----:B------:R0:W-:Y:S04]  /*1d970*/  STL.64 [R1+0xf20], R24 ;  /* 0x000f201801007387 */ /* 0x0001e80000100a00 */
[----:B0-----:R-:W3:Y:S01]  /*1d980*/  LDL.LU R25, [R1+0xb04] ;  /* 0x000b040001197983 */ /* 0x001ee20000300800 */
        /* <DEDUP_REMOVED lines=8> */
[----:B0-----:R-:W3:Y:S04]  /*1da10*/  LDL.LU R20, [R1+0x280] ;  /* 0x0002800001147983 */ /* 0x001ee80000300800 */
[----:B------:R-:W3:Y:S04]  /*1da20*/  LDL.LU R21, [R1+0x284] ;  /* 0x0002840001157983 */ /* 0x000ee80000300800 */
[----:B------:R-:W3:Y:S01]  /*1da30*/  LDL.LU R22, [R1+0x288] ;  /* 0x0002880001167983 */ /* 0x000ee20000300800 */
[----:B--2---:R-:W-:-:S15]  /*1da40*/  HMMA.16816.F32 R8, R4, R14, R8 ;  /* 0x0000000e0408723c */ /* 0x004fde0000001808 */
[----:B------:R-:W-:-:S08]  /*1da50*/  NOP ;  /* 0x0000000000007918 */ /* 0x000fd00000000000 */
[----:B------:R-:W-:Y:S04]  /*1da60*/  STL.64 [R1+0x160], R8 ;  /* 0x0001600801007387 */ /* 0x000fe80000100a00 */
[----:B------:R0:W-:Y:S04]  /*1da70*/  STL.64 [R1+0x168], R10 ;  /* 0x0001680a01007387 */ /* 0x0001e80000100a00 */
[----:B0-----:R-:W4:Y:S04]  /*1da80*/  LDL.LU.64 R10, [R1+0xf68] ;  /* 0x000f6800010a7983 */ /* 0x001f280000300a00 */
[----:B------:R-:W4:Y:S01]  /*1da90*/  LDL.LU.64 R8, [R1+0xf60] ;  /* 0x000f600001087983 */ /* 0x000f220000300a00 */
[----:B------:R-:W-:Y:S01]  /*1daa0*/  IMAD.MOV.U32 R23, RZ, RZ, R29 ;  /* 0x000000ffff177224 */ /* 0x000fe200078e001d */
[----:B----4-:R-:W-:-:S15]  /*1dab0*/  HMMA.16816.F32 R8, R4, R12, R8 ;  /* 0x0000000c0408723c */ /* 0x010fde0000001808 */
[----:B------:R-:W-:-:S08]  /*1dac0*/  NOP ;  /* 0x0000000000007918 */ /* 0x000fd00000000000 */
[----:B------:R-:W-:Y:S04]  /*1dad0*/  STL.64 [R1+0x150], R8 ;  /* 0x0001500801007387 */ /* 0x000fe80000100a00 */
[----:B------:R0:W-:Y:S01]  /*1dae0*/  STL [R1+0x158], R10 ;  /* 0x0001580a01007387 */ /* 0x0001e20000100800 */
[----:B------:R-:W-:-:S03]  /*1daf0*/  IMAD.MOV.U32 R29, RZ, RZ, R11 ;  /* 0x000000ffff1d7224 */ /* 0x000fc600078e000b */
[----:B0-----:R-:W3:Y:S04]  /*1db00*/  LDL.LU.64 R10, [R1+0xf58] ;  /* 0x000f5800010a7983 */ /* 0x001ee80000300a00 */
[----:B------:R-:W2:Y:S04]  /*1db10*/  LDL.LU.64 R8, [R1+0xf50] ;  /* 0x000f500001087983 */ /* 0x000ea80000300a00 */
[----:B------:R0:W-:Y:S04]  /*1db20*/  STL.64 [R1+0xf08], R14 ;  /* 0x000f080e01007387 */ /* 0x0001e80000100a00 */
[----:B0-----:R-:W4:Y:S04]  /*1db30*/  LDL.LU R15, [R1+0xb1c] ;  /* 0x000b1c00010f7983 */ /* 0x001f280000300800 */
[----:B------:R-:W-:Y:S04]  /*1db40*/  STL.64 [R1+0xf00], R12 ;  /* 0x000f000c01007387 */ /* 0x000fe80000100a00 */
[----:B------:R-:W-:Y:S01]  /*1db50*/  STL [R1+0xde0], R29 ;  /* 0x000de01d01007387 */ /* 0x000fe20000100800 */
[----:B---3--:R-:W-:-:S15]  /*1db60*/  HMMA.16816.F32 R20, R4, R10, R20 ;  /* 0x0000000a0414723c */ /* 0x008fde0000001814 */
[----:B------:R-:W-:-:S08]  /*1db70*/  NOP ;  /* 0x0000000000007918 */ /* 0x000fd00000000000 */
[----:B------:R0:W-:Y:S04]  /*1db80*/  STL.64 [R1+0x140], R20 ;  /* 0x0001401401007387 */ /* 0x0001e80000100a00 */
[----:B------:R1:W-:Y:S04]  /*1db90*/  STL.64 [R1+0x148], R22 ;  /* 0x0001481601007387 */ /* 0x0003e80000100a00 */
[----:B0-----:R-:W3:Y:S04]  /*1dba0*/  LDL.LU R20, [R1+0x300] ;  /* 0x0003000001147983 */ /* 0x001ee80000300800 */
[----:B------:R-:W3:Y:S04]  /*1dbb0*/  LDL.LU R21, [R1+0x304] ;  /* 0x0003040001157983 */ /* 0x000ee80000300800 */
[----:B-1----:R-:W2:Y:S04]  /*1dbc0*/  LDL.LU R22, [R1+0x308] ;  /* 0x0003080001167983 */ /* 0x002ea80000300800 */
[----:B------:R-:W2:Y:S01]  /*1dbd0*/  LDL.LU R23, [R1+0x30c] ;  /* 0x00030c0001177983 */ /* 0x000ea20000300800 */
[----:B------:R-:W-:-:S02]  /*1dbe0*/  IMAD R16, R16, 0x100, R25 ;  /* 0x0000010010107824 */ /* 0x000fc400078e0219 */
[----:B------:R-:W-:Y:S02]  /*1dbf0*/  IMAD R17, R17, 0x100, R26 ;  /* 0x0000010011117824 */ /* 0x000fe400078e021a */
[----:B------:R-:W-:Y:S02]  /*1dc00*/  IMAD R18, R18, 0x100, R27 ;  /* 0x0000010012127824 */ /* 0x000fe400078e021b */
[----:B----4-:R-:W-:Y:S01]  /*1dc10*/  IMAD R19, R19, 0x100, R15 ;  /* 0x0000010013137824 */ /* 0x010fe200078e020f */
[----:B--2---:R-:W-:Y:S04]  /*1dc20*/  STL.64 [R1+0xf48], R22 ;  /* 0x000f481601007387 */ /* 0x004fe80000100a00 */
[----:B---3--:R0:W-:Y:S04]  /*1dc30*/  STL.64 [R1+0xf40], R20 ;  /* 0x000f401401007387 */ /* 0x0081e80000100a00 */
[----:B0-----:R-:W2:Y:S04]  /*1dc40*/  LDL.LU R20, [R1+0x310] ;  /* 0x0003100001147983 */ /* 0x001ea80000300800 */
[----:B------:R-:W2:Y:S04]  /*1dc50*/  LDL.LU R21, [R1+0x314] ;  /* 0x0003140001157983 */ /* 0x000ea80000300800 */
[----:B------:R-:W2:Y:S04]  /*1dc60*/  LDL.LU R22, [R1+0x318] ;  /* 0x0003180001167983 */ /* 0x000ea80000300800 */
[----:B------:R-:W2:Y:S04]  /*1dc70*/  LDL.LU R23, [R1+0x31c] ;  /* 0x00031c0001177983 */ /* 0x000ea80000300800 */
[----:B------:R-:W3:Y:S04]  /*1dc80*/  LDL.LU R24, [R1+0x270] ;  /* 0x0002700001187983 */ /* 0x000ee80000300800 */
[----:B------:R-:W3:Y:S04]  /*1dc90*/  LDL.LU R25, [R1+0x274] ;  /* 0x0002740001197983 */ /* 0x000ee80000300800 */
[----:B------:R-:W3:Y:S04]  /*1dca0*/  LDL.LU R26, [R1+0x278] ;  /* 0x00027800011a7983 */ /* 0x000ee80000300800 */
[----:B------:R-:W3:Y:S04]  /*1dcb0*/  LDL.LU R27, [R1+0x27c] ;  /* 0x00027c00011b7983 */ /* 0x000ee80000300800 */
[----:B------:R-:W4:Y:S04]  /*1dcc0*/  LDL.LU R12, [R1+0x250] ;  /* 0x00025000010c7983 */ /* 0x000f280000300800 */
[----:B------:R-:W4:Y:S04]  /*1dcd0*/  LDL.LU R13, [R1+0x254] ;  /* 0x00025400010d7983 */ /* 0x000f280000300800 */
[----:B------:R-:W3:Y:S04]  /*1dce0*/  LDL.LU R14, [R1+0x258] ;  /* 0x00025800010e7983 */ /* 0x000ee80000300800 */
[----:B------:R-:W3:Y:S01]  /*1dcf0*/  LDL.LU R15, [R1+0x25c] ;  /* 0x00025c00010f7983 */ /* 0x000ee20000300800 */
[C---:B--2---:R-:W-:Y:S03]  /*1dd00*/  HMMA.16816.F32 R20, R4.reuse, R8, R20 ;  /* 0x000000080414723c */ /* 0x044fe60000001814 */
[----:B---3--:R-:W-:Y:S04]  /*1dd10*/  STL.64 [R1+0xf18], R14 ;  /* 0x000f180e01007387 */ /* 0x008fe80000100a00 */
[----:B----4-:R0:W-:Y:S04]  /*1dd20*/  STL.64 [R1+0xf10], R12 ;  /* 0x000f100c01007387 */ /* 0x0101e80000100a00 */
        /* <DEDUP_REMOVED lines=8> */
[----:B------:R-:W4:Y:S04]  /*1ddb0*/  LDL.LU.64 R20, [R1+0xf40] ;  /* 0x000f400001147983 */ /* 0x000f280000300a00 */
[----:B------:R-:W-:Y:S04]  /*1ddc0*/  STL.64 [R1+0xee8], R10 ;  /* 0x000ee80a01007387 */ /* 0x000fe80000100a00 */
[----:B------:R0:W-:Y:S04]  /*1ddd0*/  STL.64 [R1+0xee0], R8 ;  /* 0x000ee00801007387 */ /* 0x0001e80000100a00 */
[----:B0-----:R-:W2:Y:S04]  /*1dde0*/  LDL.LU R8, [R1+0x230] ;  /* 0x0002300001087983 */ /* 0x001ea80000300800 */
[----:B------:R-:W2:Y:S04]  /*1ddf0*/  LDL.LU R9, [R1+0x234] ;  /* 0x0002340001097983 */ /* 0x000ea80000300800 */
[----:B------:R-:W3:Y:S04]  /*1de00*/  LDL.LU R10, [R1+0x238] ;  /* 0x00023800010a7983 */ /* 0x000ee80000300800 */
[----:B------:R-:W3:Y:S01]  /*1de10*/  LDL.LU R11, [R1+0x23c] ;  /* 0x00023c00010b7983 */ /* 0x000ee20000300800 */
[----:B----4-:R-:W-:Y:S03]  /*1de20*/  HMMA.16816.F32 R20, R4, R2, R20 ;  /* 0x000000020414723c */ /* 0x010fe60000001814 */
[----:B---3--:R-:W-:Y:S04]  /*1de30*/  STL.64 [R1+0xef8], R10 ;  /* 0x000ef80a01007387 */ /* 0x008fe80000100a00 */
[----:B--2---:R0:W-:Y:S04]  /*1de40*/  STL.64 [R1+0xef0], R8 ;  /* 0x000ef00801007387 */ /* 0x0041e80000100a00 */
[----:B0-----:R-:W2:Y:S04]  /*1de50*/  LDL.LU R8, [R1+0x240] ;  /* 0x0002400001087983 */ /* 0x001ea80000300800 */
[----:B------:R-:W2:Y:S04]  /*1de60*/  LDL.LU R9, [R1+0x244] ;  /* 0x0002440001097983 */ /* 0x000ea80000300800 */
[----:B------:R-:W2:Y:S04]  /*1de70*/  LDL.LU R10, [R1+0x248] ;  /* 0x00024800010a7983 */ /* 0x000ea80000300800 */
[----:B------:R-:W2:Y:S04]  /*1de80*/  LDL.LU R11, [R1+0x24c] ;  /* 0x00024c00010b7983 */ /* 0x000ea80000300800 */
[----:B------:R-:W-:Y:S04]  /*1de90*/  STL.64 [R1+0x1c0], R20 ;  /* 0x0001c01401007387 */ /* 0x000fe80000100a00 */
[----:B------:R0:W-:Y:S04]  /*1dea0*/  STL.64 [R1+0x1c8], R22 ;  /* 0x0001c81601007387 */ /* 0x0001e80000100a00 */
[----:B0-----:R-:W3:Y:S04]  /*1deb0*/  LDL.LU.64 R22, [R1+0xf38] ;  /* 0x000f380001167983 */ /* 0x001ee80000300a00 */
[----:B------:R-:W4:Y:S01]  /*1dec0*/  LDL.LU.64 R20, [R1+0xf30] ;  /* 0x000f300001147983 */ /* 0x000f220000300a00 */
[----:B------:R-:W-:-:S02]  /*1ded0*/  F2FP.F16.E5M2.UNPACK_B R16, R16 ;  /* 0x00000010ff10723e */ /* 0x000fc400020004ff */
[----:B------:R-:W-:Y:S02]  /*1dee0*/  F2FP.F16.E5M2.UNPACK_B R17, R17 ;  /* 0x00000011ff11723e */ /* 0x000fe400020004ff */
[----:B------:R-:W-:Y:S02]  /*1def0*/  F2FP.F16.E5M2.UNPACK_B R18, R18 ;  /* 0x00000012ff12723e */ /* 0x000fe400020004ff */
[----:B------:R-:W-:Y:S01]  /*1df00*/  F2FP.F16.E5M2.UNPACK_B R19, R19 ;  /* 0x00000013ff13723e */ /* 0x000fe200020004ff */
[----:B---3--:R-:W-:Y:S01]  /*1df10*/  HMMA.16816.F32 R4, R4, R22, R24 ;  /* 0x000000160404723c */ /* 0x008fe20000001818 */
[----:B------:R-:W3:Y:S04]  /*1df20*/  LDL.LU.64 R26, [R1+0xf28] ;  /* 0x000f2800011a7983 */ /* 0x000ee80000300a00 */
        /* <DEDUP_REMOVED lines=12> */
[----:B0-----:R-:W4:Y:S04]  /*1dff0*/  LDL.LU.64 R14, [R1+0xf18] ;  /* 0x000f1800010e7983 */ /* 0x001f280000300a00 */
[----:B------:R-:W4:Y:S04]  /*1e000*/  LDL.LU.64 R12, [R1+0xf10] ;  /* 0x000f1000010c7983 */ /* 0x000f280000300a00 */
[----:B---3--:R-:W-:Y:S04]  /*1e010*/  STL.64 [R1+0xed8], R26 ;  /* 0x000ed81a01007387 */ /* 0x008fe80000100a00 */
[----:B------:R0:W-:Y:S04]  /*1e020*/  STL.64 [R1+0xed0], R24 ;  /* 0x000ed01801007387 */ /* 0x0001e80000100a00 */
[----:B0-----:R-:W2:Y:S04]  /*1e030*/  LDL.LU R24, [R1+0x1a0] ;  /* 0x0001a00001187983 */ /* 0x001ea80000300800 */
        /* <DEDUP_REMOVED lines=8> */
[----:B------:R-:W4:Y:S04]  /*1e0c0*/  LDL.LU.64 R12, [R1+0xf00] ;  /* 0x000f0000010c7983 */ /* 0x000f280000300a00 */
[----:B------:R0:W-:Y:S04]  /*1e0d0*/  STL.64 [R1+0xeb8], R22 ;  /* 0x000eb81601007387 */ /* 0x0001e80000100a00 */
[----:B0-----:R-:W2:Y:S04]  /*1e0e0*/  LDL.LU R22, [R1+0xb34] ;  /* 0x000b340001167983 */ /* 0x001ea80000300800 */
[----:B------:R-:W2:Y:S04]  /*1e0f0*/  LDL.LU R23, [R1+0xb3c] ;  /* 0x000b3c0001177983 */ /* 0x000ea80000300800 */
[----:B------:R0:W-:Y:S04]  /*1e100*/  STL.64 [R1+0xeb0], R20 ;  /* 0x000eb01401007387 */ /* 0x0001e80000100a00 */
[----:B0-----:R-:W2:Y:S01]  /*1e110*/  LDL.LU R21, [R1+0xb24] ;  /* 0x000b240001157983 */ /* 0x001ea20000300800 */
[----:B---3--:R-:W-:-:S15]  /*1e120*/  HMMA.16816.F32 R8, R16, R14, R8 ;  /* 0x0000000e1008723c */ /* 0x008fde0000001808 */
[----:B------:R-:W-:-:S08]  /*1e130*/  NOP ;  /* 0x0000000000007918 */ /* 0x000fd00000000000 */
[----:B------:R-:W-:Y:S04]  /*1e140*/  STL.64 [R1+0x100], R8 ;  /* 0x0001000801007387 */ /* 0x000fe80000100a00 */
[----:B------:R0:W-:Y:S04]  /*1e150*/  STL.64 [R1+0x108], R10 ;  /* 0x0001080a01007387 */ /* 0x0001e80000100a00 */
[----:B0-----:R-:W4:Y:S04]  /*1e160*/  LDL.LU.64 R10, [R1+0xef8] ;  /* 0x000ef800010a7983 */ /* 0x001f280000300a00 */
[----:B------:R-:W4:Y:S02]  /*1e170*/  LDL.LU.64 R8, [R1+0xef0] ;  /* 0x000ef00001087983 */ /* 0x000f240000300a00 */
[----:B----4-:R-:W-:-:S15]  /*1e180*/  HMMA.16816.F32 R8, R16, R12, R8 ;  /* 0x0000000c1008723c */ /* 0x010fde0000001808 */
[----:B------:R-:W-:-:S08]  /*1e190*/  NOP ;  /* 0x0000000000007918 */ /* 0x000fd00000000000 */
[----:B------:R-:W-:Y:S04]  /*1e1a0*/  STL.64 [R1+0xf0], R8 ;  /* 0x0000f00801007387 */ /* 0x000fe80000100a00 */
[----:B------:R0:W-:Y:S04]  /*1e1b0*/  STL.64 [R1+0xf8], R10 ;  /* 0x0000f80a01007387 */ /* 0x0001e80000100a00 */
[----:B0-----:R-:W2:Y:S04]  /*1e1c0*/  LDL.LU.64 R10, [R1+0xee8] ;  /* 0x000ee800010a7983 */ /* 0x001ea80000300a00 */
[----:B------:R-:W3:Y:S04]  /*1e1d0*/  LDL.LU.64 R8, [R1+0xee0] ;  /* 0x000ee00001087983 */ /* 0x000ee80000300a00 */
[----:B------:R-:W-:Y:S04]  /*1e1e0*/  STL.64 [R1+0xe88], R14 ;  /* 0x000e880e01007387 */ /* 0x000fe80000100a00 */
[----:B------:R0:W-:Y:S04]  /*1e1f0*/  STL.64 [R1+0xe80], R12 ;  /* 0x000e800c01007387 */ /* 0x0001e80000100a00 */
[----:B0-----:R-:W3:Y:S04]  /*1e200*/  LDL.LU R12, [R1+0x2f0] ;  /* 0x0002f000010c7983 */ /* 0x001ee80000300800 */
[----:B------:R-:W3:Y:S04]  /*1e210*/  LDL.LU R13, [R1+0x2f4] ;  /* 0x0002f400010d7983 */ /* 0x000ee80000300800 */
[----:B------:R-:W3:Y:S04]  /*1e220*/  LDL.LU R14, [R1+0x2f8] ;  /* 0x0002f800010e7983 */ /* 0x000ee80000300800 */
[----:B------:R-:W3:Y:S01]  /*1e230*/  LDL.LU R15, [R1+0x2fc] ;  /* 0x0002fc00010f7983 */ /* 0x000ee20000300800 */
[----:B--2---:R-:W-:-:S15]  /*1e240*/  HMMA.16816.F32 R24, R16, R10, R24 ;  /* 0x0000000a1018723c */ /* 0x004fde0000001818 */
[----:B------:R-:W-:-:S08]  /*1e250*/  NOP ;  /* 0x0000000000007918 */ /* 0x000fd00000000000 */
[----:B------:R-:W-:Y:S04]  /*1e260*/  STL.64 [R1+0xe0], R24 ;  /* 0x0000e01801007387 */ /* 0x000fe80000100a00 */
[----:B------:R0:W-:Y:S04]  /*1e270*/  STL.64 [R1+0xe8], R26 ;  /* 0x0000e81a01007387 */ /* 0x0001e80000100a00 */
[----:B0-----:R-:W2:Y:S01]  /*1e280*/  LDL.LU.64 R26, [R1+0xed8] ;  /* 0x000ed800011a7983 */ /* 0x001ea20000300a00 */
[----:B---3--:R-:W-:Y:S01]  /*1e290*/  HMMA.16816.F32 R12, R16, R8, R12 ;  /* 0x00000008100c723c */ /* 0x008fe2000000180c */
[----:B------:R-:W-:-:S02]  /*1e2a0*/  IMAD R5, R29, 0x100, R5 ;  /* 0x000001001d057824 */ /* 0x000fc400078e0205 */
[----:B------:R-:W3:Y:S04]  /*1e2b0*/  LDL.LU.64 R24, [R1+0xed0] ;  /* 0x000ed00001187983 */ /* 0x000ee80000300a00 */
[----:B------:R-:W4:Y:S01]  /*1e2c0*/  LDL.LU R29, [R1+0x34c] ;  /* 0x00034c00011d7983 */ /* 0x000f220000300800 */
[----:B------:R-:W-:-:S03]  /*1e2d0*/  IMAD R4, R4, 0x100, R21 ;  /* 0x0000010004047824 */ /* 0x000fc600078e0215 */
[----:B------:R-:W3:Y:S01]  /*1e2e0*/  LDL.LU R20, [R1+0x2e0] ;  /* 0x0002e00001147983 */ /* 0x000ee20000300800 */
[----:B------:R-:W-:-:S03]  /*1e2f0*/  IMAD R6, R6, 0x100, R22 ;  /* 0x0000010006067824 */ /* 0x000fc600078e0216 */
[----:B------:R-:W3:Y:S01]  /*1e300*/  LDL.LU R21, [R1+0x2e4] ;  /* 0x0002e40001157983 */ /* 0x000ee20000300800 */
[----:B------:R-:W-:-:S03]  /*1e310*/  IMAD R7, R7, 0x100, R23 ;  /* 0x0000010007077824 */ /* 0x000fc600078e0217 */
[----:B------:R-:W3:Y:S04]  /*1e320*/  LDL.LU R22, [R1+0x2e8] ;  /* 0x0002e80001167983 */ /* 0x000ee80000300800 */
[----:B------:R-:W3:Y:S04]  /*1e330*/  LDL.LU R23, [R1+0x2ec] ;  /* 0x0002ec0001177983 */ /* 0x000ee80000300800 */
[----:B------:R-:W-:Y:S04]  /*1e340*/  STL.64 [R1+0xe68], R10 ;  /* 0x000e680a01007387 */ /* 0x000fe80000100a00 */
[----:B------:R0:W-:Y:S04]  /*1e350*/  STL.64 [R1+0xe60], R8 ;  /* 0x000e600801007387 */ /* 0x0001e80000100a00 */
[----:B------:R-:W-:Y:S04]  /*1e360*/  STL.64 [R1+0x1b0], R12 ;  /* 0x0001b00c01007387 */ /* 0x000fe80000100a00 */
[----:B------:R-:W-:Y:S01]  /*1e370*/  STL.64 [R1+0x1b8], R14 ;  /* 0x0001b80e01007387 */ /* 0x000fe20000100a00 */
[----:B0-----:R-:W-:-:S02]  /*1e380*/  IMAD.MOV.U32 R8, RZ, RZ, R0 ;  /* 0x000000ffff087224 */ /* 0x001fc400078e0000 */
[----:B------:R-:W-:Y:S01]  /*1e390*/  IMAD.MOV.U32 R11, RZ, RZ, R28 ;  /* 0x000000ffff0b7224 */ /* 0x000fe200078e001c */
[----:B------:R-:W4:Y:S01]  /*1e3a0*/  LDL.LU R0, [R1+0xecc] ;  /* 0x000ecc0001007983 */ /* 0x000f220000300800 */
[----:B--2---:R-:W-:Y:S02]  /*1e3b0*/  IMAD.MOV.U32 R10, RZ, RZ, R27 ;  /* 0x000000ffff0a7224 */ /* 0x004fe400078e001b */
[----:B------:R-:W-:Y:S02]  /*1e3c0*/  IMAD.MOV.U32 R9, RZ, RZ, R26 ;  /* 0x000000ffff097224 */ /* 0x000fe400078e001a */
[----:B------:R-:W2:Y:S04]  /*1e3d0*/  LDL.LU R26, [R1+0xec8] ;  /* 0x000ec800011a7983 */ /* 0x000ea80000300800 */
[----:B------:R-:W4:Y:S04]  /*1e3e0*/  LDL.LU R27, [R1+0xec4] ;  /* 0x000ec400011b7983 */ /* 0x000f280000300800 */
[----:B------:R-:W4:Y:S04]  /*1e3f0*/  LDL.LU R28, [R1+0xec0] ;  /* 0x000ec000011c7983 */ /* 0x000f280000300800 */
[----:B------:R-:W-:Y:S04]  /*1e400*/  STL.64 [R1+0xe78], R10 ;  /* 0x000e780a01007387 */ /* 0x000fe80000100a00 */
[----:B------:R0:W-:Y:S04]  /*1e410*/  STL.64 [R1+0xe70], R8 ;  /* 0x000e700801007387 */ /* 0x0001e80000100a00 */
[----:B0-----:R-:W2:Y:S04]  /*1e420*/  LDL.LU R8, [R1+0x80] ;  /* 0x0000800001087983 */ /* 0x001ea80000300800 */
[----:B------:R-:W2:Y:S04]  /*1e430*/  LDL.LU R9, [R1+0x84] ;  /* 0x0000840001097983 */ /* 0x000ea80000300800 */
[----:B------:R-:W4:Y:S04]  /*1e440*/  LDL.LU R10, [R1+0x88] ;  /* 0x00008800010a7983 */ /* 0x000f280000300800 */
[----:B------:R-:W4:Y:S01]  /*1e450*/  LDL.LU R11, [R1+0x8c] ;  /* 0x00008c00010b7983 */ /* 0x000f220000300800 */
[----:B---3--:R-:W-:Y:S03]  /*1e460*/  HMMA.16816.F32 R20, R16, R2, R20 ;  /* 0x000000021014723c */ /* 0x008fe60000001814 */
[----:B----4-:R-:W-:Y:S04]  /*1e470*/  STL.64 [R1+0xe98], R10 ;  /* 0x000e980a01007387 */ /* 0x010fe80000100a00 */
[----:B--2---:R0:W-:Y:S04]  /*1e480*/  STL.64 [R1+0xe90], R8 ;  /* 0x000e900801007387 */ /* 0x0041e80000100a00 */
[----:B0-----:R-:W2:Y:S04]  /*1e490*/  LDL.LU R8, [R1+0x210] ;  /* 0x0002100001087983 */ /* 0x001ea80000300800 */
[----:B------:R-:W2:Y:S04]  /*1e4a0*/  LDL.LU R9, [R1+0x214] ;  /* 0x0002140001097983 */ /* 0x000ea80000300800 */
[----:B------:R-:W3:Y:S04]  /*1e4b0*/  LDL.LU R10, [R1+0x218] ;  /* 0x00021800010a7983 */ /* 0x000ee80000300800 */
[----:B------:R-:W3:Y:S01]  /*1e4c0*/  LDL.LU R11, [R1+0x21c] ;  /* 0x00021c00010b7983 */ /* 0x000ee20000300800 */
[----:B------:R-:W-:-:S02]  /*1e4d0*/  IMAD.MOV.U32 R14, RZ, RZ, R26 ;  /* 0x000000ffff0e7224 */ /* 0x000fc400078e001a */
[----:B------:R-:W-:Y:S02]  /*1e4e0*/  IMAD.MOV.U32 R15, RZ, RZ, R0 ;  /* 0x000000ffff0f7224 */ /* 0x000fe400078e0000 */
[----:B------:R-:W-:Y:S02]  /*1e4f0*/  IMAD.MOV.U32 R26, RZ, RZ, R22 ;  /* 0x000000ffff1a7224 */ /* 0x000fe400078e0016 */
[----:B------:R-:W-:Y:S01]  /*1e500*/  IMAD.MOV.U32 R0, RZ, RZ, R23 ;  /* 0x000000ffff007224 */ /* 0x000fe200078e0017 */
[----:B---3--:R-:W-:Y:S04]  /*1e510*/  STL.64 [R1+0xea8], R10 ;  /* 0x000ea80a01007387 */ /* 0x008fe80000100a00 */
[----:B--2---:R0:W-:Y:S04]  /*1e520*/  STL.64 [R1+0xea0], R8 ;  /* 0x000ea00801007387 */ /* 0x0041e80000100a00 */
[----:B0-----:R-:W2:Y:S04]  /*1e530*/  LDL.LU R8, [R1+0x220] ;  /* 0x0002200001087983 */ /* 0x001ea80000300800 */
[----:B------:R-:W2:Y:S04]  /*1e540*/  LDL.LU R9, [R1+0x224] ;  /* 0x0002240001097983 */ /* 0x000ea80000300800 */
[----:B------:R-:W2:Y:S04]  /*1e550*/  LDL.LU R10, [R1+0x228] ;  /* 0x00022800010a7983 */ /* 0x000ea80000300800 */
[----:B------:R-:W2:Y:S04]  /*1e560*/  LDL.LU R11, [R1+0x22c] ;  /* 0x00022c00010b7983 */ /* 0x000ea80000300800 */
[----:B------:R-:W2:Y:S01]  /*1e570*/  LDL.LU.64 R22, [R1+0xeb8] ;  /* 0x000eb80001167983 */ /* 0x000ea20000300a00 */
[----:B------:R-:W-:-:S02]  /*1e580*/  IMAD.MOV.U32 R12, RZ, RZ, R28 ;  /* 0x000000ffff0c7224 */ /* 0x000fc400078e001c */
[----:B------:R-:W-:Y:S02]  /*1e590*/  IMAD.MOV.U32 R13, RZ, RZ, R27 ;  /* 0x000000ffff0d7224 */ /* 0x000fe400078e001b */
[----:B------:R-:W-:Y:S02]  /*1e5a0*/  IMAD.MOV.U32 R28, RZ, RZ, R20 ;  /* 0x000000ffff1c7224 */ /* 0x000fe400078e0014 */
[----:B------:R-:W-:Y:S02]  /*1e5b0*/  IMAD.MOV.U32 R27, RZ, RZ, R21 ;  /* 0x000000ffff1b7224 */ /* 0x000fe400078e0015 */
[----:B------:R-:W3:Y:S04]  /*1e5c0*/  LDL.LU.64 R20, [R1+0xeb0] ;  /* 0x000eb00001147983 */ /* 0x000ee80000300a00 */
[----:B------:R0:W-:Y:S04]  /*1e5d0*/  STL [R1+0xdfc], R0 ;  /* 0x000dfc0001007387 */ /* 0x0001e80000100800 */
[----:B0-----:R-:W4:Y:S04]  /*1e5e0*/  LDL.LU R0, [R1+0x348] ;  /* 0x0003480001007983 */ /* 0x001f280000300800 */
[----:B------:R0:W-:Y:S04]  /*1e5f0*/  STL [R1+0xdf8], R28 ;  /* 0x000df81c01007387 */ /* 0x0001e80000100800 */
[----:B0-----:R-:W4:Y:S01]  /*1e600*/  LDL.LU R28, [R1+0xb58] ;  /* 0x000b5800011c7983 */ /* 0x001f220000300800 */
[----:B--2---:R-:W-:Y:S03]  /*1e610*/  HMMA.16816.F32 R16, R16, R22, R8 ;  /* 0x000000161010723c */ /* 0x004fe60000001808 */
[----:B------:R-:W2:Y:S04]  /*1e620*/  LDL.LU.64 R10, [R1+0xea8] ;  /* 0x000ea800010a7983 */ /* 0x000ea80000300a00 */
[----:B------:R-:W2:-:S15]  /*1e630*/  LDL.LU.64 R8, [R1+0xea0] ;  /* 0x000ea00001087983 */ /* 0x000e9e0000300a00 */
[----:B------:R-:W-:-:S01]  /*1e640*/  NOP ;  /* 0x0000000000007918 */ /* 0x000fc20000000000 */
[----:B------:R0:W-:Y:S04]  /*1e650*/  STL.64 [R1+0xd0], R16 ;  /* 0x0000d01001007387 */ /* 0x0001e80000100a00 */
[----:B------:R1:W-:Y:S04]  /*1e660*/  STL.64 [R1+0xd8], R18 ;  /* 0x0000d81201007387 */ /* 0x0003e80000100a00 */
[----:B0-----:R-:W3:Y:S04]  /*1e670*/  LDL.LU R16, [R1+0xb40] ;  /* 0x000b400001107983 */ /* 0x001ee80000300800 */
[----:B------:R-:W3:Y:S04]  /*1e680*/  LDL.LU R17, [R1+0xb48] ;  /* 0x000b480001117983 */ /* 0x000ee80000300800 */
[----:B-1----:R-:W4:Y:S04]  /*1e690*/  LDL.LU R18, [R1+0xb50] ;  /* 0x000b500001127983 */ /* 0x002f280000300800 */
[----:B------:R-:W4:Y:S01]  /*1e6a0*/  LDL.LU R19, [R1+0xb5c] ;  /* 0x000b5c0001137983 */ /* 0x000f220000300800 */
[----:B------:R-:W-:-:S02]  /*1e6b0*/  F2FP.F16.E5M2.UNPACK_B R4, R4 ;  /* 0x00000004ff04723e */ /* 0x000fc400020004ff */
[----:B------:R-:W-:Y:S02]  /*1e6c0*/  F2FP.F16.E5M2.UNPACK_B R5, R5 ;  /* 0x00000005ff05723e */ /* 0x000fe400020004ff */
[----:B------:R-:W-:Y:S02]  /*1e6d0*/  F2FP.F16.E5M2.UNPACK_B R6, R6 ;  /* 0x00000006ff06723e */ /* 0x000fe400020004ff */
[----:B------:R-:W-:-:S07]  /*1e6e0*/  F2FP.F16.E5M2.UNPACK_B R7, R7 ;  /* 0x00000007ff07723e */ /* 0x000fce00020004ff */
[C---:B--2---:R-:W-:Y:S01]  /*1e6f0*/  HMMA.16816.F32 R8, R4.reuse, R24, R8 ;  /* 0x000000180408723c */ /* 0x044fe20000001808 */
[----:B----4-:R-:W-:Y:S04]  /*1e700*/  STL.64 [R1+0xe58], R18 ;  /* 0x000e581201007387 */ /* 0x010fe80000100a00 */
[----:B---3--:R0:W-:Y:S04]  /*1e710*/  STL.64 [R1+0xe50], R16 ;  /* 0x000e501001007387 */ /* 0x0081e80000100a00 */
        /* <DEDUP_REMOVED lines=8> */
[----:B------:R-:W4:Y:S04]  /*1e7a0*/  LDL.LU R24, [R1+0xb4c] ;  /* 0x000b4c0001187983 */ /* 0x000f280000300800 */
[----:B------:R-:W4:Y:S01]  /*1e7b0*/  LDL.LU R25, [R1+0xb54] ;  /* 0x000b540001197983 */ /* 0x000f220000300800 */
[C---:B------:R-:W-:Y:S03]  /*1e7c0*/  HMMA.16816.F32 R12, R4.reuse, R20, R12 ;  /* 0x00000014040c723c */ /* 0x040fe6000000180c */
[----:B------:R-:W-:Y:S04]  /*1e7d0*/  STL.64 [R1+0xe48], R26 ;  /* 0x000e481a01007387 */ /* 0x000fe80000100a00 */
[----:B----4-:R0:W-:Y:S04]  /*1e7e0*/  STL.64 [R1+0xe40], R24 ;  /* 0x000e401801007387 */ /* 0x0101e80000100a00 */
[----:B0-----:R-:W4:Y:S04]  /*1e7f0*/  LDL.LU R24, [R1+0x20] ;  /* 0x0000200001187983 */ /* 0x001f280000300800 */
[----:B------:R-:W4:Y:S04]  /*1e800*/  LDL.LU R25, [R1+0x24] ;  /* 0x0000240001197983 */ /* 0x000f280000300800 */
[----:B------:R-:W4:Y:S04]  /*1e810*/  LDL.LU R26, [R1+0x28] ;  /* 0x00002800011a7983 */ /* 0x000f280000300800 */
[----:B------:R-:W4:Y:S04]  /*1e820*/  LDL.LU R27, [R1+0x2c] ;  /* 0x00002c00011b7983 */ /* 0x000f280000300800 */
[----:B------:R-:W-:Y:S04]  /*1e830*/  STL.64 [R1+0xa0], R12 ;  /* 0x0000a00c01007387 */ /* 0x000fe80000100a00 */
[----:B------:R0:W-:Y:S04]  /*1e840*/  STL.64 [R1+0xa8], R14 ;  /* 0x0000a80e01007387 */ /* 0x0001e80000100a00 */
[----:B0-----:R-:W3:Y:S04]  /*1e850*/  LDL.LU.64 R14, [R1+0xe88] ;  /* 0x000e8800010e7983 */ /* 0x001ee80000300a00 */
[----:B------:R-:W2:Y:S04]  /*1e860*/  LDL.LU.64 R12, [R1+0xe80] ;  /* 0x000e8000010c7983 */ /* 0x000ea80000300a00 */
        /* <DEDUP_REMOVED lines=9> */
[----:B------:R-:W4:-:S15]  /*1e900*/  LDL.LU.64 R8, [R1+0xe60] ;  /* 0x000e600001087983 */ /* 0x000f1e0000300a00 */
[----:B------:R-:W-:-:S02]  /*1e910*/  NOP ;  /* 0x0000000000007918 */ /* 0x000fc40000000000 */
[----:B------:R0:W-:Y:S04]  /*1e920*/  STL.64 [R1+0x60], R12 ;  /* 0x0000600c01007387 */ /* 0x0001e80000100a00 */
[----:B------:R1:W-:Y:S04]  /*1e930*/  STL.64 [R1+0x68], R14 ;  /* 0x0000680e01007387 */ /* 0x0003e80000100a00 */
[----:B0-----:R-:W3:Y:S04]  /*1e940*/  LDL.LU R12, [R1+0x10] ;  /* 0x00001000010c7983 */ /* 0x001ee80000300800 */
[----:B------:R-:W3:Y:S04]  /*1e950*/  LDL.LU R13, [R1+0x14] ;  /* 0x00001400010d7983 */ /* 0x000ee80000300800 */
[----:B-1----:R-:W3:Y:S04]  /*1e960*/  LDL.LU R14, [R1+0x18] ;  /* 0x00001800010e7983 */ /* 0x002ee80000300800 */
[----:B------:R-:W3:Y:S01]  /*1e970*/  LDL.LU R15, [R1+0x1c] ;  /* 0x00001c00010f7983 */ /* 0x000ee20000300800 */
[C---:B--2---:R-:W-:Y:S06]  /*1e980*/  HMMA.16816.F32 R16, R4.reuse, R10, R16 ;  /* 0x0000000a0410723c */ /* 0x044fec0000001810 */
[----:B----4-:R-:W-:-:S15]  /*1e990*/  HMMA.16816.F32 R8, R4, R8, R24 ;  /* 0x000000080408723c */ /* 0x010fde0000001818 */
[----:B------:R-:W-:-:S02]  /*1e9a0*/  NOP ;  /* 0x0000000000007918 */ /* 0x000fc40000000000 */
[----:B------:R-:W-:Y:S04]  /*1e9b0*/  STL.64 [R1+0x40], R16 ;  /* 0x0000401001007387 */ /* 0x000fe80000100a00 */
[----:B------:R0:W-:Y:S04]  /*1e9c0*/  STL.64 [R1+0x48], R18 ;  /* 0x0000481201007387 */ /* 0x0001e80000100a00 */
[----:B0-----:R-:W2:Y:S04]  /*1e9d0*/  LDL.LU.64 R18, [R1+0xe58] ;  /* 0x000e580001127983 */ /* 0x001ea80000300a00 */
[----:B------:R-:W4:Y:S04]  /*1e9e0*/  LDL.LU.64 R16, [R1+0xe50] ;  /* 0x000e500001107983 */ /* 0x000f280000300a00 */
[----:B------:R-:W2:Y:S04]  /*1e9f0*/  LDL.LU.64 R26, [R1+0xe48] ;  /* 0x000e4800011a7983 */ /* 0x000ea80000300a00 */
[----:B------:R-:W4:Y:S04]  /*1ea00*/  LDL.LU.64 R24, [R1+0xe40] ;  /* 0x000e400001187983 */ /* 0x000f280000300a00 */
[----:B------:R-:W-:Y:S04]  /*1ea10*/  STL.64 [R1+0x20], R8 ;  /* 0x0000200801007387 */ /* 0x000fe80000100a00 */
[----:B------:R3:W-:Y:S02]  /*1ea20*/  STL.64 [R1+0x28], R10 ;  /* 0x0000280a01007387 */ /* 0x0007e40000100a00 */
[----:B---3--:R-:W-:Y:S01]  /*1ea30*/  HMMA.16816.F32 R8, R4, R2, R12 ;  /* 0x000000020408723c */ /* 0x008fe2000000180c */
[----:B----4-:R-:W-:-:S02]  /*1ea40*/  IMAD R17, R17, 0x100, R24 ;  /* 0x0000010011117824 */ /* 0x010fc400078e0218 */
[----:B--2---:R-:W-:Y:S01]  /*1ea50*/  IMAD R18, R18, 0x100, R25 ;  /* 0x0000010012127824 */ /* 0x004fe200078e0219 */
[----:B------:R-:W-:Y:S02]  /*1ea60*/  F2FP.F16.E5M2.UNPACK_B R24, R0.H1 ;  /* 0x00000000ff18723e */ /* 0x000fe400030004ff */
[----:B------:R-:W-:Y:S01]  /*1ea70*/  F2FP.F16.E5M2.UNPACK_B R25, R29.H1 ;  /* 0x0000001dff19723e */ /* 0x000fe200030004ff */
[----:B------:R-:W-:Y:S04]  /*1ea80*/  STL.64 [R1+0xe38], R26 ;  /* 0x000e381a01007387 */ /* 0x000fe80000100a00 */
[----:B------:R0:W-:Y:S01]  /*1ea90*/  STL.64 [R1+0xe30], R24 ;  /* 0x000e301801007387 */ /* 0x0001e20000100a00 */
[----:B------:R-:W-:Y:S02]  /*1eaa0*/  IMAD R16, R16, 0x100, R21 ;  /* 0x0000010010107824 */ /* 0x000fe400078e0215 */
[----:B------:R-:W-:Y:S01]  /*1eab0*/  IMAD R19, R28, 0x100, R19 ;  /* 0x000001001c137824 */ /* 0x000fe200078e0213 */
[----:B0-----:R-:W2:Y:S08]  /*1eac0*/  LDL.LU R24, [R1] ;  /* 0x0000000001187983 */ /* 0x001eb00000300800 */
[----:B------:R-:W-:Y:S04]  /*1ead0*/  STL.64 [R1+0x10], R8 ;  /* 0x0000100801007387 */ /* 0x000fe80000100a00 */
[----:B------:R-:W-:Y:S04]  /*1eae0*/  STL.64 [R1+0x18], R10 ;  /* 0x0000180a01007387 */ /* 0x000fe80000100a00 */
[----:B------:R-:W2:Y:S04]  /*1eaf0*/  LDL.LU R25, [R1+0x4] ;  /* 0x0000040001197983 */ /* 0x000ea80000300800 */
[----:B------:R-:W2:Y:S04]  /*1eb00*/  LDL.LU R26, [R1+0x8] ;  /* 0x00000800011a7983 */ /* 0x000ea80000300800 */
[----:B------:R-:W2:Y:S04]  /*1eb10*/  LDL.LU R27, [R1+0xc] ;  /* 0x00000c00011b7983 */ /* 0x000ea80000300800 */
[----:B------:R-:W3:Y:S04]  /*1eb20*/  LDL.LU R20, [R1+0xb64] ;  /* 0x000b640001147983 */ /* 0x000ee80000300800 */
[----:B------:R-:W3:Y:S04]  /*1eb30*/  LDL.LU R21, [R1+0xb60] ;  /* 0x000b600001157983 */ /* 0x000ee80000300800 */
[----:B------:R-:W4:Y:S04]  /*1eb40*/  LDL.LU R0, [R1+0xb6c] ;  /* 0x000b6c0001007983 */ /* 0x000f280000300800 */
[----:B------:R-:W2:Y:S04]  /*1eb50*/  LDL.LU R13, [R1+0xb68] ;  /* 0x000b6800010d7983 */ /* 0x000ea80000300800 */
[----:B------:R-:W4:Y:S04]  /*1eb60*/  LDL.LU R28, [R1+0xb74] ;  /* 0x000b7400011c7983 */ /* 0x000f280000300800 */
[----:B------:R-:W3:Y:S04]  /*1eb70*/  LDL.LU R14, [R1+0xb70] ;  /* 0x000b7000010e7983 */ /* 0x000ee80000300800 */
[----:B------:R-:W4:Y:S04]  /*1eb80*/  LDL.LU R29, [R1+0xb7c] ;  /* 0x000b7c00011d7983 */ /* 0x000f280000300800 */
[----:B------:R-:W3:Y:S04]  /*1eb90*/  LDL.LU R15, [R1+0xb78] ;  /* 0x000b7800010f7983 */ /* 0x000ee80000300800 */
[----:B---3--:R-:W-:Y:S04]  /*1eba0*/  STL.64 [R1+0xe08], R14 ;  /* 0x000e080e01007387 */ /* 0x008fe80000100a00 */
[----:B--2---:R0:W-:Y:S04]  /*1ebb0*/  STL [R1+0xe00], R13 ;  /* 0x000e000d01007387 */ /* 0x0041e80000100800 */
[----:B------:R-:W2:Y:S04]  /*1ebc0*/  LDL.LU R12, [R1+0x70] ;  /* 0x00007000010c7983 */ /* 0x000ea80000300800 */
[----:B0-----:R-:W2:Y:S04]  /*1ebd0*/  LDL.LU R13, [R1+0x74] ;  /* 0x00007400010d7983 */ /* 0x001ea80000300800 */
[----:B------:R-:W3:Y:S04]  /*1ebe0*/  LDL.LU R14, [R1+0x78] ;  /* 0x00007800010e7983 */ /* 0x000ee80000300800 */
[----:B------:R-:W3:Y:S04]  /*1ebf0*/  LDL.LU R15, [R1+0x7c] ;  /* 0x00007c00010f7983 */ /* 0x000ee80000300800 */
[----:B------:R-:W4:Y:S04]  /*1ec00*/  LDL.LU R2, [R1+0x368] ;  /* 0x0003680001027983 */ /* 0x000f280000300800 */
[----:B------:R-:W4:Y:S04]  /*1ec10*/  LDL.LU R3, [R1+0x36c] ;  /* 0x00036c0001037983 */ /* 0x000f280000300800 */
[----:B---3--:R-:W-:Y:S04]  /*1ec20*/  STL.64 [R1+0xe18], R14 ;  /* 0x000e180e01007387 */ /* 0x008fe80000100a00 */
[----:B--2---:R0:W-:Y:S04]  /*1ec30*/  STL.64 [R1+0xe10], R12 ;  /* 0x000e100c01007387 */ /* 0x0041e80000100a00 */
[----:B0-----:R-:W2:Y:S04]  /*1ec40*/  LDL.LU R12, [R1+0x50] ;  /* 0x00005000010c7983 */ /* 0x001ea80000300800 */
[----:B------:R-:W2:Y:S04]  /*1ec50*/  LDL.LU R13, [R1+0x54] ;  /* 0x00005400010d7983 */ /* 0x000ea80000300800 */
[----:B------:R-:W3:Y:S04]  /*1ec60*/  LDL.LU R14, [R1+0x58] ;  /* 0x00005800010e7983 */ /* 0x000ee80000300800 */
[----:B------:R-:W3:Y:S04]  /*1ec70*/  LDL.LU R15, [R1+0x5c] ;  /* 0x00005c00010f7983 */ /* 0x000ee80000300800 */
[----:B---3--:R-:W-:Y:S04]  /*1ec80*/  STL.64 [R1+0xe28], R14 ;  /* 0x000e280e01007387 */ /* 0x008fe80000100a00 */
[----:B--2---:R0:W-:Y:S04]  /*1ec90*/  STL.64 [R1+0xe20], R12 ;  /* 0x000e200c01007387 */ /* 0x0041e80000100a00 */
[----:B0-----:R-:W2:Y:S04]  /*1eca0*/  LDL.LU R12, [R1+0x30] ;  /* 0x00003000010c7983 */ /* 0x001ea80000300800 */
[----:B------:R-:W2:Y:S04]  /*1ecb0*/  LDL.LU R13, [R1+0x34] ;  /* 0x00003400010d7983 */ /* 0x000ea80000300800 */
[----:B------:R-:W2:Y:S04]  /*1ecc0*/  LDL.LU R14, [R1+0x38] ;  /* 0x00003800010e7983 */ /* 0x000ea80000300800 */
[----:B------:R-:W2:Y:S04]  /*1ecd0*/  LDL.LU R15, [R1+0x3c] ;  /* 0x00003c00010f7983 */ /* 0x000ea80000300800 */
[----:B------:R-:W3:Y:S04]  /*1ece0*/  LDL.LU R8, [R1+0x398] ;  /* 0x0003980001087983 */ /* 0x000ee80000300800 */
[----:B------:R-:W3:Y:S04]  /*1ecf0*/  LDL.LU R9, [R1+0x39c] ;  /* 0x00039c0001097983 */ /* 0x000ee80000300800 */
[----:B------:R-:W4:Y:S04]  /*1ed00*/  LDL.LU R10, [R1+0x3a8] ;  /* 0x0003a800010a7983 */ /* 0x000f280000300800 */
[----:B------:R-:W4:Y:S01]  /*1ed10*/  LDL.LU R11, [R1+0x3ac] ;  /* 0x0003ac00010b7983 */ /* 0x000f220000300800 */
[----:B------:R-:W-:Y:S03]  /*1ed20*/  HMMA.16816.F32 R4, R4, R22, R24 ;  /* 0x000000160404723c */ /* 0x000fe60000001818 */
[----:B----4-:R-:W-:Y:S04]  /*1ed30*/  STL.64 [R1+0xdf0], R10 ;  /* 0x000df00a01007387 */ /* 0x010fe80000100a00 */
[----:B---3--:R0:W-:Y:S04]  /*1ed40*/  STL.64 [R1+0xde8], R8 ;  /* 0x000de80801007387 */ /* 0x0081e80000100a00 */
[----:B0-----:R-:W3:Y:S04]  /*1ed50*/  LDL.LU R8, [R1+0x90] ;  /* 0x0000900001087983 */ /* 0x001ee80000300800 */
[----:B------:R-:W3:Y:S04]  /*1ed60*/  LDL.LU R9, [R1+0x94] ;  /* 0x0000940001097983 */ /* 0x000ee80000300800 */
[----:B------:R-:W3:Y:S04]  /*1ed70*/  LDL.LU R10, [R1+0x98] ;  /* 0x00009800010a7983 */ /* 0x000ee80000300800 */
[----:B------:R-:W3:Y:S04]  /*1ed80*/  LDL.LU R11, [R1+0x9c] ;  /* 0x00009c00010b7983 */ /* 0x000ee80000300800 */
[----:B------:R-:W4:Y:S04]  /*1ed90*/  LDL.LU.64 R26, [R1+0xe38] ;  /* 0x000e3800011a7983 */ /* 0x000f280000300a00 */
[----:B------:R-:W2:Y:S01]  /*1eda0*/  LDL.LU.64 R24, [R1+0xe30] ;  /* 0x000e300001187983 */ /* 0x000ea20000300a00 */
[----:B------:R-:W-:-:S02]  /*1edb0*/  F2FP.F16.E5M2.UNPACK_B R16, R16 ;  /* 0x00000010ff10723e */ /* 0x000fc400020004ff */
[----:B------:R-:W-:Y:S02]  /*1edc0*/  F2FP.F16.E5M2.UNPACK_B R17, R17 ;  /* 0x00000011ff11723e */ /* 0x000fe400020004ff */
[----:B------:R-:W-:Y:S02]  /*1edd0*/  F2FP.F16.E5M2.UNPACK_B R18, R18 ;  /* 0x00000012ff12723e */ /* 0x000fe400020004ff */
[----:B------:R-:W-:Y:S01]  /*1ede0*/  F2FP.F16.E5M2.UNPACK_B R19, R19 ;  /* 0x00000013ff13723e */ /* 0x000fe200020004ff */
[----:B------:R-:W3:Y:S04]  /*1edf0*/  LDL.LU R22, [R1+0x358] ;  /* 0x0003580001167983 */ /* 0x000ee80000300800 */
[----:B------:R-:W4:Y:S04]  /*1ee00*/  LDL.LU R23, [R1+0x35c] ;  /* 0x00035c0001177983 */ /* 0x000f280000300800 */
[----:B------:R0:W-:Y:S04]  /*1ee10*/  STL.64 [R1], R4 ;  /* 0x0000000401007387 */ /* 0x0001e80000100a00 */
        /* <DEDUP_REMOVED lines=9> */
[----:B0-----:R-:W2:Y:S04]  /*1eeb0*/  LDL.LU.64 R14, [R1+0xe28] ;  /* 0x000e2800010e7983 */ /* 0x001ea80000300a00 */
[----:B------:R-:W2:Y:S01]  /*1eec0*/  LDL.LU.64 R12, [R1+0xe20] ;  /* 0x000e2000010c7983 */ /* 0x000ea20000300a00 */
[----:B---3--:R-:W-:-:S02]  /*1eed0*/  F2FP.F16.E5M2.UNPACK_B R22, R22.H1 ;  /* 0x00000016ff16723e */ /* 0x008fc400030004ff */
[----:B----4-:R-:W-:Y:S01]  /*1eee0*/  F2FP.F16.E5M2.UNPACK_B R23, R23.H1 ;  /* 0x00000017ff17723e */ /* 0x010fe200030004ff */
        /* <DEDUP_REMOVED lines=19> */
[----:B------:R-:W4:Y:S01]  /*1f020*/  LDL.LU R13, [R1+0xe00] ;  /* 0x000e0000010d7983 */ /* 0x000f220000300800 */
[----:B------:R-:W-:-:S02]  /*1f030*/  F2FP.F16.E5M2.UNPACK_B R4, R4.H1 ;  /* 0x00000004ff04723e */ /* 0x000fc400030004ff */
[----:B------:R-:W-:Y:S02]  /*1f040*/  F2FP.F16.E5M2.UNPACK_B R5, R5.H1 ;  /* 0x00000005ff05723e */ /* 0x000fe400030004ff */
[----:B------:R-:W-:Y:S02]  /*1f050*/  F2FP.F16.E5M2.UNPACK_B R6, R6.H1 ;  /* 0x00000006ff06723e */ /* 0x000fe400030004ff */
[----:B------:R-:W-:-:S03]  /*1f060*/  F2FP.F16.E5M2.UNPACK_B R7, R7.H1 ;  /* 0x00000007ff07723e */ /* 0x000fc600030004ff */
[C---:B------:R-:W-:Y:S06]  /*1f070*/  HMMA.16816.F32 R8, R16.reuse, R4, R8 ;  /* 0x000000041008723c */ /* 0x040fec0000001808 */
[----:B---3--:R-:W-:Y:S01]  /*1f080*/  HMMA.16816.F32 R24, R16, R6, R24 ;  /* 0x000000061018723c */ /* 0x008fe20000001818 */
[----:B------:R-:W-:Y:S02]  /*1f090*/  IMAD R12, R21, 0x100, R20 ;  /* 0x00000100150c7824 */ /* 0x000fe400078e0214 */
[----:B------:R-:W3:Y:S04]  /*1f0a0*/  LDL.LU R20, [R1+0x3b8] ;  /* 0x0003b80001147983 */ /* 0x000ee80000300800 */
[----:B------:R-:W3:Y:S01]  /*1f0b0*/  LDL.LU R21, [R1+0x3bc] ;  /* 0x0003bc0001157983 */ /* 0x000ee20000300800 */
[----:B--2---:R-:W-:-:S02]  /*1f0c0*/  IMAD R14, R14, 0x100, R28 ;  /* 0x000001000e0e7824 */ /* 0x004fc400078e021c */
[----:B----4-:R-:W-:Y:S02]  /*1f0d0*/  IMAD R13, R13, 0x100, R0 ;  /* 0x000001000d0d7824 */ /* 0x010fe400078e0200 */
[----:B------:R-:W2:Y:S04]  /*1f0e0*/  LDL.LU R0, [R1+0xdfc] ;  /* 0x000dfc0001007983 */ /* 0x000ea80000300800 */
[----:B------:R-:W4:Y:S04]  /*1f0f0*/  LDL.LU R28, [R1+0xdf8] ;  /* 0x000df800011c7983 */ /* 0x000f280000300800 */
[----:B------:R-:W-:Y:S04]  /*1f100*/  STL.64 [R1+0x90], R8 ;  /* 0x0000900801007387 */ /* 0x000fe80000100a00 */
[----:B------:R0:W-:Y:S01]  /*1f110*/  STL.64 [R1+0x98], R10 ;  /* 0x0000980a01007387 */ /* 0x0001e20000100a00 */
[----:B------:R-:W-:-:S03]  /*1f120*/  IMAD R15, R15, 0x100, R29 ;  /* 0x000001000f0f7824 */ /* 0x000fc600078e021d */
[----:B0-----:R-:W3:Y:S04]  /*1f130*/  LDL.LU.64 R10, [R1+0xdf0] ;  /* 0x000df000010a7983 */ /* 0x001ee80000300a00 */
[----:B------:R-:W2:Y:S04]  /*1f140*/  LDL.LU.64 R8, [R1+0xde8] ;  /* 0x000de80001087983 */ /* 0x000ea80000300a00 */
[----:B------:R-:W4:Y:S04]  /*1f150*/  LDL.LU R29, [R1+0xde0] ;  /* 0x000de000011d7983 */ /* 0x000f280000300800 */
[----:B------:R0:W-:Y:S04]  /*1f160*/  STL.64 [R1+0x260], R24 ;  /* 0x0002601801007387 */ /* 0x0001e80000100a00 */
[----:B------:R1:W-:Y:S04]  /*1f170*/  STL.64 [R1+0x268], R26 ;  /* 0x0002681a01007387 */ /* 0x0003e80000100a00 */
[----:B0-----:R-:W3:Y:S04]  /*1f180*/  LDL.LU R24, [R1+0x190] ;  /* 0x0001900001187983 */ /* 0x001ee80000300800 */
[----:B------:R-:W3:Y:S04]  /*1f190*/  LDL.LU R25, [R1+0x194] ;  /* 0x0001940001197983 */ /* 0x000ee80000300800 */
[----:B-1----:R-:W2:Y:S04]  /*1f1a0*/  LDL.LU R26, [R1+0x198] ;  /* 0x00019800011a7983 */ /* 0x002ea80000300800 */
[----:B------:R-:W2:Y:S04]  /*1f1b0*/  LDL.LU R27, [R1+0x19c] ;  /* 0x00019c00011b7983 */ /* 0x000ea80000300800 */
[----:B--2---:R-:W-:Y:S04]  /*1f1c0*/  STL.64 [R1+0xdc8], R26 ;  /* 0x000dc81a01007387 */ /* 0x004fe80000100a00 */
[----:B---3--:R0:W-:Y:S04]  /*1f1d0*/  STL.64 [R1+0xdc0], R24 ;  /* 0x000dc01801007387 */ /* 0x0081e80000100a00 */
        /* <DEDUP_REMOVED lines=12> */
[----:B0-----:R-:W3:Y:S04]  /*1f2a0*/  LDL.LU R4, [R1+0x160] ;  /* 0x0001600001047983 */ /* 0x001ee80000300800 */
[----:B------:R-:W3:Y:S04]  /*1f2b0*/  LDL.LU R5, [R1+0x164] ;  /* 0x0001640001057983 */ /* 0x000ee80000300800 */
[----:B------:R-:W4:Y:S04]  /*1f2c0*/  LDL.LU R6, [R1+0x168] ;  /* 0x0001680001067983 */ /* 0x000f280000300800 */
[----:B------:R-:W4:Y:S01]  /*1f2d0*/  LDL.LU R7, [R1+0x16c] ;  /* 0x00016c0001077983 */ /* 0x000f220000300800 */
[----:B------:R-:W-:-:S02]  /*1f2e0*/  F2FP.F16.E5M2.UNPACK_B R8, R8.H1 ;  /* 0x00000008ff08723e */ /* 0x000fc400030004ff */
[----:B------:R-:W-:Y:S01]  /*1f2f0*/  F2FP.F16.E5M2.UNPACK_B R9, R9.H1 ;  /* 0x00000009ff09723e */ /* 0x000fe200030004ff */
[----:B----4-:R-:W-:Y:S04]  /*1f300*/  STL.64 [R1+0xd98], R6 ;  /* 0x000d980601007387 */ /* 0x010fe80000100a00 */
[----:B---3--:R0:W-:Y:S04]  /*1f310*/  STL.64 [R1+0xd90], R4 ;  /* 0x000d900401007387 */ /* 0x0081e80000100a00 */
[----:B0-----:R-:W3:Y:S04]  /*1f320*/  LDL.LU R4, [R1+0x170] ;  /* 0x0001700001047983 */ /* 0x001ee80000300800 */
[----:B------:R-:W3:Y:S04]  /*1f330*/  LDL.LU R5, [R1+0x174] ;  /* 0x0001740001057983 */ /* 0x000ee80000300800 */
[----:B------:R-:W4:Y:S04]  /*1f340*/  LDL.LU R6, [R1+0x178] ;  /* 0x0001780001067983 */ /* 0x000f280000300800 */
[----:B------:R-:W4:Y:S01]  /*1f350*/  LDL.LU R7, [R1+0x17c] ;  /* 0x00017c0001077983 */ /* 0x000f220000300800 */
[----:B--2---:R-:W-:Y:S03]  /*1f360*/  HMMA.16816.F32 R24, R16, R8, R24 ;  /* 0x000000081018723c */ /* 0x004fe60000001818 */
        /* <DEDUP_REMOVED lines=10> */
[----:B------:R-:W-:-:S02]  /*1f410*/  F2FP.F16.E5M2.UNPACK_B R10, R10.H1 ;  /* 0x0000000aff0a723e */ /* 0x000fc400030004ff */
[----:B------:R-:W-:-:S07]  /*1f420*/  F2FP.F16.E5M2.UNPACK_B R11, R11.H1 ;  /* 0x0000000bff0b723e */ /* 0x000fce00030004ff */
[----:B---3--:R-:W-:-:S15]  /*1f430*/  HMMA.16816.F32 R24, R16, R10, R24 ;  /* 0x0000000a1018723c */ /* 0x008fde0000001818 */
[----:B------:R-:W-:-:S08]  /*1f440*/  NOP ;  /* 0x0000000000007918 */ /* 0x000fd00000000000 */
[----:B------:R-:W-:Y:S04]  /*1f450*/  STL.64 [R1+0x1f0], R24 ;  /* 0x0001f01801007387 */ /* 0x000fe80000100a00 */
[----:B------:R0:W-:Y:S04]  /*1f460*/  STL.64 [R1+0x1f8], R26 ;  /* 0x0001f81a01007387 */ /* 0x0001e80000100a00 */
[----:B0-----:R-:W3:Y:S04]  /*1f470*/  LDL.LU.64 R26, [R1+0xdc8] ;  /* 0x000dc800011a7983 */ /* 0x001ee80000300a00 */
[----:B------:R-:W3:Y:S01]  /*1f480*/  LDL.LU.64 R24, [R1+0xdc0] ;  /* 0x000dc00001187983 */ /* 0x000ee20000300a00 */
[----:B------:R-:W-:-:S02]  /*1f490*/  F2FP.F16.E5M2.UNPACK_B R20, R20.H1 ;  /* 0x00000014ff14723e */ /* 0x000fc400030004ff */
[----:B------:R-:W-:Y:S01]  /*1f4a0*/  F2FP.F16.E5M2.UNPACK_B R21, R21.H1 ;  /* 0x00000015ff15723e */ /* 0x000fe200030004ff */
[----:B------:R-:W-:Y:S04]  /*1f4b0*/  STL.64 [R1+0xd78], R10 ;  /* 0x000d780a01007387 */ /* 0x000fe80000100a00 */
[----:B------:R0:W-:Y:S04]  /*1f4c0*/  STL.64 [R1+0xd70], R8 ;  /* 0x000d700801007387 */ /* 0x0001e80000100a00 */
[----:B0-----:R-:W4:Y:S04]  /*1f4d0*/  LDL.LU R8, [R1+0x140] ;  /* 0x0001400001087983 */ /* 0x001f280000300800 */
[----:B------:R-:W4:Y:S04]  /*1f4e0*/  LDL.LU R9, [R1+0x144] ;  /* 0x0001440001097983 */ /* 0x000f280000300800 */
[----:B------:R-:W4:Y:S04]  /*1f4f0*/  LDL.LU R10, [R1+0x148] ;  /* 0x00014800010a7983 */ /* 0x000f280000300800 */
[----:B------:R-:W4:Y:S01]  /*1f500*/  LDL.LU R11, [R1+0x14c] ;  /* 0x00014c00010b7983 */ /* 0x000f220000300800 */
[----:B---3--:R-:W-:Y:S03]  /*1f510*/  HMMA.16816.F32 R16, R16, R20, R24 ;  /* 0x000000141010723c */ /* 0x008fe60000001818 */
[----:B------:R-:W3:Y:S04]  /*1f520*/  LDL.LU.64 R26, [R1+0xdb8] ;  /* 0x000db800011a7983 */ /* 0x000ee80000300a00 */
[----:B------:R-:W2:Y:S01]  /*1f530*/  LDL.LU.64 R24, [R1+0xdb0] ;  /* 0x000db00001187983 */ /* 0x000ea20000300a00 */
[----:B------:R-:W-:-:S02]  /*1f540*/  F2FP.F16.E5M2.UNPACK_B R12, R12 ;  /* 0x0000000cff0c723e */ /* 0x000fc400020004ff */
[----:B------:R-:W-:Y:S02]  /*1f550*/  F2FP.F16.E5M2.UNPACK_B R13, R13 ;  /* 0x0000000dff0d723e */ /* 0x000fe400020004ff */
[----:B------:R-:W-:Y:S02]  /*1f560*/  F2FP.F16.E5M2.UNPACK_B R14, R14 ;  /* 0x0000000eff0e723e */ /* 0x000fe400020004ff */
[----:B------:R-:W-:-:S09]  /*1f570*/  F2FP.F16.E5M2.UNPACK_B R15, R15 ;  /* 0x0000000fff0f723e */ /* 0x000fd200020004ff */
        /* <DEDUP_REMOVED lines=11> */
[----:B------:R-:W2:Y:S04]  /*1f630*/  LDL.LU.64 R4, [R1+0xda0] ;  /* 0x000da00001047983 */ /* 0x000ea80000300a00 */
[----:B---3--:R0:W-:Y:S04]  /*1f640*/  STL.64 [R1+0xd48], R26 ;  /* 0x000d481a01007387 */ /* 0x0081e80000100a00 */
[----:B0-----:R-:W3:Y:S04]  /*1f650*/  LDL.LU R26, [R1+0xb94] ;  /* 0x000b9400011a7983 */ /* 0x001ee80000300800 */
[----:B------:R-:W3:Y:S04]  /*1f660*/  LDL.LU R27, [R1+0xb9c] ;  /* 0x000b9c00011b7983 */ /* 0x000ee80000300800 */
[----:B------:R0:W-:Y:S04]  /*1f670*/  STL.64 [R1+0xd40], R24 ;  /* 0x000d401801007387 */ /* 0x0001e80000100a00 */
[----:B0-----:R-:W3:Y:S04]  /*1f680*/  LDL.LU R24, [R1+0xb84] ;  /* 0x000b840001187983 */ /* 0x001ee80000300800 */
[----:B------:R-:W3:Y:S01]  /*1f690*/  LDL.LU R25, [R1+0xb8c] ;  /* 0x000b8c0001197983 */ /* 0x000ee20000300800 */
        /* <DEDUP_REMOVED lines=10> */
[----:B------:R-:W4:Y:S01]  /*1f740*/  LDL.LU R22, [R1+0x158] ;  /* 0x0001580001167983 */ /* 0x000f220000300800 */
[----:B------:R-:W-:-:S03]  /*1f750*/  IMAD.MOV.U32 R23, RZ, RZ, R29 ;  /* 0x000000ffff177224 */ /* 0x000fc600078e001d */
[----:B------:R-:W3:Y:S01]  /*1f760*/  LDL.LU R29, [R1+0xbb8] ;  /* 0x000bb800011d7983 */ /* 0x000ee20000300800 */
[----:B--2---:R-:W-:-:S15]  /*1f770*/  HMMA.16816.F32 R4, R12, R2, R4 ;  /* 0x000000020c04723c */ /* 0x004fde0000001804 */
[----:B------:R-:W-:-:S08]  /*1f780*/  NOP ;  /* 0x0000000000007918 */ /* 0x000fd00000000000 */
[----:B------:R-:W-:Y:S04]  /*1f790*/  STL.64 [R1+0x170], R4 ;  /* 0x0001700401007387 */ /* 0x000fe80000100a00 */
[----:B------:R0:W-:Y:S04]  /*1f7a0*/  STL.64 [R1+0x178], R6 ;  /* 0x0001780601007387 */ /* 0x0001e80000100a00 */
[----:B0-----:R-:W2:Y:S04]  /*1f7b0*/  LDL.LU.64 R6, [R1+0xd88] ;  /* 0x000d880001067983 */ /* 0x001ea80000300a00 */
[----:B------:R-:W4:Y:S02]  /*1f7c0*/  LDL.LU.64 R4, [R1+0xd80] ;  /* 0x000d800001047983 */ /* 0x000f240000300a00 */
[----:B----4-:R-:W-:-:S15]  /*1f7d0*/  HMMA.16816.F32 R20, R12, R4, R20 ;  /* 0x000000040c14723c */ /* 0x010fde0000001814 */
[----:B------:R-:W-:-:S08]  /*1f7e0*/  NOP ;  /* 0x0000000000007918 */ /* 0x000fd00000000000 */
[----:B------:R0:W-:Y:S04]  /*1f7f0*/  STL.64 [R1+0x160], R20 ;  /* 0x0001601401007387 */ /* 0x0001e80000100a00 */
[----:B------:R1:W-:Y:S04]  /*1f800*/  STL.64 [R1+0x168], R22 ;  /* 0x0001681601007387 */ /* 0x0003e80000100a00 */
[----:B0-----:R-:W4:Y:S04]  /*1f810*/  LDL.LU R20, [R1+0x1c0] ;  /* 0x0001c00001147983 */ /* 0x001f280000300800 */
[----:B------:R-:W4:Y:S04]  /*1f820*/  LDL.LU R21, [R1+0x1c4] ;  /* 0x0001c40001157983 */ /* 0x000f280000300800 */
[----:B-1----:R-:W3:Y:S04]  /*1f830*/  LDL.LU R22, [R1+0x1c8] ;  /* 0x0001c80001167983 */ /* 0x002ee80000300800 */
        /* <DEDUP_REMOVED lines=11> */
[----:B------:R-:W2:Y:S04]  /*1f8f0*/  LDL.LU.64 R8, [R1+0xd70] ;  /* 0x000d700001087983 */ /* 0x000ea80000300a00 */
[----:B------:R-:W-:Y:S04]  /*1f900*/  STL.64 [R1+0xd18], R6 ;  /* 0x000d180601007387 */ /* 0x000fe80000100a00 */
[----:B------:R0:W-:Y:S04]  /*1f910*/  STL.64 [R1+0xd10], R4 ;  /* 0x000d100401007387 */ /* 0x0001e80000100a00 */
[----:B0-----:R-:W4:Y:S04]  /*1f920*/  LDL.LU R4, [R1+0x100] ;  /* 0x0001000001047983 */ /* 0x001f280000300800 */
[----:B------:R-:W4:Y:S04]  /*1f930*/  LDL.LU R5, [R1+0x104] ;  /* 0x0001040001057983 */ /* 0x000f280000300800 */
[----:B------:R-:W3:Y:S04]  /*1f940*/  LDL.LU R6, [R1+0x108] ;  /* 0x0001080001067983 */ /* 0x000ee80000300800 */
[----:B------:R-:W3:Y:S01]  /*1f950*/  LDL.LU R7, [R1+0x10c] ;  /* 0x00010c0001077983 */ /* 0x000ee20000300800 */
[----:B------:R-:W-:-:S02]  /*1f960*/  IMAD R16, R16, 0x100, R24 ;  /* 0x0000010010107824 */ /* 0x000fc400078e0218 */
[----:B------:R-:W-:Y:S01]  /*1f970*/  IMAD R17, R17, 0x100, R25 ;  /* 0x0000010011117824 */ /* 0x000fe200078e0219 */
[----:B------:R-:W2:Y:S01]  /*1f980*/  LDL.LU R24, [R1+0x130] ;  /* 0x0001300001187983 */ /* 0x000ea20000300800 */
[----:B------:R-:W-:-:S03]  /*1f990*/  IMAD R18, R18, 0x100, R26 ;  /* 0x0000010012127824 */ /* 0x000fc600078e021a */
[----:B------:R-:W2:Y:S01]  /*1f9a0*/  LDL.LU R25, [R1+0x134] ;  /* 0x0001340001197983 */ /* 0x000ea20000300800 */
[----:B------:R-:W-:-:S03]  /*1f9b0*/  IMAD R19, R19, 0x100, R27 ;  /* 0x0000010013137824 */ /* 0x000fc600078e021b */
[----:B------:R-:W2:Y:S04]  /*1f9c0*/  LDL.LU R26, [R1+0x138] ;  /* 0x00013800011a7983 */ /* 0x000ea80000300800 */
[----:B------:R-:W2:Y:S04]  /*1f9d0*/  LDL.LU R27, [R1+0x13c] ;  /* 0x00013c00011b7983 */ /* 0x000ea80000300800 */
[----:B---3--:R-:W-:Y:S04]  /*1f9e0*/  STL.64 [R1+0xd28], R6 ;  /* 0x000d280601007387 */ /* 0x008fe80000100a00 */
[----:B----4-:R0:W-:Y:S04]  /*1f9f0*/  STL.64 [R1+0xd20], R4 ;  /* 0x000d200401007387 */ /* 0x0101e80000100a00 */
[----:B0-----:R-:W3:Y:S04]  /*1fa00*/  LDL.LU R4, [R1+0x110] ;  /* 0x0001100001047983 */ /* 0x001ee80000300800 */
[----:B------:R-:W3:Y:S04]  /*1fa10*/  LDL.LU R5, [R1+0x114] ;  /* 0x0001140001057983 */ /* 0x000ee80000300800 */
[----:B------:R-:W4:Y:S04]  /*1fa20*/  LDL.LU R6, [R1+0x118] ;  /* 0x0001180001067983 */ /* 0x000f280000300800 */
[----:B------:R-:W4:Y:S01]  /*1fa30*/  LDL.LU R7, [R1+0x11c] ;  /* 0x00011c0001077983 */ /* 0x000f220000300800 */
[C---:B--2---:R-:W-:Y:S03]  /*1fa40*/  HMMA.16816.F32 R20, R12.reuse, R8, R20 ;  /* 0x000000080c14723c */ /* 0x044fe60000001814 */
        /* <DEDUP_REMOVED lines=29> */
[----:B------:R-:W3:Y:S04]  /*1fc20*/  LDL.LU.64 R26, [R1+0xd48] ;  /* 0x000d4800011a7983 */ /* 0x000ee80000300a00 */
[----:B------:R-:W4:Y:S01]  /*1fc30*/  LDL.LU.64 R24, [R1+0xd40] ;  /* 0x000d400001187983 */ /* 0x000f220000300a00 */
[----:B------:R-:W-:-:S02]  /*1fc40*/  F2FP.F16.E5M2.UNPACK_B R16, R16 ;  /* 0x00000010ff10723e */ /* 0x000fc400020004ff */
[----:B------:R-:W-:Y:S02]  /*1fc50*/  F2FP.F16.E5M2.UNPACK_B R17, R17 ;  /* 0x00000011ff11723e */ /* 0x000fe400020004ff */
[----:B------:R-:W-:Y:S02]  /*1fc60*/  F2FP.F16.E5M2.UNPACK_B R18, R18 ;  /* 0x00000012ff12723e */ /* 0x000fe400020004ff */
[----:B------:R-:W-:Y:S01]  /*1fc70*/  F2FP.F16.E5M2.UNPACK_B R19, R19 ;  /* 0x00000013ff13723e */ /* 0x000fe200020004ff */
[----:B------:R0:W-:Y:S04]  /*1fc80*/  STL.64 [R1+0x140], R12 ;  /* 0x0001400c01007387 */ /* 0x0001e80000100a00 */
[----:B------:R1:W-:Y:S04]  /*1fc90*/  STL.64 [R1+0x148], R14 ;  /* 0x0001480e01007387 */ /* 0x0003e80000100a00 */
[----:B0-----:R-:W3:Y:S04]  /*1fca0*/  LDL.LU R12, [R1+0xba0] ;  /* 0x000ba000010c7983 */ /* 0x001ee80000300800 */
[----:B------:R-:W3:Y:S04]  /*1fcb0*/  LDL.LU R13, [R1+0xba8] ;  /* 0x000ba800010d7983 */ /* 0x000ee80000300800 */
[----:B-1----:R-:W3:Y:S04]  /*1fcc0*/  LDL.LU R14, [R1+0xbb0] ;  /* 0x000bb000010e7983 */ /* 0x002ee80000300800 */
[----:B------:R-:W3:Y:S01]  /*1fcd0*/  LDL.LU R15, [R1+0xbbc] ;  /* 0x000bbc00010f7983 */ /* 0x000ee20000300800 */
[----:B----4-:R-:W-:-:S15]  /*1fce0*/  HMMA.16816.F32 R4, R16, R24, R4 ;  /* 0x000000181004723c */ /* 0x010fde0000001804 */
        /* <DEDUP_REMOVED lines=9> */
[----:B0-----:R-:W4:Y:S04]  /*1fd80*/  LDL.LU.64 R6, [R1+0xd28] ;  /* 0x000d280001067983 */ /* 0x001f280000300a00 */
[----:B------:R-:W4:Y:S04]  /*1fd90*/  LDL.LU.64 R4, [R1+0xd20] ;  /* 0x000d200001047983 */ /* 0x000f280000300a00 */
[----:B------:R0:W-:Y:S04]  /*1fda0*/  STL.64 [R1+0xce8], R22 ;  /* 0x000ce81601007387 */ /* 0x0001e80000100a00 */
        /* <DEDUP_REMOVED lines=15> */
[----:B------:R-:W4:Y:S01]  /*1fea0*/  LDL.LU.64 R8, [R1+0xd00] ;  /* 0x000d000001087983 */ /* 0x000f220000300a00 */
[----:B---3--:R-:W-:-:S02]  /*1feb0*/  IMAD R13, R13, 0x100, R22 ;  /* 0x000001000d0d7824 */ /* 0x008fc400078e0216 */
[----:B------:R-:W-:Y:S02]  /*1fec0*/  IMAD R12, R12, 0x100, R21 ;  /* 0x000001000c0c7824 */ /* 0x000fe400078e0215 */
[----:B------:R-:W-:Y:S02]  /*1fed0*/  IMAD.MOV.U32 R22, RZ, RZ, R26 ;  /* 0x000000ffff167224 */ /* 0x000fe400078e001a */
[----:B------:R-:W-:Y:S01]  /*1fee0*/  IMAD.MOV.U32 R21, RZ, RZ, R27 ;  /* 0x000000ffff157224 */ /* 0x000fe200078e001b */
        /* <DEDUP_REMOVED lines=11> */
[----:B------:R-:W3:Y:S04]  /*1ffa0*/  LDL.LU R7, [R1+0x1bc] ;  /* 0x0001bc0001077983 */ /* 0x000ee80000300800 */
[----:B------:R-:W4:Y:S04]  /*1ffb0*/  LDL.LU R26, [R1+0x6d8] ;  /* 0x0006d800011a7983 */ /* 0x000f280000300800 */
[----:B------:R-:W4:Y:S01]  /*1ffc0*/  LDL.LU R27, [R1+0x6fc] ;  /* 0x0006fc00011b7983 */ /* 0x000f220000300800 */
[----:B------:R-:W-:-:S02]  /*1ffd0*/  IMAD.MOV.U32 R20, RZ, RZ, R28 ;  /* 0x000000ffff147224 */ /* 0x000fc400078e001c */
[----:B------:R-:W-:Y:S02]  /*1ffe0*/  IMAD R14, R14, 0x100, R23 ;  /* 0x000001000e0e7824 */ /* 0x000fe400078e0217 */
[----:B------:R-:W-:Y:S02]  /*1fff0*/  IMAD R15, R29, 0x100, R15 ;  /* 0x000001001d0f7824 */ /* 0x000fe400078e020f */
[----:B------:R-:W-:Y:S01]  /*20000*/  IMAD.MOV.U32 R23, RZ, RZ, R0 ;  /* 0x000000ffff177224 */ /* 0x000fe200078e0000 */
[C---:B---3--:R-:W-:Y:S01]  /*20010*/  HMMA.16816.F32 R4, R16.reuse, R8, R4 ;  /* 0x000000081004723c */ /* 0x048fe20000001804 */
[----:B----4-:R-:W-:Y:S04]  /*20020*/  STL.64 [R1+0xcd8], R26 ;  /* 0x000cd81a01007387 */ /* 0x010fe80000100a00 */
[----:B------:R0:W-:Y:S04]  /*20030*/  STL.64 [R1+0xcd0], R24 ;  /* 0x000cd01801007387 */ /* 0x0001e80000100a00 */
[----:B------:R-:W3:Y:S04]  /*20040*/  LDL.LU R28, [R1+0x6d0] ;  /* 0x0006d000011c7983 */ /* 0x000ee80000300800 */
[----:B------:R-:W4:Y:S04]  /*20050*/  LDL.LU R29, [R1+0x6f4] ;  /* 0x0006f400011d7983 */ /* 0x000f280000300800 */
[----:B------:R-:W4:Y:S04]  /*20060*/  LDL.LU R0, [R1+0x6c8] ;  /* 0x0006c80001007983 */ /* 0x000f280000300800 */
[----:B0-----:R-:W3:Y:S04]  /*20070*/  LDL.LU R24, [R1+0xd0] ;  /* 0x0000d00001187983 */ /* 0x001ee80000300800 */
[----:B------:R0:W-:Y:S04]  /*20080*/  STL.64 [R1+0x1c0], R4 ;  /* 0x0001c00401007387 */ /* 0x0001e80000100a00 */
[----:B------:R1:W-:Y:S04]  /*20090*/  STL.64 [R1+0x1c8], R6 ;  /* 0x0001c80601007387 */ /* 0x0003e80000100a00 */
[----:B------:R-:W3:Y:S04]  /*200a0*/  LDL.LU R25, [R1+0xd4] ;  /* 0x0000d40001197983 */ /* 0x000ee80000300800 */
[----:B------:R-:W3:Y:S04]  /*200b0*/  LDL.LU R26, [R1+0xd8] ;  /* 0x0000d800011a7983 */ /* 0x000ee80000300800 */
[----:B------:R-:W3:Y:S04]  /*200c0*/  LDL.LU R27, [R1+0xdc] ;  /* 0x0000dc00011b7983 */ /* 0x000ee80000300800 */
[----:B0-----:R-:W4:Y:S04]  /*200d0*/  LDL.LU R4, [R1+0x80] ;  /* 0x0000800001047983 */ /* 0x001f280000300800 */
[----:B------:R-:W4:Y:S04]  /*200e0*/  LDL.LU R5, [R1+0x84] ;  /* 0x0000840001057983 */ /* 0x000f280000300800 */
[----:B-1----:R-:W3:Y:S04]  /*200f0*/  LDL.LU R6, [R1+0x88] ;  /* 0x0000880001067983 */ /* 0x002ee80000300800 */
[----:B------:R-:W3:Y:S01]  /*20100*/  LDL.LU R7, [R1+0x8c] ;  /* 0x00008c0001077983 */ /* 0x000ee20000300800 */
[C---:B--2---:R-:W-:Y:S03]  /*20110*/  HMMA.16816.F32 R20, R16.reuse, R10, R20 ;  /* 0x0000000a1014723c */ /* 0x044fe60000001814 */
[----:B---3--:R-:W-:Y:S04]  /*20120*/  STL.64 [R1+0xcb8], R6 ;  /* 0x000cb80601007387 */ /* 0x008fe80000100a00 */
[----:B----4-:R0:W-:Y:S04]  /*20130*/  STL.64 [R1+0xcb0], R4 ;  /* 0x000cb00401007387 */ /* 0x0101e80000100a00 */
        /* <DEDUP_REMOVED lines=28> */
[----:B------:R-:W4:Y:S04]  /*20300*/  LDL.LU.64 R24, [R1+0xcd0] ;  /* 0x000cd00001187983 */ /* 0x000f280000300a00 */
[----:B------:R0:W-:Y:S04]  /*20310*/  STL.64 [R1+0xe0], R16 ;  /* 0x0000e01001007387 */ /* 0x0001e80000100a00 */
[----:B------:R1:W-:Y:S04]  /*20320*/  STL.64 [R1+0xe8], R18 ;  /* 0x0000e81201007387 */ /* 0x0003e80000100a00 */
[----:B0-----:R-:W2:Y:S04]  /*20330*/  LDL.LU R16, [R1+0x6f8] ;  /* 0x0006f80001107983 */ /* 0x001ea80000300800 */
[----:B------:R-:W2:Y:S04]  /*20340*/  LDL.LU R17, [R1+0x6e8] ;  /* 0x0006e80001117983 */ /* 0x000ea80000300800 */
[----:B-1----:R-:W3:Y:S04]  /*20350*/  LDL.LU R18, [R1+0x6e0] ;  /* 0x0006e00001127983 */ /* 0x002ee80000300800 */
[----:B------:R-:W3:Y:S01]  /*20360*/  LDL.LU R19, [R1+0x3e8] ;  /* 0x0003e80001137983 */ /* 0x000ee20000300800 */
[----:B------:R-:W-:-:S02]  /*20370*/  F2FP.F16.E5M2.UNPACK_B R12, R12 ;  /* 0x0000000cff0c723e */ /* 0x000fc400020004ff */
[----:B------:R-:W-:Y:S02]  /*20380*/  F2FP.F16.E5M2.UNPACK_B R13, R13 ;  /* 0x0000000dff0d723e */ /* 0x000fe400020004ff */
[----:B------:R-:W-:Y:S02]  /*20390*/  F2FP.F16.E5M2.UNPACK_B R14, R14 ;  /* 0x0000000eff0e723e */ /* 0x000fe400020004ff */
[----:B------:R-:W-:-:S07]  /*203a0*/  F2FP.F16.E5M2.UNPACK_B R15, R15 ;  /* 0x0000000fff0f723e */ /* 0x000fce00020004ff */
[C---:B----4-:R-:W-:Y:S01]  /*203b0*/  HMMA.16816.F32 R4, R12.reuse, R24, R4 ;  /* 0x000000180c04723c */ /* 0x050fe20000001804 */
        /* <DEDUP_REMOVED lines=18> */
[----:B------:R-:W2:Y:S04]  /*204e0*/  LDL.LU R22, [R1+0x4b8] ;  /* 0x0004b80001167983 */ /* 0x000ea80000300800 */
[----:B------:R-:W4:Y:S01]  /*204f0*/  LDL.LU R23, [R1+0x3ec] ;  /* 0x0003ec0001177983 */ /* 0x000f220000300800 */
[----:B---3--:R-:W-:Y:S01]  /*20500*/  HMMA.16816.F32 R4, R12, R2, R4 ;  /* 0x000000020c04723c */ /* 0x008fe20000001804 */
[----:B--2---:R-:W-:Y:S01]  /*20510*/  VIADD R22, R22, 0x1 ;  /* 0x0000000116167836 */ /* 0x004fe20000000000 */
[----:B------:R-:W0:-:S15]  /*20520*/  LDC R2, c[0x0][0x230] ;  /* 0x00008c00ff027b82 */ /* 0x000e1e0000000800 */
[----:B------:R-:W-:-:S06]  /*20530*/  NOP ;  /* 0x0000000000007918 */ /* 0x000fcc0000000000 */
[----:B------:R-:W-:Y:S04]  /*20540*/  STL.64 [R1+0x80], R4 ;  /* 0x0000800401007387 */ /* 0x000fe80000100a00 */
[----:B------:R1:W-:Y:S04]  /*20550*/  STL.64 [R1+0x88], R6 ;  /* 0x0000880601007387 */ /* 0x0003e80000100a00 */
[----:B-1----:R-:W2:Y:S04]  /*20560*/  LDL.LU.64 R6, [R1+0xca8] ;  /* 0x000ca80001067983 */ /* 0x002ea80000300a00 */
[----:B------:R-:W3:Y:S02]  /*20570*/  LDL.LU.64 R4, [R1+0xca0] ;  /* 0x000ca00001047983 */ /* 0x000ee40000300a00 */
[----:B---3--:R-:W-:-:S15]  /*20580*/  HMMA.16816.F32 R8, R12, R4, R8 ;  /* 0x000000040c08723c */ /* 0x008fde0000001808 */
[----:B------:R-:W-:-:S08]  /*20590*/  NOP ;  /* 0x0000000000007918 */ /* 0x000fd00000000000 */
[----:B------:R-:W-:Y:S04]  /*205a0*/  STL.64 [R1+0x60], R8 ;  /* 0x0000600801007387 */ /* 0x000fe80000100a00 */
[----:B------:R1:W-:Y:S04]  /*205b0*/  STL.64 [R1+0x68], R10 ;  /* 0x0000680a01007387 */ /* 0x0003e80000100a00 */
[----:B-1----:R-:W2:Y:S04]  /*205c0*/  LDL.LU.64 R10, [R1+0xc98] ;  /* 0x000c9800010a7983 */ /* 0x002ea80000300a00 */
[----:B------:R-:W2:Y:S02]  /*205d0*/  LDL.LU.64 R8, [R1+0xc90] ;  /* 0x000c900001087983 */ /* 0x000ea40000300a00 */
[----:B--2---:R-:W-:Y:S02]  /*205e0*/  HMMA.16816.F32 R4, R12, R6, R8 ;  /* 0x000000060c04723c */ /* 0x004fe40000001808 */
[----:B------:R-:W2:Y:S04]  /*205f0*/  LDL.LU.64 R10, [R1+0xc88] ;  /* 0x000c8800010a7983 */ /* 0x000ea80000300a00 */
[----:B------:R-:W3:-:S15]  /*20600*/  LDL.LU.64 R8, [R1+0xc80] ;  /* 0x000c800001087983 */ /* 0x000ede0000300a00 */
[----:B------:R-:W-:-:S02]  /*20610*/  NOP ;  /* 0x0000000000007918 */ /* 0x000fc40000000000 */
[----:B------:R1:W-:Y:S04]  /*20620*/  STL.64 [R1+0x230], R4 ;  /* 0x0002300401007387 */ /* 0x0003e80000100a00 */
[----:B------:R4:W-:Y:S04]  /*20630*/  STL.64 [R1+0x238], R6 ;  /* 0x0002380601007387 */ /* 0x0009e80000100a00 */
[----:B-1----:R-:W2:Y:S04]  /*20640*/  LDL.LU R4, [R1+0x10] ;  /* 0x0000100001047983 */ /* 0x002ea80000300800 */
[----:B------:R-:W2:Y:S04]  /*20650*/  LDL.LU R5, [R1+0x14] ;  /* 0x0000140001057983 */ /* 0x000ea80000300800 */
[----:B----4-:R-:W2:Y:S04]  /*20660*/  LDL.LU R6, [R1+0x18] ;  /* 0x0000180001067983 */ /* 0x010ea80000300800 */
[----:B------:R-:W2:Y:S01]  /*20670*/  LDL.LU R7, [R1+0x1c] ;  /* 0x00001c0001077983 */ /* 0x000ea20000300800 */
[C---:B---3--:R-:W-:Y:S06]  /*20680*/  HMMA.16816.F32 R16, R12.reuse, R8, R16 ;  /* 0x000000080c10723c */ /* 0x048fec0000001810 */
[----:B--2---:R-:W-:-:S15]  /*20690*/  HMMA.16816.F32 R4, R12, R10, R4 ;  /* 0x0000000a0c04723c */ /* 0x004fde0000001804 */
[----:B------:R-:W-:-:S02]  /*206a0*/  NOP ;  /* 0x0000000000007918 */ /* 0x000fc40000000000 */
[----:B------:R-:W-:Y:S04]  /*206b0*/  STL.64 [R1+0x220], R16 ;  /* 0x0002201001007387 */ /* 0x000fe80000100a00 */
[----:B------:R1:W-:Y:S04]  /*206c0*/  STL.64 [R1+0x228], R18 ;  /* 0x0002281201007387 */ /* 0x0003e80000100a00 */
[----:B-1----:R-:W2:Y:S04]  /*206d0*/  LDL.LU.64 R18, [R1+0xc78] ;  /* 0x000c780001127983 */ /* 0x002ea80000300a00 */
[----:B------:R-:W3:Y:S04]  /*206e0*/  LDL.LU.64 R16, [R1+0xc70] ;  /* 0x000c700001107983 */ /* 0x000ee80000300a00 */
[----:B------:R-:W4:Y:S04]  /*206f0*/  LDL.LU R8, [R1] ;  /* 0x0000000001087983 */ /* 0x000f280000300800 */
[----:B------:R1:W-:Y:S04]  /*20700*/  STL.64 [R1+0x210], R4 ;  /* 0x0002100401007387 */ /* 0x0003e80000100a00 */
[----:B------:R-:W-:Y:S04]  /*20710*/  STL.64 [R1+0x218], R6 ;  /* 0x0002180601007387 */ /* 0x000fe80000100a00 */
[----:B------:R-:W4:Y:S04]  /*20720*/  LDL.LU R9, [R1+0x4] ;  /* 0x0000040001097983 */ /* 0x000f280000300800 */
[----:B------:R-:W4:Y:S04]  /*20730*/  LDL.LU R10, [R1+0x8] ;  /* 0x00000800010a7983 */ /* 0x000f280000300800 */
[----:B------:R-:W4:Y:S01]  /*20740*/  LDL.LU R11, [R1+0xc] ;  /* 0x00000c00010b7983 */ /* 0x000f220000300800 */
[----:B-1----:R-:W1:Y:S03]  /*20750*/  LDC R4, c[0x0][0x238] ;  /* 0x00008e00ff047b82 */ /* 0x002e660000000800 */
[----:B------:R-:W-:Y:S01]  /*20760*/  STL [R1+0x4b8], R22 ;  /* 0x0004b81601007387 */ /* 0x000fe20000100800 */
[----:B-1----:R-:W-:-:S05]  /*20770*/  IMAD.SHL.U32 R4, R4, 0x40, RZ ;  /* 0x0000004004047824 */ /* 0x002fca00078e00ff */
[C---:B------:R-:W-:Y:S02]  /*20780*/  IADD3 R23, P4, R4.reuse, R23, RZ ;  /* 0x0000001704177210 */ /* 0x040fe40007f9e0ff */
[C---:B------:R-:W-:Y:S02]  /*20790*/  IADD3 R24, P5, R4.reuse, R24, RZ ;  /* 0x0000001804187210 */ /* 0x040fe40007fbe0ff */
[C---:B------:R-:W-:Y:S01]  /*207a0*/  IADD3 R25, P1, R4.reuse, R25, RZ ;  /* 0x0000001904197210 */ /* 0x040fe20007f3e0ff */
[----:B----4-:R-:W-:Y:S01]  /*207b0*/  HMMA.16816.F32 R8, R12, R20, R8 ;  /* 0x000000140c08723c */ /* 0x010fe20000001808 */
[C---:B---3--:R-:W-:Y:S02]  /*207c0*/  IADD3 R16, P6, R4.reuse, R16, RZ ;  /* 0x0000001004107210 */ /* 0x048fe40007fde0ff */
[C---:B------:R-:W-:Y:S02]  /*207d0*/  IADD3 R17, P2, R4.reuse, R17, RZ ;  /* 0x0000001104117210 */ /* 0x040fe40007f5e0ff */
[----:B--2---:R-:W-:-:S15]  /*207e0*/  IADD3 R18, P3, R4, R18, RZ ;  /* 0x0000001204127210 */ /* 0x004fde0007f7e0ff */
[----:B------:R-:W-:-:S03]  /*207f0*/  NOP ;  /* 0x0000000000007918 */ /* 0x000fc60000000000 */
[----:B------:R-:W-:Y:S04]  /*20800*/  STL.64 [R1+0xa0], R8 ;  /* 0x0000a00801007387 */ /* 0x000fe80000100a00 */
[----:B------:R-:W-:Y:S04]  /*20810*/  STL.64 [R1+0xa8], R10 ;  /* 0x0000a80a01007387 */ /* 0x000fe80000100a00 */
[----:B------:R1:W-:Y:S04]  /*20820*/  STL [R1+0x6f8], R16 ;  /* 0x0006f81001007387 */ /* 0x0003e80000100800 */
[----:B------:R-:W-:Y:S04]  /*20830*/  STL [R1+0x3ec], R23 ;  /* 0x0003ec1701007387 */ /* 0x000fe80000100800 */
[----:B------:R-:W-:Y:S04]  /*20840*/  STL [R1+0x700], R24 ;  /* 0x0007001801007387 */ /* 0x000fe80000100800 */
[----:B------:R-:W-:Y:S01]  /*20850*/  STL [R1+0x6f0], R25 ;  /* 0x0006f01901007387 */ /* 0x000fe20000100800 */
[----:B-1----:R-:W-:-:S03]  /*20860*/  SHF.R.S32.HI R16, RZ, 0x1f, R4 ;  /* 0x0000001fff107819 */ /* 0x002fc60000011404 */
[----:B------:R-:W-:Y:S02]  /*20870*/  STL [R1+0x6e8], R17 ;  /* 0x0006e81101007387 */ /* 0x000fe40000100800 */
[----:B------:R-:W-:Y:S01]  /*20880*/  IMAD.X R19, R16, 0x1, R19, P4 ;  /* 0x0000000110137824 */ /* 0x000fe200020e0613 */
[----:B------:R-:W-:Y:S01]  /*20890*/  IADD3 R26, P4, R4, R26, RZ ;  /* 0x0000001a041a7210 */ /* 0x000fe20007f9e0ff */
[----:B------:R-:W-:Y:S01]  /*208a0*/  IMAD.X R27, R16, 0x1, R27, P5 ;  /* 0x00000001101b7824 */ /* 0x000fe200028e061b */
[----:B------:R-:W-:Y:S01]  /*208b0*/  STL [R1+0x6e0], R18 ;  /* 0x0006e01201007387 */ /* 0x000fe20000100800 */
[----:B------:R-:W-:-:S03]  /*208c0*/  IADD3 R28, P5, R4, R28, RZ ;  /* 0x0000001c041c7210 */ /* 0x000fc60007fbe0ff */
[----:B------:R-:W-:Y:S01]  /*208d0*/  STL [R1+0x3e8], R19 ;  /* 0x0003e81301007387 */ /* 0x000fe20000100800 */
[----:B------:R-:W-:-:S03]  /*208e0*/  IMAD.X R29, R16, 0x1, R29, P6 ;  /* 0x00000001101d7824 */ /* 0x000fc600030e061d */
[----:B------:R-:W-:Y:S04]  /*208f0*/  STL [R1+0x6d8], R26 ;  /* 0x0006d81a01007387 */ /* 0x000fe80000100800 */
[----:B------:R-:W-:Y:S04]  /*20900*/  STL [R1+0x6fc], R27 ;  /* 0x0006fc1b01007387 */ /* 0x000fe80000100800 */
[----:B------:R1:W-:Y:S01]  /*20910*/  STL [R1+0xc6c], R4 ;  /* 0x000c6c0401007387 */ /* 0x0003e20000100800 */
[----:B------:R-:W-:-:S03]  /*20920*/  IADD3 R0, P6, R4, R0, RZ ;  /* 0x0000000004007210 */ /* 0x000fc60007fde0ff */
[----:B------:R-:W-:Y:S04]  /*20930*/  STL [R1+0x6d0], R28 ;  /* 0x0006d01c01007387 */ /* 0x000fe80000100800 */
[----:B-1----:R-:W2:Y:S04]  /*20940*/  LDL.LU R4, [R1+0x6ec] ;  /* 0x0006ec0001047983 */ /* 0x002ea80000300800 */
[----:B------:R-:W-:Y:S04]  /*20950*/  STL [R1+0x6f4], R29 ;  /* 0x0006f41d01007387 */ /* 0x000fe80000100800 */
[----:B------:R-:W3:Y:S04]  /*20960*/  LDL.LU R12, [R1+0x6dc] ;  /* 0x0006dc00010c7983 */ /* 0x000ee80000300800 */
[----:B------:R-:W-:Y:S04]  /*20970*/  STL [R1+0x6c8], R0 ;  /* 0x0006c80001007387 */ /* 0x000fe80000100800 */
[----:B---3--:R1:W-:Y:S04]  /*20980*/  STL [R1+0xc60], R12 ;  /* 0x000c600c01007387 */ /* 0x0083e80000100800 */
[----:B-1----:R-:W3:Y:S01]  /*20990*/  LDL.LU R12, [R1+0x6b8] ;  /* 0x0006b800010c7983 */ /* 0x002ee20000300800 */
[----:B0-----:R-:W-:-:S03]  /*209a0*/  VIADD R2, R2, 0x3f ;  /* 0x0000003f02027836 */ /* 0x001fc60000000000 */
[----:B---3--:R0:W-:Y:S04]  /*209b0*/  STL [R1+0xc64], R12 ;  /* 0x000c640c01007387 */ /* 0x0081e80000100800 */
[----:B0-----:R-:W3:Y:S01]  /*209c0*/  LDL.LU R12, [R1+0x6e4] ;  /* 0x0006e400010c7983 */ /* 0x001ee20000300800 */
[----:B------:R-:W-:-:S04]  /*209d0*/  SHF.R.S32.HI R3, RZ, 0x1f, R2 ;  /* 0x0000001fff037819 */ /* 0x000fc80000011402 */
[----:B------:R-:W-:-:S04]  /*209e0*/  LEA.HI R3, R3, R2, RZ, 0x6 ;  /* 0x0000000203037211 */ /* 0x000fc800078f30ff */
[----:B------:R-:W-:-:S04]  /*209f0*/  SHF.R.S32.HI R3, RZ, 0x6, R3 ;  /* 0x00000006ff037819 */ /* 0x000fc80000011403 */
[----:B------:R-:W-:Y:S01]  /*20a00*/  ISETP.NE.U32.AND P0, PT, R22, R3, PT ;  /* 0x000000031600720c */ /* 0x000fe20003f05070 */
[----:B--2---:R-:W-:Y:S01]  /*20a10*/  IMAD.X R4, R16, 0x1, R4, P1 ;  /* 0x0000000110047824 */ /* 0x004fe200008e0604 */
[----:B---3--:R0:W-:Y:S04]  /*20a20*/  STL [R1+0xc68], R12 ;  /* 0x000c680c01007387 */ /* 0x0081e80000100800 */
[----:B0-----:R-:W2:Y:S04]  /*20a30*/  LDL.LU R12, [R1+0x6c0] ;  /* 0x0006c000010c7983 */ /* 0x001ea80000300800 */
[----:B------:R-:W3:Y:S04]  /*20a40*/  LDL.LU R13, [R1+0x6b0] ;  /* 0x0006b000010d7983 */ /* 0x000ee80000300800 */
[----:B------:R-:W4:Y:S04]  /*20a50*/  LDL.LU R14, [R1+0x6d4] ;  /* 0x0006d400010e7983 */ /* 0x000f280000300800 */
        /* <DEDUP_REMOVED lines=24> */
[----:B------:R0:W-:Y:S04]  /*20be0*/  STL [R1+0x6ec], R4 ;  /* 0x0006ec0401007387 */ /* 0x0001e80000100800 */
[----:B0-----:R-:W2:Y:S02]  /*20bf0*/  LDL.LU R4, [R1+0xc6c] ;  /* 0x000c6c0001047983 */ /* 0x001ea40000300800 */
[----:B--2---:R-:W-:-:S05]  /*20c00*/  IADD3 R12, P1, R4, R12, RZ ;  /* 0x0000000c040c7210 */ /* 0x004fca0007f3e0ff */
[----:B------:R0:W-:Y:S04]  /*20c10*/  STL [R1+0x6c0], R12 ;  /* 0x0006c00c01007387 */ /* 0x0001e80000100800 */
[----:B0-----:R-:W2:Y:S02]  /*20c20*/  LDL.LU R12, [R1+0xc68] ;  /* 0x000c6800010c7983 */ /* 0x001ea40000300800 */
[----:B--2---:R-:W-:-:S05]  /*20c30*/  IMAD.X R12, R16, 0x1, R12, P2 ;  /* 0x00000001100c7824 */ /* 0x004fca00010e060c */
[----:B------:R0:W-:Y:S04]  /*20c40*/  STL [R1+0x6e4], R12 ;  /* 0x0006e40c01007387 */ /* 0x0001e80000100800 */
[----:B0-----:R-:W2:Y:S02]  /*20c50*/  LDL.LU R12, [R1+0xc64] ;  /* 0x000c6400010c7983 */ /* 0x001ea40000300800 */
[----:B--2---:R-:W-:-:S05]  /*20c60*/  IADD3 R12, P2, R4, R12, RZ ;  /* 0x0000000c040c7210 */ /* 0x004fca0007f5e0ff */
[----:B------:R0:W-:Y:S04]  /*20c70*/  STL [R1+0x6b8], R12 ;  /* 0x0006b80c01007387 */ /* 0x0001e80000100800 */
[----:B0-----:R-:W2:Y:S01]  /*20c80*/  LDL.LU R12, [R1+0xc60] ;  /* 0x000c6000010c7983 */ /* 0x001ea20000300800 */
[----:B----4-:R-:W-:Y:S01]  /*20c90*/  IMAD.X R14, R16, 0x1, R14, P4 ;  /* 0x00000001100e7824 */ /* 0x010fe200020e060e */
[----:B---3--:R-:W-:Y:S01]  /*20ca0*/  IADD3 R15, P4, R4, R15, RZ ;  /* 0x0000000f040f7210 */ /* 0x008fe20007f9e0ff */
[----:B------:R-:W-:Y:S01]  /*20cb0*/  IMAD.X R20, R16, 0x1, R20, P5 ;  /* 0x0000000110147824 */ /* 0x000fe200028e0614 */
[----:B------:R-:W-:Y:S01]  /*20cc0*/  IADD3 R21, P5, R4, R21, RZ ;  /* 0x0000001504157210 */ /* 0x000fe20007fbe0ff */
        /* <DEDUP_REMOVED lines=16> */
[----:B------:R-:W-:-:S02]  /*20dd0*/  IMAD.X R0, R16, 0x1, R0, P4 ;  /* 0x0000000110007824 */ /* 0x000fc400020e0600 */
[----:B--2---:R-:W-:Y:S01]  /*20de0*/  IMAD.X R12, R16, 0x1, R12, P3 ;  /* 0x00000001100c7824 */ /* 0x004fe200018e060c */
[----:B------:R-:W-:-:S04]  /*20df0*/  IADD3 R13, P3, R4, R13, RZ ;  /* 0x0000000d040d7210 */ /* 0x000fc80007f7e0ff */
        /* <DEDUP_REMOVED lines=8> */
[----:B------:R-:W-:-:S03]  /*20e80*/  IMAD.X R5, R16, 0x1, R5, P3 ;  /* 0x0000000110057824 */ /* 0x000fc600018e0605 */
[----:B------:R-:W-:Y:S01]  /*20e90*/  STL [R1+0x6bc], R8 ;  /* 0x0006bc0801007387 */ /* 0x000fe20000100800 */
[----:B------:R-:W-:-:S03]  /*20ea0*/  IADD3 R2, P3, R4, R2, RZ ;  /* 0x0000000204027210 */ /* 0x000fc60007f7e0ff */
        /* <DEDUP_REMOVED lines=17> */
[----:B------:R0:W-:Y:S04]  /*20fc0*/  STL [R1+0xc5c], R16 ;  /* 0x000c5c1001007387 */ /* 0x0001e80000100800 */
[----:B------:R-:W-:Y:S04]  /*20fd0*/  STL [R1+0x67c], R28 ;  /* 0x00067c1c01007387 */ /* 0x000fe80000100800 */
[----:B0-----:R-:W2:Y:S04]  /*20fe0*/  LDL.LU R16, [R1+0x648] ;  /* 0x0006480001107983 */ /* 0x001ea80000300800 */
[----:B------:R-:W-:Y:S04]  /*20ff0*/  STL [R1+0x650], R29 ;  /* 0x0006501d01007387 */ /* 0x000fe80000100800 */
[----:B------:R-:W3:Y:S04]  /*21000*/  LDL.LU R12, [R1+0x638] ;  /* 0x00063800010c7983 */ /* 0x000ee80000300800 */
[----:B------:R-:W-:Y:S04]  /*21010*/  STL [R1+0x674], R0 ;  /* 0x0006740001007387 */ /* 0x000fe80000100800 */
[----:B---3--:R0:W-:Y:S04]  /*21020*/  STL [R1+0xc50], R12 ;  /* 0x000c500c01007387 */ /* 0x0081e80000100800 */
[----:B0-----:R-:W3:Y:S04]  /*21030*/  LDL.LU R12, [R1+0x664] ;  /* 0x00066400010c7983 */ /* 0x001ee80000300800 */
[----:B---3--:R0:W-:Y:S04]  /*21040*/  STL [R1+0xc54], R12 ;  /* 0x000c540c01007387 */ /* 0x0081e80000100800 */
[----:B0-----:R-:W3:Y:S01]  /*21050*/  LDL.LU R12, [R1+0x640] ;  /* 0x00064000010c7983 */ /* 0x001ee20000300800 */
[----:B--2---:R-:W-:-:S03]  /*21060*/  IADD3 R16, P4, R4, R16, RZ ;  /* 0x0000001004107210 */ /* 0x004fc60007f9e0ff */
[----:B---3--:R0:W-:Y:S04]  /*21070*/  STL [R1+0xc58], R12 ;  /* 0x000c580c01007387 */ /* 0x0081e80000100800 */
        /* <DEDUP_REMOVED lines=27> */
[----:B------:R0:W-:Y:S04]  /*21230*/  STL [R1+0x648], R16 ;  /* 0x0006481001007387 */ /* 0x0001e80000100800 */
[----:B0-----:R-:W2:Y:S02]  /*21240*/  LDL.LU R16, [R1+0xc5c] ;  /* 0x000c5c0001107983 */ /* 0x001ea40000300800 */
[----:B--2---:R-:W-:-:S05]  /*21250*/  IMAD.X R12, R16, 0x1, R12, P5 ;  /* 0x00000001100c7824 */ /* 0x004fca00028e060c */
[----:B------:R0:W-:Y:S04]  /*21260*/  STL [R1+0x66c], R12 ;  /* 0x00066c0c01007387 */ /* 0x0001e80000100800 */
[----:B0-----:R-:W2:Y:S02]  /*21270*/  LDL.LU R12, [R1+0xc58] ;  /* 0x000c5800010c7983 */ /* 0x001ea40000300800 */
[----:B--2---:R-:W-:-:S05]  /*21280*/  IADD3 R12, P5, R4, R12, RZ ;  /* 0x0000000c040c7210 */ /* 0x004fca0007fbe0ff */
[----:B------:R0:W-:Y:S04]  /*21290*/  STL [R1+0x640], R12 ;  /* 0x0006400c01007387 */ /* 0x0001e80000100800 */
[----:B0-----:R-:W2:Y:S02]  /*212a0*/  LDL.LU R12, [R1+0xc54] ;  /* 0x000c5400010c7983 */ /* 0x001ea40000300800 */
[----:B--2---:R-:W-:-:S05]  /*212b0*/  IMAD.X R12, R16, 0x1, R12, P6 ;  /* 0x00000001100c7824 */ /* 0x004fca00030e060c */
[----:B------:R0:W-:Y:S04]  /*212c0*/  STL [R1+0x664], R12 ;  /* 0x0006640c01007387 */ /* 0x0001e80000100800 */
[----:B0-----:R-:W2:Y:S01]  /*212d0*/  LDL.LU R12, [R1+0xc50] ;  /* 0x000c5000010c7983 */ /* 0x001ea20000300800 */
[----:B---3--:R-:W-:Y:S01]  /*212e0*/  IMAD.X R13, R16, 0x1, R13, P1 ;  /* 0x00000001100d7824 */ /* 0x008fe200008e060d */
[----:B----4-:R-:W-:Y:S01]  /*212f0*/  IADD3 R14, P1, R4, R14, RZ ;  /* 0x0000000e040e7210 */ /* 0x010fe20007f3e0ff */
        /* <DEDUP_REMOVED lines=19> */
[----:B------:R-:W-:-:S02]  /*21430*/  IADD3 R0, P1, R4, R0, RZ ;  /* 0x0000000004007210 */ /* 0x000fc40007f3e0ff */
[----:B--2---:R-:W-:-:S05]  /*21440*/  IADD3 R12, P6, R4, R12, RZ ;  /* 0x0000000c040c7210 */ /* 0x004fca0007fde0ff */
        /* <DEDUP_REMOVED lines=22> */
[----:B------:R-:W-:Y:S04]  /*215b0*/  STL [R1+0x614], R17 ;  /* 0x0006141101007387 */ /* 0x000fe80000100800 */
[----:B------:R-:W-:Y:S01]  /*215c0*/  STL [R1+0x5e8], R18 ;  /* 0x0005e81201007387 */ /* 0x000fe20000100800 */
[----:B------:R-:W-:-:S03]  /*215d0*/  IADD3 R28, P6, R4, R28, RZ ;  /* 0x0000001c041c7210 */ /* 0x000fc60007fde0ff */
[----:B------:R-:W-:Y:S04]  /*215e0*/  STL [R1+0x60c], R19 ;  /* 0x00060c1301007387 */ /* 0x000fe80000100800 */
        /* <DEDUP_REMOVED lines=12> */
[----:B--2---:R-:W-:-:S03]  /*216b0*/  IMAD.X R4, R16, 0x1, R4, P2 ;  /* 0x0000000110047824 */ /* 0x004fc600010e0604 */
        /* <DEDUP_REMOVED lines=150> */
[C---:B------:R-:W-:Y:S01]  /*22020*/  IMAD.X R2, R16.reuse, 0x1, R2, P2 ;  /* 0x0000000110027824 */ /* 0x040fe200010e0602 */
[----:B------:R-:W-:Y:S01]  /*22030*/  IADD3 R3, P2, R3, UR5, RZ ;  /* 0x0000000503037c10 */ /* 0x000fe2000ff5e0ff */
[C---:B------:R-:W-:Y:S01]  /*22040*/  IMAD.X R22, R16.reuse, 0x1, R22, P3 ;  /* 0x0000000110167824 */ /* 0x040fe200018e0616 */
[----:B------:R-:W-:Y:S01]  /*22050*/  IADD3 R23, P3, R23, UR5, RZ ;  /* 0x0000000517177c10 */ /* 0x000fe2000ff7e0ff */
[C---:B------:R-:W-:Y:S01]  /*22060*/  IMAD.X R24, R16.reuse, 0x1, R24, P4 ;  /* 0x0000000110187824 */ /* 0x040fe200020e0618 */
[----:B------:R-:W-:Y:S01]  /*22070*/  IADD3 R25, P4, R25, UR5, RZ ;  /* 0x0000000519197c10 */ /* 0x000fe2000ff9e0ff */
[----:B------:R-:W-:Y:S01]  /*22080*/  IMAD.X R17, R16, 0x1, R17, P5 ;  /* 0x0000000110117824 */ /* 0x000fe200028e0611 */
[----:B------:R-:W-:Y:S01]  /*22090*/  IADD3 R18, P5, R18, UR5, RZ ;  /* 0x0000000512127c10 */ /* 0x000fe2000ffbe0ff */
[----:B------:R-:W-:Y:S01]  /*220a0*/  IMAD.X R19, R16, 0x1, R19, P6 ;  /* 0x0000000110137824 */ /* 0x000fe200030e0613 */
[----:B------:R-:W-:-:S02]  /*220b0*/  IADD3 R26, P6, R26, UR5, RZ ;  /* 0x000000051a1a7c10 */ /* 0x000fc4000ffde0ff */
[----:B--2---:R-:W-:-:S05]  /*220c0*/  IADD3 R12, P1, R4, R12, RZ ;  /* 0x0000000c040c7210 */ /* 0x004fca0007f3e0ff */
[----:B------:R0:W-:Y:S04]  /*220d0*/  STL [R1+0x540], R12 ;  /* 0x0005400c01007387 */ /* 0x0001e80000100800 */
        /* <DEDUP_REMOVED lines=22> */
[----:B------:R-:W-:Y:S04]  /*22240*/  STL [R1+0xaa4], R18 ;  /* 0x000aa41201007387 */ /* 0x000fe80000100800 */
[----:B------:R-:W-:Y:S04]  /*22250*/  STL [R1+0x514], R19 ;  /* 0x0005141301007387 */ /* 0x000fe80000100800 */
[----:B------:R-:W-:Y:S04]  /*22260*/  STL [R1+0xaa0], R26 ;  /* 0x000aa01a01007387 */ /* 0x000fe80000100800 */
[----:B------:R-:W-:Y:S04]  /*22270*/  STL [R1+0x50c], R27 ;  /* 0x00050c1b01007387 */ /* 0x000fe80000100800 */
[----:B0-----:R-:W2:Y:S01]  /*22280*/  LDL.LU R12, [R1+0x718] ;  /* 0x00071800010c7983 */ /* 0x001ea20000300800 */
[----:B------:R-:W-:-:S02]  /*22290*/  IADD3 R28, P1, R28, UR5, RZ ;  /* 0x000000051c1c7c10 */ /* 0x000fc4000ff3e0ff */
[----:B------:R-:W-:-:S03]  /*222a0*/  IADD3.X R29, R29, UR8, RZ, P2, !PT ;  /* 0x000000081d1d7c10 */ /* 0x000fc600097fe4ff */
[----:B------:R-:W-:Y:S04]  /*222b0*/  STL [R1+0xa9c], R28 ;  /* 0x000a9c1c01007387 */ /* 0x000fe80000100800 */
[----:B--2---:R0:W-:Y:S04]  /*222c0*/  STL [R1+0xc28], R12 ;  /* 0x000c280c01007387 */ /* 0x0041e80000100800 */
[----:B------:R-:W-:Y:S04]  /*222d0*/  STL [R1+0xae0], R29 ;  /* 0x000ae01d01007387 */ /* 0x000fe80000100800 */
[----:B0-----:R-:W2:Y:S01]  /*222e0*/  LDL.LU R12, [R1+0xa94] ;  /* 0x000a9400010c7983 */ /* 0x001ea20000300800 */
[----:B------:R-:W-:-:S05]  /*222f0*/  IADD3 R0, P2, R0, UR5, RZ ;  /* 0x0000000500007c10 */ /* 0x000fca000ff5e0ff */
[----:B------:R-:W-:Y:S04]  /*22300*/  STL [R1+0xa98], R0 ;  /* 0x000a980001007387 */ /* 0x000fe80000100800 */
[----:B--2---:R0:W-:Y:S04]  /*22310*/  STL [R1+0xc2c], R12 ;  /* 0x000c2c0c01007387 */ /* 0x0041e80000100800 */
        /* <DEDUP_REMOVED lines=28> */
[----:B------:R-:W3:Y:S01]  /*224e0*/  LDL.LU R0, [R1+0xa4c] ;  /* 0x000a4c0001007983 */ /* 0x000ee20000300800 */
[----:B--2---:R-:W-:-:S05]  /*224f0*/  IADD3.X R12, R12, UR8, RZ, P3, !PT ;  /* 0x000000080c0c7c10 */ /* 0x004fca0009ffe4ff */
[----:B------:R0:W-:Y:S04]  /*22500*/  STL [R1+0x508], R12 ;  /* 0x0005080c01007387 */ /* 0x0001e80000100800 */
[----:B0-----:R-:W2:Y:S02]  /*22510*/  LDL.LU R12, [R1+0xc2c] ;  /* 0x000c2c00010c7983 */ /* 0x001ea40000300800 */
[----:B--2---:R-:W-:-:S05]  /*22520*/  IADD3 R12, P3, R12, UR5, RZ ;  /* 0x000000050c0c7c10 */ /* 0x004fca000ff7e0ff */
[----:B------:R0:W-:Y:S04]  /*22530*/  STL [R1+0xa94], R12 ;  /* 0x000a940c01007387 */ /* 0x0001e80000100800 */
[----:B0-----:R-:W2:Y:S01]  /*22540*/  LDL.LU R12, [R1+0xc28] ;  /* 0x000c2800010c7983 */ /* 0x001ea20000300800 */
[----:B----4-:R-:W-:Y:S02]  /*22550*/  IADD3.X R14, R14, UR8, RZ, P5, !PT ;  /* 0x000000080e0e7c10 */ /* 0x010fe4000affe4ff */
[----:B---3--:R-:W-:Y:S02]  /*22560*/  IADD3 R15, P5, R15, UR5, RZ ;  /* 0x000000050f0f7c10 */ /* 0x008fe4000ffbe0ff */
[----:B------:R-:W-:Y:S02]  /*22570*/  IADD3.X R20, R20, UR8, RZ, P6, !PT ;  /* 0x0000000814147c10 */ /* 0x000fe4000b7fe4ff */
[----:B------:R-:W-:-:S02]  /*22580*/  IADD3 R21, P6, R21, UR5, RZ ;  /* 0x0000000515157c10 */ /* 0x000fc4000ffde0ff */
[----:B------:R-:W-:Y:S02]  /*22590*/  IADD3.X R10, R10, UR8, RZ, P1, !PT ;  /* 0x000000080a0a7c10 */ /* 0x000fe40008ffe4ff */
[----:B------:R-:W-:Y:S02]  /*225a0*/  IADD3 R11, P1, R11, UR5, RZ ;  /* 0x000000050b0b7c10 */ /* 0x000fe4000ff3e0ff */
[----:B------:R-:W-:Y:S02]  /*225b0*/  IADD3.X R8, R8, UR8, RZ, P2, !PT ;  /* 0x0000000808087c10 */ /* 0x000fe400097fe4ff */
[----:B------:R-:W-:Y:S02]  /*225c0*/  IADD3 R9, P2, R9, UR5, RZ ;  /* 0x0000000509097c10 */ /* 0x000fe4000ff5e0ff */
        /* <DEDUP_REMOVED lines=12> */
[----:B--2---:R-:W-:Y:S02]  /*22690*/  IADD3.X R12, R12, UR8, RZ, P4, !PT ;  /* 0x000000080c0c7c10 */ /* 0x004fe4000a7fe4ff */
[----:B------:R-:W-:-:S03]  /*226a0*/  IADD3 R13, P4, R13, UR5, RZ ;  /* 0x000000050d0d7c10 */ /* 0x000fc6000ff9e0ff */
[----:B------:R0:W-:Y:S04]  /*226b0*/  STL [R1+0x718], R12 ;  /* 0x0007180c01007387 */ /* 0x0001e80000100800 */
[----:B------:R-:W-:Y:S04]  /*226c0*/  STL [R1+0xa90], R13 ;  /* 0x000a900d01007387 */ /* 0x000fe80000100800 */
[----:B------:R-:W-:Y:S04]  /*226d0*/  STL [R1+0x714], R14 ;  /* 0x0007140e01007387 */ /* 0x000fe80000100800 */
[----:B------:R-:W-:Y:S04]  /*226e0*/  STL [R1+0xa88], R15 ;  /* 0x000a880f01007387 */ /* 0x000fe80000100800 */
[----:B------:R-:W-:Y:S04]  /*226f0*/  STL [R1+0x710], R20 ;  /* 0x0007101401007387 */ /* 0x000fe80000100800 */
[----:B------:R-:W-:Y:S04]  /*22700*/  STL [R1+0xa80], R21 ;  /* 0x000a801501007387 */ /* 0x000fe80000100800 */
[----:B------:R-:W-:Y:S04]  /*22710*/  STL [R1+0x70c], R10 ;  /* 0x00070c0a01007387 */ /* 0x000fe80000100800 */
[----:B------:R-:W-:Y:S01]  /*22720*/  STL [R1+0xa78], R11 ;  /* 0x000a780b01007387 */ /* 0x000fe20000100800 */
[----:B------:R-:W-:-:S03]  /*22730*/  IADD3.X R4, R4, UR8, RZ, P4, !PT ;  /* 0x0000000804047c10 */ /* 0x000fc6000a7fe4ff */
[----:B------:R-:W-:Y:S01]  /*22740*/  STL [R1+0x708], R8 ;  /* 0x0007080801007387 */ /* 0x000fe20000100800 */
[----:B------:R-:W-:-:S03]  /*22750*/  IADD3 R5, P4, R5, UR5, RZ ;  /* 0x0000000505057c10 */ /* 0x000fc6000ff9e0ff */
        /* <DEDUP_REMOVED lines=19> */
[----:B0-----:R-:W2:Y:S01]  /*22890*/  LDL.LU R12, [R1+0xa18] ;  /* 0x000a1800010c7983 */ /* 0x001ea20000300800 */
[----:B------:R-:W-:-:S02]  /*228a0*/  IADD3.X R28, R28, UR8, RZ, P5, !PT ;  /* 0x000000081c1c7c10 */ /* 0x000fc4000affe4ff */
[----:B------:R-:W-:-:S03]  /*228b0*/  IADD3 R29, P5, R29, UR5, RZ ;  /* 0x000000051d1d7c10 */ /* 0x000fc6000ffbe0ff */
[----:B------:R-:W-:Y:S04]  /*228c0*/  STL [R1+0xa54], R28 ;  /* 0x000a541c01007387 */ /* 0x000fe80000100800 */
[----:B--2---:R0:W-:Y:S04]  /*228d0*/  STL [R1+0xc20], R12 ;  /* 0x000c200c01007387 */ /* 0x0041e80000100800 */
[----:B------:R-:W-:Y:S04]  /*228e0*/  STL [R1+0xa28], R29 ;  /* 0x000a281d01007387 */ /* 0x000fe80000100800 */
[----:B0-----:R-:W2:Y:S01]  /*228f0*/  LDL.LU R12, [R1+0xa44] ;  /* 0x000a4400010c7983 */ /* 0x001ea20000300800 */
[----:B------:R-:W-:-:S05]  /*22900*/  IADD3.X R0, R0, UR8, RZ, P6, !PT ;  /* 0x0000000800007c10 */ /* 0x000fca000b7fe4ff */
[----:B------:R-:W-:Y:S04]  /*22910*/  STL [R1+0xa4c], R0 ;  /* 0x000a4c0001007387 */ /* 0x000fe80000100800 */
        /* <DEDUP_REMOVED lines=30> */
[----:B--2---:R-:W-:-:S05]  /*22b00*/  IADD3 R12, P6, R12, UR5, RZ ;  /* 0x000000050c0c7c10 */ /* 0x004fca000ffde0ff */
[----:B------:R0:W-:Y:S04]  /*22b10*/  STL [R1+0xa20], R12 ;  /* 0x000a200c01007387 */ /* 0x0001e80000100800 */
[----:B0-----:R-:W2:Y:S02]  /*22b20*/  LDL.LU R12, [R1+0xc24] ;  /* 0x000c2400010c7983 */ /* 0x001ea40000300800 */
[----:B--2---:R-:W-:-:S05]  /*22b30*/  IADD3.X R12, R12, UR8, RZ, P1, !PT ;  /* 0x000000080c0c7c10 */ /* 0x004fca0008ffe4ff */
[----:B------:R0:W-:Y:S04]  /*22b40*/  STL [R1+0xa44], R12 ;  /* 0x000a440c01007387 */ /* 0x0001e80000100800 */
[----:B0-----:R-:W2:Y:S01]  /*22b50*/  LDL.LU R12, [R1+0xc20] ;  /* 0x000c2000010c7983 */ /* 0x001ea20000300800 */
[----:B---3--:R-:W-:Y:S02]  /*22b60*/  IADD3.X R13, R13, UR8, RZ, P2, !PT ;  /* 0x000000080d0d7c10 */ /* 0x008fe400097fe4ff */
[----:B----4-:R-:W-:Y:S02]  /*22b70*/  IADD3 R14, P2, R14, UR5, RZ ;  /* 0x000000050e0e7c10 */ /* 0x010fe4000ff5e0ff */
        /* <DEDUP_REMOVED lines=19> */
[----:B--2---:R-:W-:-:S05]  /*22cb0*/  IADD3 R12, P1, R12, UR5, RZ ;  /* 0x000000050c0c7c10 */ /* 0x004fca000ff3e0ff */
[----:B------:R0:W-:Y:S04]  /*22cc0*/  STL [R1+0xa18], R12 ;  /* 0x000a180c01007387 */ /* 0x0001e80000100800 */
        /* <DEDUP_REMOVED lines=483> */
[----:B------:R-:W-:-:S02]  /*24b00*/  IADD3.X R28, R28, UR8, RZ, P2, !PT ;  /* 0x000000081c1c7c10 */ /* 0x000fc400097fe4ff */
[----:B--2---:R-:W-:Y:S02]  /*24b10*/  IADD3.X R12, R12, UR8, RZ, P1, !PT ;  /* 0x000000080c0c7c10 */ /* 0x004fe40008ffe4ff */
        /* <DEDUP_REMOVED lines=31> */
[----:B------:R0:W-:Y:S04]  /*24d10*/  STL [R1+0x764], R0 ;  /* 0x0007640001007387 */ /* 0x0001e80000100800 */
[----:B------:R-:W-:Y:S04]  /*24d20*/  STL [R1+0x76c], R28 ;  /* 0x00076c1c01007387 */ /* 0x000fe80000100800 */
[----:B0-----:R-:W2:Y:S01]  /*24d30*/  LDL.LU R0, [R1+0xab8] ;  /* 0x000ab80001007983 */ /* 0x001ea20000300800 */
[----:B------:R-:W-:-:S05]  /*24d40*/  IADD3 R29, P2, R29, UR5, RZ ;  /* 0x000000051d1d7c10 */ /* 0x000fca000ff5e0ff */
[----:B------:R-:W-:Y:S04]  /*24d50*/  STL [R1+0x740], R29 ;  /* 0x0007401d01007387 */ /* 0x000fe80000100800 */
[----:B--2---:R0:W-:Y:S04]  /*24d60*/  STL [R1+0xbf0], R0 ;  /* 0x000bf00001007387 */ /* 0x0041e80000100800 */
        /* <DEDUP_REMOVED lines=59> */
[----:B------:R-:W-:Y:S02]  /*25120*/  IADD3.X R27, R27, UR8, RZ, P1, !PT ;  /* 0x000000081b1b7c10 */ /* 0x000fe40008ffe4ff */
[----:B------:R-:W-:Y:S02]  /*25130*/  IADD3.X R29, R29, UR8, RZ, P3, !PT ;  /* 0x000000081d1d7c10 */ /* 0x000fe40009ffe4ff */
[----:B------:R-:W-:Y:S02]  /*25140*/  IADD3.X R28, R28, UR8, RZ, P2, !PT ;  /* 0x000000081c1c7c10 */ /* 0x000fe400097fe4ff */
[----:B--2---:R-:W-:-:S05]  /*25150*/  IADD3 R0, P4, R0, UR5, RZ ;  /* 0x0000000500007c10 */ /* 0x004fca000ff9e0ff */
[----:B------:R0:W-:Y:S01]  /*25160*/  STL [R1+0xab8], R0 ;  /* 0x000ab80001007387 */ /* 0x0001e20000100800 */
[----:B------:R-:W-:Y:S02]  /*25170*/  IADD3.X R6, R6, UR8, RZ, P4, !PT ;  /* 0x0000000806067c10 */ /* 0x000fe4000a7fe4ff */
[----:B------:R-:W-:Y:S01]  /*25180*/  IADD3 R7, P4, R7, UR5, RZ ;  /* 0x0000000507077c10 */ /* 0x000fe2000ff9e0ff */
[----:B0-----:R0:W5:Y:S04]  /*25190*/  LDL.LU R0, [R1+0xbec] ;  /* 0x000bec0001007983 */ /* 0x0011680000300800 */
[----:B------:R0:W-:Y:S04]  /*251a0*/  STL [R1+0x754], R12 ;  /* 0x0007540c01007387 */ /* 0x0001e80000100800 */
        /* <DEDUP_REMOVED lines=16> */
[----:B------:R0:W-:Y:S01]  /*252b0*/  STL [R1+0xaec], R23 ;  /* 0x000aec1701007387 */ /* 0x0001e20000100800 */
[----:B------:R-:W-:-:S03]  /*252c0*/  IADD3.X R18, R18, UR8, RZ, P4, !PT ;  /* 0x0000000812127c10 */ /* 0x000fc6000a7fe4ff */
        /* <DEDUP_REMOVED lines=10> */
[----:B------:R-:W-:Y:S05]  /*25370*/  @P0 BRA `(.L_x_2) ;  /* 0xfffffeac00200947 */ /* 0x000fea000383ffff */
.L_x_1:
[----:B-1---5:R-:W2:Y:S01]  /*25380*/  LDL.LU R0, [R1+0x7c] ;  /* 0x00007c0001007983 */ /* 0x022ea20000300800 */
[----:B------:R-:W1:Y:S01]  /*25390*/  S2UR UR5, SR_CgaCtaId ;  /* 0x00000000000579c3 */ /* 0x000e620000008800 */
[----:B------:R-:W-:Y:S01]  /*253a0*/  ULDC.64 UR10, c[0x0][0x228] ;  /* 0x00008a00000a7ab9 */ /* 0x000fe20000000a00 */
[----:B------:R-:W-:Y:S01]  /*253b0*/  ULDC UR4, c[0x0][0x22c] ;  /* 0x00008b0000047ab9 */ /* 0x000fe20000000800 */
[----:B------:R-:W-:-:S05]  /*253c0*/  ULDC UR8, c[0x0][0x22c] ;  /* 0x00008b0000087ab9 */ /* 0x000fca0000000800 */
[----:B------:R-:W-:Y:S06]  /*253d0*/  BAR.SYNC.DEFER_BLOCKING 0x0 ;  /* 0x0000000000007b1d */ /* 0x000fec0000010000 */
[----:B--2---:R2:W-:Y:S04]  /*253e0*/  STL [R1+0xcc8], R0 ;  /* 0x000cc80001007387 */ /* 0x0045e80000100800 */
[----:B--2---:R-:W2:Y:S04]  /*253f0*/  LDL.LU R0, [R1+0x74] ;  /* 0x0000740001007983 */ /* 0x004ea80000300800 */
        /* <DEDUP_REMOVED lines=8> */
[----:B0-----:R-:W3:Y:S04]  /*25480*/  LDL.LU R29, [R1+0x90] ;  /* 0x00009000011d7983 */ /* 0x001ee80000300800 */
[----:B---3--:R0:W-:Y:S04]  /*25490*/  STL [R1+0xcc4], R29 ;  /* 0x000cc41d01007387 */ /* 0x0081e80000100800 */
        /* <DEDUP_REMOVED lines=10> */
[----:B0-----:R-:W2:Y:S04]  /*25540*/  LDL.LU R29, [R1+0x200] ;  /* 0x00020000011d7983 */ /* 0x001ea80000300800 */
        /* <DEDUP_REMOVED lines=27> */
[----:B--2---:R-:W-:-:S03]  /*25700*/  F2FP.SATFINITE.E5M2.F32.PACK_AB_MERGE_C R0, R0, R29, RZ ;  /* 0x0000001d0000723e */ /* 0x004fc600048060ff */
[----:B------:R-:W2:Y:S04]  /*25710*/  LDL.LU R29, [R1+0xcec] ;  /* 0x000cec00011d7983 */ /* 0x000ea80000300800 */
[----:B------:R0:W-:Y:S04]  /*25720*/  STL [R1+0xdc], R0 ;  /* 0x0000dc0001007387 */ /* 0x0001e80000100800 */
[----:B0-----:R-:W2:Y:S02]  /*25730*/  LDL.LU R0, [R1+0xce8] ;  /* 0x000ce80001007983 */ /* 0x001ea40000300800 */
[----:B--2---:R-:W-:-:S02]  /*25740*/  F2FP.SATFINITE.E5M2.F32.PACK_AB_MERGE_C R0, R0, R29, RZ ;  /* 0x0000001d0000723e */ /* 0x004fc400048060ff */
        /* <DEDUP_REMOVED lines=16> */
[----:B------:R-:W2:Y:S01]  /*25850*/  LDL.LU R29, [R1+0xcc4] ;  /* 0x000cc400011d7983 */ /* 0x000ea20000300800 */
[----:B----4-:R-:W-:Y:S02]  /*25860*/  F2FP.SATFINITE.E5M2.F32.PACK_AB_MERGE_C R26, R26, R27, RZ ;  /* 0x0000001b1a1a723e */ /* 0x010fe400048060ff */
[----:B---3--:R-:W-:Y:S01]  /*25870*/  F2FP.SATFINITE.E5M2.F32.PACK_AB_MERGE_C R22, R22, R23, RZ ;  /* 0x000000171616723e */ /* 0x008fe200048060ff */
[----:B------:R0:W-:Y:S01]  /*25880*/  STL [R1+0x74], R0 ;  /* 0x0000740001007387 */ /* 0x0001e20000100800 */
[----:B------:R-:W-:Y:S02]  /*25890*/  F2FP.SATFINITE.E5M2.F32.PACK_AB_MERGE_C R20, R20, R21, RZ ;  /* 0x000000151414723e */ /* 0x000fe400048060ff */
[----:B------:R-:W-:Y:S02]  /*258a0*/  F2FP.SATFINITE.E5M2.F32.PACK_AB_MERGE_C R16, R16, R17, RZ ;  /* 0x000000111010723e */ /* 0x000fe400048060ff */
[----:B------:R-:W-:Y:S02]  /*258b0*/  F2FP.SATFINITE.E5M2.F32.PACK_AB_MERGE_C R14, R14, R15, RZ ;  /* 0x0000000f0e0e723e */ /* 0x000fe400048060ff */
[----:B------:R-:W-:-:S02]  /*258c0*/  F2FP.SATFINITE.E5M2.F32.PACK_AB_MERGE_C R10, R10, R11, RZ ;  /* 0x0000000b0a0a723e */ /* 0x000fc400048060ff */
[----:B------:R-:W-:Y:S02]  /*258d0*/  F2FP.SATFINITE.E5M2.F32.PACK_AB_MERGE_C R8, R8, R9, RZ ;  /* 0x000000090808723e */ /* 0x000fe400048060ff */
[----:B0-----:R-:W-:Y:S02]  /*258e0*/  F2FP.SATFINITE.E5M2.F32.PACK_AB_MERGE_C R0, R24, R25, RZ ;  /* 0x000000191800723e */ /* 0x001fe400048060ff */
[----:B------:R-:W-:Y:S02]  /*258f0*/  F2FP.SATFINITE.E5M2.F32.PACK_AB_MERGE_C R11, R2, R3, RZ ;  /* 0x00000003020b723e */ /* 0x000fe400048060ff */
[----:B--2---:R-:W-:-:S05]  /*25900*/  F2FP.SATFINITE.E5M2.F32.PACK_AB_MERGE_C R28, R28, R29, RZ ;  /* 0x0000001d1c1c723e */ /* 0x004fca00048060ff */
[----:B------:R-:W-:Y:S04]  /*25910*/  STL [R1+0x70], R28 ;  /* 0x0000701c01007387 */ /* 0x000fe80000100800 */
[----:B------:R-:W-:Y:S04]  /*25920*/  STL [R1+0x5c], R26 ;  /* 0x00005c1a01007387 */ /* 0x000fe80000100800 */
[----:B------:R0:W-:Y:S04]  /*25930*/  STL [R1+0x94], R0 ;  /* 0x0000940001007387 */ /* 0x0001e80000100800 */
[----:B------:R-:W-:Y:S04]  /*25940*/  STL [R1+0x90], R22 ;  /* 0x0000901601007387 */ /* 0x000fe80000100800 */
[----:B------:R-:W-:Y:S01]  /*25950*/  STL [R1+0x7c], R20 ;  /* 0x00007c1401007387 */ /* 0x000fe20000100800 */
[----:B0-----:R-:W-:-:S05]  /*25960*/  F2FP.SATFINITE.E5M2.F32.PACK_AB_MERGE_C R0, R18, R19, RZ ;  /* 0x000000131200723e */ /* 0x001fca00048060ff */
[----:B------:R0:W-:Y:S04]  /*25970*/  STL [R1+0x78], R0 ;  /* 0x0000780001007387 */ /* 0x0001e80000100800 */
[----:B------:R-:W-:Y:S04]  /*25980*/  STL [R1+0x1a4], R16 ;  /* 0x0001a41001007387 */ /* 0x000fe80000100800 */
[----:B------:R-:W-:Y:S01]  /*25990*/  STL [R1+0x1a0], R14 ;  /* 0x0001a00e01007387 */ /* 0x000fe20000100800 */
[----:B0-----:R-:W-:-:S05]  /*259a0*/  F2FP.SATFINITE.E5M2.F32.PACK_AB_MERGE_C R0, R12, R13, RZ ;  /* 0x0000000d0c00723e */ /* 0x001fca00048060ff */
[----:B------:R0:W-:Y:S04]  /*259b0*/  STL [R1+0x9c], R0 ;  /* 0x00009c0001007387 */ /* 0x0001e80000100800 */
[----:B------:R2:W-:Y:S04]  /*259c0*/  STL [R1+0x98], R10 ;  /* 0x0000980a01007387 */ /* 0x0005e80000100800 */
[----:B------:R-:W-:Y:S01]  /*259d0*/  STL [R1+0x18], R8 ;  /* 0x0000180801007387 */ /* 0x000fe20000100800 */
[----:B0-----:R-:W-:Y:S02]  /*259e0*/  F2FP.SATFINITE.E5M2.F32.PACK_AB_MERGE_C R0, R6, R7, RZ ;  /* 0x000000070600723e */ /* 0x001fe400048060ff */
[----:B--2---:R-:W-:-:S05]  /*259f0*/  F2FP.SATFINITE.E5M2.F32.PACK_AB_MERGE_C R10, R4, R5, RZ ;  /* 0x00000005040a723e */ /* 0x004fca00048060ff */
[----:B------:R-:W-:Y:S04]  /*25a00*/  STL [R1+0xc34], R10 ;  /* 0x000c340a01007387 */ /* 0x000fe80000100800 */
[----:B------:R-:W-:Y:S04]  /*25a10*/  STL [R1+0xc], R0 ;  /* 0x00000c0001007387 */ /* 0x000fe80000100800 */
[----:B------:R-:W2:Y:S04]  /*25a20*/  LDL.LU R14, [R1+0x164] ;  /* 0x00016400010e7983 */ /* 0x000ea80000300800 */
[----:B--2---:R0:W-:Y:S04]  /*25a30*/  STL [R1+0xcb4], R14 ;  /* 0x000cb40e01007387 */ /* 0x0041e80000100800 */
[----:B0-----:R-:W2:Y:S04]  /*25a40*/  LDL.LU R14, [R1+0x17c] ;  /* 0x00017c00010e7983 */ /* 0x001ea80000300800 */
[----:B--2---:R0:W-:Y:S04]  /*25a50*/  STL [R1+0xcbc], R14 ;  /* 0x000cbc0e01007387 */ /* 0x0041e80000100800 */
[----:B0-----:R-:W2:Y:S04]  /*25a60*/  LDL.LU R14, [R1+0x174] ;  /* 0x00017400010e7983 */ /* 0x001ea80000300800 */
[----:B------:R-:W3:Y:S04]  /*25a70*/  LDL.LU R15, [R1+0x16c] ;  /* 0x00016c00010f7983 */ /* 0x000ee80000300800 */
[----:B---3--:R0:W-:Y:S04]  /*25a80*/  STL [R1+0xcb0], R15 ;  /* 0x000cb00f01007387 */ /* 0x0081e80000100800 */
[----:B0-----:R-:W3:Y:S04]  /*25a90*/  LDL.LU R15, [R1+0x160] ;  /* 0x00016000010f7983 */ /* 0x001ee80000300800 */
[----:B---3--:R0:W-:Y:S04]  /*25aa0*/  STL [R1+0xcb8], R15 ;  /* 0x000cb80f01007387 */ /* 0x0081e80000100800 */
[----:B0-----:R-:W3:Y:S04]  /*25ab0*/  LDL.LU R15, [R1+0x178] ;  /* 0x00017800010f7983 */ /* 0x001ee80000300800 */
[----:B---3--:R0:W-:Y:S04]  /*25ac0*/  STL [R1+0xcc0], R15 ;  /* 0x000cc00f01007387 */ /* 0x0081e80000100800 */
[----:B0-----:R-:W2:Y:S04]  /*25ad0*/  LDL.LU R15, [R1+0x170] ;  /* 0x00017000010f7983 */ /* 0x001ea80000300800 */
[----:B------:R-:W3:Y:S04]  /*25ae0*/  LDL.LU R10, [R1+0x1d0] ;  /* 0x0001d000010a7983 */ /* 0x000ee80000300800 */
        /* <DEDUP_REMOVED lines=8> */
[----:B------:R-:W4:Y:S04]  /*25b70*/  LDL.LU R0, [R1+0x1d4] ;  /* 0x0001d40001007983 */ /* 0x000f280000300800 */
[----:B----4-:R0:W-:Y:S04]  /*25b80*/  STL [R1+0xca0], R0 ;  /* 0x000ca00001007387 */ /* 0x0101e80000100800 */
[----:B0-----:R-:W4:Y:S01]  /*25b90*/  LDL.LU R0, [R1+0x158] ;  /* 0x0001580001007983 */ /* 0x001f220000300800 */
[----:B--2---:R-:W-:-:S03]  /*25ba0*/  F2FP.SATFINITE.E5M2.F32.PACK_AB_MERGE_C R14, R14, R15, RZ ;  /* 0x0000000f0e0e723e */ /* 0x004fc600048060ff */
[----:B----4-:R0:W-:Y:S04]  /*25bb0*/  STL [R1+0xca8], R0 ;  /* 0x000ca80001007387 */ /* 0x0101e80000100800 */
[----:B0-----:R-:W2:Y:S04]  /*25bc0*/  LDL.LU R0, [R1+0x150] ;  /* 0x0001500001007983 */ /* 0x001ea80000300800 */
        /* <DEDUP_REMOVED lines=25> */
[----:B0-----:R-:W4:Y:S04]  /*25d60*/  LDL.LU R11, [R1+0x1ec] ;  /* 0x0001ec00010b7983 */ /* 0x001f280000300800 */
[----:B------:R-:W3:Y:S04]  /*25d70*/  LDL.LU R15, [R1+0xcc0] ;  /* 0x000cc000010f7983 */ /* 0x000ee80000300800 */
[----:B------:R0:W-:Y:S04]  /*25d80*/  STL [R1+0x34], R14 ;  /* 0x0000340e01007387 */ /* 0x0001e80000100800 */
[----:B0-----:R-:W3:Y:S02]  /*25d90*/  LDL.LU R14, [R1+0xcbc] ;  /* 0x000cbc00010e7983 */ /* 0x001ee40000300800 */
[----:B---3--:R-:W-:-:S02]  /*25da0*/  F2FP.SATFINITE.E5M2.F32.PACK_AB_MERGE_C R14, R14, R15, RZ ;  /* 0x0000000f0e0e723e */ /* 0x008fc400048060ff */
[----:B------:R-:W3:Y:S04]  /*25db0*/  LDL.LU R15, [R1+0xcb8] ;  /* 0x000cb800010f7983 */ /* 0x000ee80000300800 */
[----:B------:R0:W-:Y:S04]  /*25dc0*/  STL [R1+0x30], R14 ;  /* 0x0000300e01007387 */ /* 0x0001e80000100800 */
[----:B0-----:R-:W3:Y:S02]  /*25dd0*/  LDL.LU R14, [R1+0xcb4] ;  /* 0x000cb400010e7983 */ /* 0x001ee40000300800 */
[----:B---3--:R-:W-:-:S02]  /*25de0*/  F2FP.SATFINITE.E5M2.F32.PACK_AB_MERGE_C R14, R14, R15, RZ ;  /* 0x0000000f0e0e723e */ /* 0x008fc400048060ff */
[----:B------:R-:W3:Y:S04]  /*25df0*/  LDL.LU R15, [R1+0xcb0] ;  /* 0x000cb000010f7983 */ /* 0x000ee80000300800 */
[----:B------:R0:W-:Y:S04]  /*25e00*/  STL [R1+0xc2c], R14 ;  /* 0x000c2c0e01007387 */ /* 0x0001e80000100800 */
[----:B0-----:R-:W4:Y:S01]  /*25e10*/  LDL.LU R14, [R1+0x1e8] ;  /* 0x0001e800010e7983 */ /* 0x001f220000300800 */
[----:B---3--:R-:W-:-:S03]  /*25e20*/  F2FP.SATFINITE.E5M2.F32.PACK_AB_MERGE_C R15, R15, R10, RZ ;  /* 0x0000000a0f0f723e */ /* 0x008fc600048060ff */
[----:B------:R-:W2:Y:S04]  /*25e30*/  LDL.LU R10, [R1+0xcac] ;  /* 0x000cac00010a7983 */ /* 0x000ea80000300800 */
[----:B------:R0:W-:Y:S04]  /*25e40*/  STL [R1+0xc38], R15 ;  /* 0x000c380f01007387 */ /* 0x0001e80000100800 */
[----:B0-----:R-:W3:Y:S01]  /*25e50*/  LDL.LU R15, [R1+0x1e4] ;  /* 0x0001e400010f7983 */ /* 0x001ee20000300800 */
[----:B--2---:R-:W-:-:S03]  /*25e60*/  F2FP.SATFINITE.E5M2.F32.PACK_AB_MERGE_C R10, R10, R0, RZ ;  /* 0x000000000a0a723e */ /* 0x004fc600048060ff */
[----:B------:R-:W2:Y:S04]  /*25e70*/  LDL.LU R0, [R1+0xca8] ;  /* 0x000ca80001007983 */ /* 0x000ea80000300800 */
[----:B------:R0:W-:Y:S04]  /*25e80*/  STL [R1+0x44], R10 ;  /* 0x0000440a01007387 */ /* 0x0001e80000100800 */
[----:B0-----:R-:W2:Y:S02]  /*25e90*/  LDL.LU R10, [R1+0xca4] ;  /* 0x000ca400010a7983 */ /* 0x001ea40000300800 */
[----:B--2---:R-:W-:-:S02]  /*25ea0*/  F2FP.SATFINITE.E5M2.F32.PACK_AB_MERGE_C R10, R10, R0, RZ ;  /* 0x000000000a0a723e */ /* 0x004fc400048060ff */
[----:B------:R-:W2:Y:S04]  /*25eb0*/  LDL.LU R0, [R1+0xca0] ;  /* 0x000ca00001007983 */ /* 0x000ea80000300800 */
[----:B------:R0:W-:Y:S04]  /*25ec0*/  STL [R1+0x40], R10 ;  /* 0x0000400a01007387 */ /* 0x0001e80000100800 */
[----:B0-----:R-:W3:Y:S02]  /*25ed0*/  LDL.LU R10, [R1+0xc9c] ;  /* 0x000c9c00010a7983 */ /* 0x001ee40000300800 */
[----:B---3--:R-:W-:-:S02]  /*25ee0*/  F2FP.SATFINITE.E5M2.F32.PACK_AB_MERGE_C R15, R15, R10, RZ ;  /* 0x0000000a0f0f723e */ /* 0x008fc400048060ff */
[----:B------:R-:W2:Y:S01]  /*25ef0*/  LDL.LU R10, [R1+0xc98] ;  /* 0x000c9800010a7983 */ /* 0x000ea20000300800 */
[----:B----4-:R-:W-:Y:S02]  /*25f00*/  F2FP.SATFINITE.E5M2.F32.PACK_AB_MERGE_C R14, R11, R14, RZ ;  /* 0x0000000e0b0e723e */ /* 0x010fe400048060ff */
[----:B------:R-:W-:Y:S01]  /*25f10*/  F2FP.SATFINITE.E5M2.F32.PACK_AB_MERGE_C R11, R28, R29, RZ ;  /* 0x0000001d1c0b723e */ /* 0x000fe200048060ff */
[----:B------:R-:W-:Y:S01]  /*25f20*/  STL [R1+0x3c], R15 ;  /* 0x00003c0f01007387 */ /* 0x000fe20000100800 */
[----:B------:R-:W-:Y:S02]  /*25f30*/  F2FP.SATFINITE.E5M2.F32.PACK_AB_MERGE_C R13, R13, R23, RZ ;  /* 0x000000170d0d723e */ /* 0x000fe400048060ff */
[----:B------:R-:W-:Y:S01]  /*25f40*/  F2FP.SATFINITE.E5M2.F32.PACK_AB_MERGE_C R12, R12, R22, RZ ;  /* 0x000000160c0c723e */ /* 0x000fe200048060ff */
[----:B------:R-:W-:Y:S01]  /*25f50*/  STL [R1+0x38], R14 ;  /* 0x0000380e01007387 */ /* 0x000fe20000100800 */
[----:B------:R-:W-:Y:S02]  /*25f60*/  F2FP.SATFINITE.E5M2.F32.PACK_AB_MERGE_C R7, R7, R21, RZ ;  /* 0x000000150707723e */ /* 0x000fe400048060ff */
[----:B------:R-:W-:-:S02]  /*25f70*/  F2FP.SATFINITE.E5M2.F32.PACK_AB_MERGE_C R6, R6, R20, RZ ;  /* 0x000000140606723e */ /* 0x000fc400048060ff */
[----:B------:R-:W-:Y:S02]  /*25f80*/  F2FP.SATFINITE.E5M2.F32.PACK_AB_MERGE_C R23, R18, R19, RZ ;  /* 0x000000131217723e */ /* 0x000fe400048060ff */
[----:B------:R-:W-:Y:S02]  /*25f90*/  F2FP.SATFINITE.E5M2.F32.PACK_AB_MERGE_C R22, R16, R17, RZ ;  /* 0x000000111016723e */ /* 0x000fe400048060ff */
[----:B------:R-:W-:Y:S02]  /*25fa0*/  F2FP.SATFINITE.E5M2.F32.PACK_AB_MERGE_C R21, R8, R9, RZ ;  /* 0x000000090815723e */ /* 0x000fe400048060ff */
[----:B------:R-:W-:Y:S02]  /*25fb0*/  F2FP.SATFINITE.E5M2.F32.PACK_AB_MERGE_C R20, R4, R5, RZ ;  /* 0x000000050414723e */ /* 0x000fe400048060ff */
[----:B--2---:R-:W-:Y:S02]  /*25fc0*/  F2FP.SATFINITE.E5M2.F32.PACK_AB_MERGE_C R0, R0, R10, RZ ;  /* 0x0000000a0000723e */ /* 0x004fe400048060ff */
[----:B------:R-:W-:-:S03]  /*25fd0*/  F2FP.SATFINITE.E5M2.F32.PACK_AB_MERGE_C R10, R26, R27, RZ ;  /* 0x0000001b1a0a723e */ /* 0x000fc600048060ff */
[----:B------:R0:W-:Y:S04]  /*25fe0*/  STL [R1+0x54], R0 ;  /* 0x0000540001007387 */ /* 0x0001e80000100800 */
[----:B------:R-:W-:Y:S04]  /*25ff0*/  STL [R1+0x50], R11 ;  /* 0x0000500b01007387 */ /* 0x000fe80000100800 */
[----:B------:R-:W-:Y:S01]  /*26000*/  STL [R1+0x4c], R10 ;  /* 0x00004c0a01007387 */ /* 0x000fe20000100800 */
[----:B0-----:R-:W-:-:S03]  /*26010*/  F2FP.SATFINITE.E5M2.F32.PACK_AB_MERGE_C R0, R24, R25, RZ ;  /* 0x000000191800723e */ /* 0x001fc600048060ff */
[----:B------:R-:W-:Y:S04]  /*26020*/  STL [R1+0xc3c], R13 ;  /* 0x000c3c0d01007387 */ /* 0x000fe80000100800 */
[----:B------:R0:W-:Y:S04]  /*26030*/  STL [R1+0x48], R0 ;  /* 0x0000480001007387 */ /* 0x0001e80000100800 */
[----:B------:R-:W-:Y:S04]  /*26040*/  STL [R1+0xc40], R12 ;  /* 0x000c400c01007387 */ /* 0x000fe80000100800 */
[----:B------:R-:W-:Y:S01]  /*26050*/  STL [R1+0xc44], R7 ;  /* 0x000c440701007387 */ /* 0x000fe20000100800 */
[----:B0-----:R-:W-:-:S03]  /*26060*/  F2FP.SATFINITE.E5M2.F32.PACK_AB_MERGE_C R0, R2, R3, RZ ;  /* 0x000000030200723e */ /* 0x001fc600048060ff */
[----:B------:R-:W-:Y:S04]  /*26070*/  STL [R1+0xc48], R6 ;  /* 0x000c480601007387 */ /* 0x000fe80000100800 */
[----:B------:R-:W-:Y:S04]  /*26080*/  STL [R1+0xc4c], R23 ;  /* 0x000c4c1701007387 */ /* 0x000fe80000100800 */
[----:B------:R-:W-:Y:S04]  /*26090*/  STL [R1+0xc50], R22 ;  /* 0x000c501601007387 */ /* 0x000fe80000100800 */
[----:B------:R-:W-:Y:S04]  /*260a0*/  STL [R1+0xc54], R21 ;  /* 0x000c541501007387 */ /* 0x000fe80000100800 */
[----:B------:R-:W-:Y:S04]  /*260b0*/  STL [R1+0xc58], R20 ;  /* 0x000c581401007387 */ /* 0x000fe80000100800 */
[----:B------:R-:W2:Y:S04]  /*260c0*/  LDL.LU R8, [R1+0xf8] ;  /* 0x0000f80001087983 */ /* 0x000ea80000300800 */
[----:B------:R-:W2:Y:S04]  /*260d0*/  LDL.LU R3, [R1+0xfc] ;  /* 0x0000fc0001037983 */ /* 0x000ea80000300800 */
[----:B------:R-:W-:Y:S04]  /*260e0*/  STL [R1+0x8], R0 ;  /* 0x0000080001007387 */ /* 0x000fe80000100800 */
[----:B------:R-:W3:Y:S04]  /*260f0*/  LDL.LU R28, [R1+0x1cc] ;  /* 0x0001cc00011c7983 */ /* 0x000ee80000300800 */
[----:B---3--:R0:W-:Y:S04]  /*26100*/  STL [R1+0xc90], R28 ;  /* 0x000c901c01007387 */ /* 0x0081e80000100800 */
[----:B0-----:R-:W3:Y:S04]  /*26110*/  LDL.LU R28, [R1+0x1c4] ;  /* 0x0001c400011c7983 */ /* 0x001ee80000300800 */
[----:B------:R-:W4:Y:S04]  /*26120*/  LDL.LU R13, [R1+0x1b4] ;  /* 0x0001b400010d7983 */ /* 0x000f280000300800 */
[----:B----4-:R0:W-:Y:S04]  /*26130*/  STL [R1+0xc8c], R13 ;  /* 0x000c8c0d01007387 */ /* 0x0101e80000100800 */
[----:B0-----:R-:W4:Y:S04]  /*26140*/  LDL.LU R13, [R1+0x1c8] ;  /* 0x0001c800010d7983 */ /* 0x001f280000300800 */
[----:B----4-:R0:W-:Y:S04]  /*26150*/  STL [R1+0xc94], R13 ;  /* 0x000c940d01007387 */ /* 0x0101e80000100800 */
[----:B0-----:R-:W3:Y:S04]  /*26160*/  LDL.LU R13, [R1+0x1c0] ;  /* 0x0001c000010d7983 */ /* 0x001ee80000300800 */
[----:B------:R-:W4:Y:S04]  /*26170*/  LDL.LU R5, [R1+0xc4] ;  /* 0x0000c40001057983 */ /* 0x000f280000300800 */
[----:B----4-:R0:W-:Y:S04]  /*26180*/  STL [R1+0xc70], R5 ;  /* 0x000c700501007387 */ /* 0x0101e80000100800 */
[----:B0-----:R-:W4:Y:S04]  /*26190*/  LDL.LU R5, [R1+0xec] ;  /* 0x0000ec0001057983 */ /* 0x001f280000300800 */
[----:B----4-:R0:W-:Y:S04]  /*261a0*/  STL [R1+0xc78], R5 ;  /* 0x000c780501007387 */ /* 0x0101e80000100800 */
[----:B0-----:R-:W4:Y:S04]  /*261b0*/  LDL.LU R5, [R1+0xe4] ;  /* 0x0000e40001057983 */ /* 0x001f280000300800 */
[----:B----4-:R0:W-:Y:S04]  /*261c0*/  STL [R1+0xc80], R5 ;  /* 0x000c800501007387 */ /* 0x0101e80000100800 */
[----:B0-----:R-:W4:Y:S04]  /*261d0*/  LDL.LU R5, [R1+0x1bc] ;  /* 0x0001bc0001057983 */ /* 0x001f280000300800 */
[----:B----4-:R0:W-:Y:S04]  /*261e0*/  STL [R1+0xc88], R5 ;  /* 0x000c880501007387 */ /* 0x0101e80000100800 */
[----:B0-----:R-:W4:Y:S04]  /*261f0*/  LDL.LU R5, [R1+0x1b0] ;  /* 0x0001b00001057983 */ /* 0x001f280000300800 */
[----:B------:R-:W2:Y:S04]  /*26200*/  LDL.LU R2, [R1+0xcc] ;  /* 0x0000cc0001027983 */ /* 0x000ea80000300800 */
[----:B--2---:R0:W-:Y:S04]  /*26210*/  STL [R1+0xc6c], R2 ;  /* 0x000c6c0201007387 */ /* 0x0041e80000100800 */
[----:B0-----:R-:W2:Y:S04]  /*26220*/  LDL.LU R2, [R1+0xc0] ;  /* 0x0000c00001027983 */ /* 0x001ea80000300800 */
[----:B--2---:R0:W-:Y:S04]  /*26230*/  STL [R1+0xc74], R2 ;  /* 0x000c740201007387 */ /* 0x0041e80000100800 */
[----:B0-----:R-:W2:Y:S04]  /*26240*/  LDL.LU R2, [R1+0xe8] ;  /* 0x0000e80001027983 */ /* 0x001ea80000300800 */
[----:B--2---:R0:W-:Y:S04]  /*26250*/  STL [R1+0xc7c], R2 ;  /* 0x000c7c0201007387 */ /* 0x0041e80000100800 */
[----:B0-----:R-:W2:Y:S04]  /*26260*/  LDL.LU R2, [R1+0xe0] ;  /* 0x0000e00001027983 */ /* 0x001ea80000300800 */
[----:B--2---:R0:W-:Y:S04]  /*26270*/  STL [R1+0xc84], R2 ;  /* 0x000c840201007387 */ /* 0x0041e80000100800 */
[----:B0-----:R-:W2:Y:S04]  /*26280*/  LDL.LU R2, [R1+0x1b8] ;  /* 0x0001b80001027983 */ /* 0x001ea80000300800 */
[----:B------:R-:W3:Y:S04]  /*26290*/  LDL.LU R0, [R1+0xb4] ;  /* 0x0000b40001007983 */ /* 0x000ee80000300800 */
[----:B---3--:R0:W-:Y:S04]  /*262a0*/  STL [R1+0xc68], R0 ;  /* 0x000c680001007387 */ /* 0x0081e80000100800 */
[----:B0-----:R-:W3:Y:S04]  /*262b0*/  LDL.LU R0, [R1+0xc8] ;  /* 0x0000c80001007983 */ /* 0x001ee80000300800 */
[----:B------:R-:W4:Y:S04]  /*262c0*/  LDL.LU R4, [R1+0xbc] ;  /* 0x0000bc0001047983 */ /* 0x000f280000300800 */
[----:B----4-:R0:W-:Y:S04]  /*262d0*/  STL [R1+0xc64], R4 ;  /* 0x000c640401007387 */ /* 0x0101e80000100800 */
[----:B0-----:R-:W4:Y:S04]  /*262e0*/  LDL.LU R4, [R1+0xb0] ;  /* 0x0000b00001047983 */ /* 0x001f280000300800 */
[----:B------:R-:W2:Y:S04]  /*262f0*/  LDL.LU R19, [R1+0x84] ;  /* 0x0000840001137983 */ /* 0x000ea80000300800 */
[----:B--2---:R0:W-:Y:S04]  /*26300*/  STL [R1+0xc60], R19 ;  /* 0x000c601301007387 */ /* 0x0041e80000100800 */
[----:B0-----:R-:W2:Y:S04]  /*26310*/  LDL.LU R19, [R1+0xb8] ;  /* 0x0000b80001137983 */ /* 0x001ea80000300800 */
[----:B------:R-:W3:Y:S01]  /*26320*/  LDL.LU R15, [R1+0x88] ;  /* 0x00008800010f7983 */ /* 0x000ee20000300800 */
[----:B------:R-:W-:-:S02]  /*26330*/  F2FP.SATFINITE.E5M2.F32.PACK_AB_MERGE_C R3, R3, R8, RZ ;  /* 0x000000080303723e */ /* 0x000fc400048060ff */
[----:B------:R-:W-:Y:S01]  /*26340*/  F2FP.SATFINITE.E5M2.F32.PACK_AB_MERGE_C R28, R28, R13, RZ ;  /* 0x0000000d1c1c723e */ /* 0x000fe200048060ff */
[----:B---3--:R0:W-:Y:S04]  /*26350*/  STL [R1+0xc5c], R15 ;  /* 0x000c5c0f01007387 */ /* 0x0081e80000100800 */
[----:B0-----:R-:W3:Y:S04]  /*26360*/  LDL.LU R15, [R1+0x80] ;  /* 0x00008000010f7983 */ /* 0x001ee80000300800 */
[----:B------:R-:W3:Y:S04]  /*26370*/  LDL.LU R18, [R1+0x8c] ;  /* 0x00008c0001127983 */ /* 0x000ee80000300800 */
[----:B------:R-:W4:Y:S04]  /*26380*/  LDL.LU R14, [R1+0x60] ;  /* 0x00006000010e7983 */ /* 0x000f280000300800 */
[----:B------:R-:W4:Y:S04]  /*26390*/  LDL.LU R17, [R1+0x64] ;  /* 0x0000640001117983 */ /* 0x000f280000300800 */
[----:B------:R-:W2:Y:S04]  /*263a0*/  LDL.LU R16, [R1+0x68] ;  /* 0x0000680001107983 */ /* 0x000ea80000300800 */
[----:B------:R-:W2:Y:S04]  /*263b0*/  LDL.LU R9, [R1+0x6c] ;  /* 0x00006c0001097983 */ /* 0x000ea80000300800 */
[----:B------:R-:W3:Y:S04]  /*263c0*/  LDL.LU R11, [R1+0x230] ;  /* 0x00023000010b7983 */ /* 0x000ee80000300800 */
        /* <DEDUP_REMOVED lines=15> */
[----:B0-----:R-:W3:Y:S04]  /*264c0*/  LDL.LU R3, [R1+0xac] ;  /* 0x0000ac0001037983 */ /* 0x001ee80000300800 */
[----:B------:R-:W2:Y:S04]  /*264d0*/  LDL.LU R13, [R1+0xc94] ;  /* 0x000c9400010d7983 */ /* 0x000ea80000300800 */
[----:B------:R0:W-:Y:S04]  /*264e0*/  STL [R1], R28 ;  /* 0x0000001c01007387 */ /* 0x0001e80000100800 */
[----:B0-----:R-:W2:Y:S02]  /*264f0*/  LDL.LU R28, [R1+0xc90] ;  /* 0x000c9000011c7983 */ /* 0x001ea40000300800 */
[----:B--2---:R-:W-:-:S02]  /*26500*/  F2FP.SATFINITE.E5M2.F32.PACK_AB_MERGE_C R28, R28, R13, RZ ;  /* 0x0000000d1c1c723e */ /* 0x004fc400048060ff */
[----:B------:R-:W2:Y:S02]  /*26510*/  LDL.LU R13, [R1+0xc8c] ;  /* 0x000c8c00010d7983 */ /* 0x000ea40000300800 */
[----:B--2---:R-:W-:Y:S02]  /*26520*/  F2FP.SATFINITE.E5M2.F32.PACK_AB_MERGE_C R13, R13, R5, RZ ;  /* 0x000000050d0d723e */ /* 0x004fe400048060ff */
[----:B------:R-:W2:Y:S04]  /*26530*/  LDL.LU R5, [R1+0xc88] ;  /* 0x000c880001057983 */ /* 0x000ea80000300800 */
[----:B------:R0:W-:Y:S01]  /*26540*/  STL [R1+0x2c], R13 ;  /* 0x00002c0d01007387 */ /* 0x0001e20000100800 */
[----:B------:R-:W-:Y:S02]  /*26550*/  F2FP.SATFINITE.E5M2.F32.PACK_AB_MERGE_C R16, R9, R16, RZ ;  /* 0x000000100910723e */ /* 0x000fe400048060ff */
[----:B----4-:R-:W-:-:S02]  /*26560*/  F2FP.SATFINITE.E5M2.F32.PACK_AB_MERGE_C R26, R26, R10, RZ ;  /* 0x0000000a1a1a723e */ /* 0x010fc400048060ff */
[----:B---3--:R-:W-:Y:S02]  /*26570*/  F2FP.SATFINITE.E5M2.F32.PACK_AB_MERGE_C R27, R27, R11, RZ ;  /* 0x0000000b1b1b723e */ /* 0x008fe400048060ff */
[----:B------:R-:W-:Y:S02]  /*26580*/  F2FP.SATFINITE.E5M2.F32.PACK_AB_MERGE_C R17, R17, R14, RZ ;  /* 0x0000000e1111723e */ /* 0x000fe400048060ff */
[----:B------:R-:W-:Y:S01]  /*26590*/  F2FP.SATFINITE.E5M2.F32.PACK_AB_MERGE_C R23, R23, R22, RZ ;  /* 0x000000161717723e */ /* 0x000fe200048060ff */
[----:B0-----:R-:W0:Y:S01]  /*265a0*/  S2R R13, SR_TID.X ;  /* 0x00000000000d7919 */ /* 0x001e220000002100 */
[----:B--2---:R-:W-:Y:S02]  /*265b0*/  F2FP.SATFINITE.E5M2.F32.PACK_AB_MERGE_C R5, R5, R2, RZ ;  /* 0x000000020505723e */ /* 0x004fe400048060ff */
[----:B------:R-:W2:Y:S04]  /*265c0*/  LDL.LU R2, [R1+0xc84] ;  /* 0x000c840001027983 */ /* 0x000ea80000300800 */
[----:B------:R3:W-:Y:S04]  /*265d0*/  STL [R1+0x28], R5 ;  /* 0x0000280501007387 */ /* 0x0007e80000100800 */
[----:B---3--:R-:W2:Y:S02]  /*265e0*/  LDL.LU R5, [R1+0xc80] ;  /* 0x000c800001057983 */ /* 0x008ea40000300800 */
[----:B--2---:R-:W-:-:S02]  /*265f0*/  F2FP.SATFINITE.E5M2.F32.PACK_AB_MERGE_C R5, R5, R2, RZ ;  /* 0x000000020505723e */ /* 0x004fc400048060ff */
        /* <DEDUP_REMOVED lines=8> */
[----:B------:R-:W2:Y:S02]  /*26680*/  LDL.LU R2, [R1+0xc6c] ;  /* 0x000c6c0001027983 */ /* 0x000ea40000300800 */
[----:B--2---:R-:W-:Y:S02]  /*26690*/  F2FP.SATFINITE.E5M2.F32.PACK_AB_MERGE_C R2, R2, R0, RZ ;  /* 0x000000000202723e */ /* 0x004fe400048060ff */
[----:B------:R-:W2:Y:S02]  /*266a0*/  LDL.LU R0, [R1+0xc68] ;  /* 0x000c680001007983 */ /* 0x000ea40000300800 */
[----:B--2---:R-:W-:Y:S02]  /*266b0*/  F2FP.SATFINITE.E5M2.F32.PACK_AB_MERGE_C R0, R0, R4, RZ ;  /* 0x000000040000723e */ /* 0x004fe400048060ff */
[----:B------:R-:W2:Y:S02]  /*266c0*/  LDL.LU R4, [R1+0xc64] ;  /* 0x000c640001047983 */ /* 0x000ea40000300800 */
[----:B--2---:R-:W-:-:S02]  /*266d0*/  F2FP.SATFINITE.E5M2.F32.PACK_AB_MERGE_C R4, R4, R19, RZ ;  /* 0x000000130404723e */ /* 0x004fc400048060ff */
[----:B------:R-:W2:Y:S02]  /*266e0*/  LDL.LU R19, [R1+0xc60] ;  /* 0x000c600001137983 */ /* 0x000ea40000300800 */
[----:B--2---:R-:W-:Y:S02]  /*266f0*/  F2FP.SATFINITE.E5M2.F32.PACK_AB_MERGE_C R19, R19, R15, RZ ;  /* 0x0000000f1313723e */ /* 0x004fe400048060ff */
[----:B------:R-:W2:Y:S04]  /*26700*/  LDL.LU R15, [R1+0xc5c] ;  /* 0x000c5c00010f7983 */ /* 0x000ea80000300800 */
[----:B------:R-:W3:Y:S01]  /*26710*/  LDL R9, [R1+0x3c0] ;  /* 0x0003c00001097983 */ /* 0x000ee20000100800 */
[----:B------:R-:W-:Y:S02]  /*26720*/  F2FP.SATFINITE.E5M2.F32.PACK_AB_MERGE_C R25, R25, R20, RZ ;  /* 0x000000141919723e */ /* 0x000fe400048060ff */
[----:B------:R-:W-:-:S02]  /*26730*/  F2FP.SATFINITE.E5M2.F32.PACK_AB_MERGE_C R24, R24, R21, RZ ;  /* 0x000000151818723e */ /* 0x000fc400048060ff */
[----:B------:R-:W-:Y:S02]  /*26740*/  F2FP.SATFINITE.E5M2.F32.PACK_AB_MERGE_C R7, R7, R6, RZ ;  /* 0x000000060707723e */ /* 0x000fe400048060ff */
[----:B------:R-:W-:Y:S02]  /*26750*/  F2FP.SATFINITE.E5M2.F32.PACK_AB_MERGE_C R29, R29, R12, RZ ;  /* 0x0000000c1d1d723e */ /* 0x000fe400048060ff */
[----:B--2---:R-:W-:Y:S02]  /*26760*/  F2FP.SATFINITE.E5M2.F32.PACK_AB_MERGE_C R18, R18, R15, RZ ;  /* 0x0000000f1212723e */ /* 0x004fe400048060ff */
[----:B------:R-:W2:Y:S04]  /*26770*/  LDL.LU R15, [R1+0xd0] ;  /* 0x0000d000010f7983 */ /* 0x000ea80000300800 */
[----:B------:R-:W4:Y:S04]  /*26780*/  LDL.LU R10, [R1+0x58] ;  /* 0x00005800010a7983 */ /* 0x000f280000300800 */
[----:B------:R-:W4:Y:S04]  /*26790*/  LDL.LU R11, [R1+0x18] ;  /* 0x00001800010b7983 */ /* 0x000f280000300800 */
[----:B------:R-:W4:Y:S04]  /*267a0*/  LDL.LU R14, [R1+0xc] ;  /* 0x00000c00010e7983 */ /* 0x000f280000300800 */
[----:B------:R-:W4:Y:S04]  /*267b0*/  LDL.LU R20, [R1+0xc58] ;  /* 0x000c580001147983 */ /* 0x000f280000300800 */
[----:B------:R-:W4:Y:S04]  /*267c0*/  LDL.LU R21, [R1+0xc54] ;  /* 0x000c540001157983 */ /* 0x000f280000300800 */
[----:B------:R-:W4:Y:S04]  /*267d0*/  LDL.LU R22, [R1+0xc50] ;  /* 0x000c500001167983 */ /* 0x000f280000300800 */
[----:B------:R1:W-:Y:S04]  /*267e0*/  STL [R1+0x10], R23 ;  /* 0x0000101701007387 */ /* 0x0003e80000100800 */
[----:B-1----:R-:W4:Y:S04]  /*267f0*/  LDL.LU R23, [R1+0xc4c] ;  /* 0x000c4c0001177983 */ /* 0x002f280000300800 */
[----:B------:R-:W4:Y:S04]  /*26800*/  LDL.LU R6, [R1+0xc48] ;  /* 0x000c480001067983 */ /* 0x000f280000300800 */
[----:B------:R1:W-:Y:S04]  /*26810*/  STL [R1+0x1c], R7 ;  /* 0x00001c0701007387 */ /* 0x0003e80000100800 */
[----:B-1----:R-:W4:Y:S04]  /*26820*/  LDL.LU R7, [R1+0xc44] ;  /* 0x000c440001077983 */ /* 0x002f280000300800 */
[----:B------:R-:W4:Y:S04]  /*26830*/  LDL.LU R12, [R1+0xc40] ;  /* 0x000c4000010c7983 */ /* 0x000f280000300800 */
[----:B------:R1:W-:Y:S04]  /*26840*/  STL [R1+0xc28], R29 ;  /* 0x000c281d01007387 */ /* 0x0003e80000100800 */
[----:B-1----:R-:W2:Y:S01]  /*26850*/  LDL.LU R29, [R1+0xbe8] ;  /* 0x000be800011d7983 */ /* 0x002ea20000300800 */
[----:B------:R-:W-:Y:S01]  /*26860*/  F2FP.SATFINITE.E5M2.F32.PACK_AB_MERGE_C R8, R3, R8, RZ ;  /* 0x000000080308723e */ /* 0x000fe200048060ff */
[----:B---3--:R-:W-:-:S04]  /*26870*/  VIADD R3, R9, 0x7f ;  /* 0x0000007f09037836 */ /* 0x008fc80000000000 */
[----:B------:R1:W-:Y:S02]  /*26880*/  STL [R1+0x14], R8 ;  /* 0x0000140801007387 */ /* 0x0003e40000100800 */
[----:B-1----:R-:W-:Y:S01]  /*26890*/  VIADD R8, R9, 0x1 ;  /* 0x0000000109087836 */ /* 0x002fe20000000000 */
[----:B--2---:R-:W-:-:S04]  /*268a0*/  ISETP.GE.AND P0, PT, R29, UR10, PT ;  /* 0x0000000a1d007c0c */ /* 0x004fc8000bf06270 */
[----:B------:R-:W-:Y:S01]  /*268b0*/  ISETP.LT.AND P2, PT, R8, UR4, !P0 ;  /* 0x0000000408007c0c */ /* 0x000fe2000c741270 */
[----:B------:R-:W-:Y:S01]  /*268c0*/  VIADD R8, R9, 0x2 ;  /* 0x0000000209087836 */ /* 0x000fe20000000000 */
[----:B------:R-:W-:Y:S01]  /*268d0*/  ISETP.LT.AND P1, PT, R3, UR8, !P0 ;  /* 0x0000000803007c0c */ /* 0x000fe2000c721270 */
[----:B------:R-:W-:Y:S01]  /*268e0*/  UMOV UR4, 0x400 ;  /* 0x0000040000047882 */ /* 0x000fe20000000000 */
[----:B------:R-:W2:Y:S01]  /*268f0*/  LDL.LU R3, [R1+0xbe4] ;  /* 0x000be40001037983 */ /* 0x000ea20000300800 */
[----:B------:R-:W-:Y:S01]  /*26900*/  VIADD R9, R9, 0x3 ;  /* 0x0000000309097836 */ /* 0x000fe20000000000 */
[----:B------:R-:W-:Y:S01]  /*26910*/  ULDC UR8, c[0x0][0x22c] ;  /* 0x00008b0000087ab9 */ /* 0x000fe20000000800 */
[----:B------:R-:W-:Y:S01]  /*26920*/  ULEA UR4, UR5, UR4, 0x18 ;  /* 0x0000000405047291 */ /* 0x000fe2000f8ec03f */
[----:B------:R-:W-:Y:S01]  /*26930*/  ISETP.LT.AND P4, PT, R8, UR8, !P0 ;  /* 0x0000000808007c0c */ /* 0x000fe2000c781270 */
[----:B0-----:R-:W-:Y:S01]  /*26940*/  IMAD.SHL.U32 R13, R13, 0x20, RZ ;  /* 0x000000200d0d7824 */ /* 0x001fe200078e00ff */
[----:B------:R-:W-:Y:S01]  /*26950*/  ULDC UR5, c[0x0][0x22c] ;  /* 0x00008b0000057ab9 */ /* 0x000fe20000000800 */
[----:B------:R-:W3:Y:S01]  /*26960*/  LDL.LU R8, [R1+0xdc] ;  /* 0x0000dc0001087983 */ /* 0x000ee20000300800 */
[----:B------:R-:W-:Y:S01]  /*26970*/  ISETP.LT.AND P5, PT, R9, UR5, !P0 ;  /* 0x0000000509007c0c */ /* 0x000fe2000c7a1270 */
[----:B------:R-:W-:Y:S01]  /*26980*/  ULDC.64 UR8, c[0x0][0x220] ;  /* 0x0000880000087ab9 */ /* 0x000fe20000000a00 */
[----:B------:R-:W-:Y:S01]  /*26990*/  LOP3.LUT R13, R13, 0x400, RZ, 0xc0, !PT ;  /* 0x000004000d0d7812 */ /* 0x000fe200078ec0ff */
[----:B------:R-:W4:Y:S01]  /*269a0*/  LDL.LU R9, [R1+0xd4] ;  /* 0x0000d40001097983 */ /* 0x000f220000300800 */
[----:B------:R-:W-:Y:S01]  /*269b0*/  ULDC UR5, c[0x0][0x22c] ;  /* 0x00008b0000057ab9 */ /* 0x000fe20000000800 */
[----:B--2---:R-:W-:-:S04]  /*269c0*/  LOP3.LUT R3, R3, 0x1f0, RZ, 0xc0, !PT ;  /* 0x000001f003037812 */ /* 0x004fc800078ec0ff */
[----:B------:R-:W-:Y:S02]  /*269d0*/  IADD3 R3, R3, UR4, R13 ;  /* 0x0000000403037c10 */ /* 0x000fe4000fffe00d */
[----:B------:R-:W2:Y:S01]  /*269e0*/  LDL.LU R13, [R1+0xc3c] ;  /* 0x000c3c00010d7983 */ /* 0x000ea20000300800 */
[----:B---3--:R-:W-:-:S03]  /*269f0*/  PRMT R8, R8, 0x5410, R15 ;  /* 0x0000541008087816 */ /* 0x008fc6000000000f */
[----:B------:R-:W3:Y:S01]  /*26a00*/  LDL.LU R15, [R1+0xc38] ;  /* 0x000c3800010f7983 */ /* 0x000ee20000300800 */
[----:B----4-:R-:W-:-:S03]  /*26a10*/  PRMT R9, R9, 0x5410, R10 ;  /* 0x0000541009097816 */ /* 0x010fc6000000000a */
[----:B------:R-:W4:Y:S02]  /*26a20*/  LDL.LU R10, [R1+0xc34] ;  /* 0x000c3400010a7983 */ /* 0x000f240000300800 */
[----:B----4-:R-:W-:Y:S02]  /*26a30*/  PRMT R10, R11, 0x5410, R10 ;  /* 0x000054100b0a7816 */ /* 0x010fe4000000000a */
[----:B------:R-:W4:Y:S02]  /*26a40*/  LDL.LU R11, [R1+0xc30] ;  /* 0x000c3000010b7983 */ /* 0x000f240000300800 */
[----:B----4-:R-:W-:Y:S02]  /*26a50*/  PRMT R11, R14, 0x5410, R11 ;  /* 0x000054100e0b7816 */ /* 0x010fe4000000000b */
[----:B------:R-:W4:Y:S04]  /*26a60*/  LDL.LU R14, [R1+0xc2c] ;  /* 0x000c2c00010e7983 */ /* 0x000f280000300800 */
[----:B------:R0:W-:Y:S02]  /*26a70*/  STSM.16.M88.4 [R3], R8 ;  /* 0x0000000803007844 */ /* 0x0001e40000000200 */
[----:B0-----:R-:W0:Y:S01]  /*26a80*/  S2R R11, SR_TID.X ;  /* 0x00000000000b7919 */ /* 0x001e220000002100 */
[----:B--2---:R-:W-:-:S02]  /*26a90*/  PRMT R8, R13, 0x5410, R7 ;  /* 0x000054100d087816 */ /* 0x004fc40000000007 */
[----:B------:R-:W-:Y:S01]  /*26aa0*/  PRMT R9, R12, 0x5410, R6 ;  /* 0x000054100c097816 */ /* 0x000fe20000000006 */
[----:B------:R-:W2:Y:S01]  /*26ab0*/  LDL.LU R13, [R1+0x74] ;  /* 0x00007400010d7983 */ /* 0x000ea20000300800 */
[----:B------:R-:W-:-:S03]  /*26ac0*/  PRMT R10, R5, 0x5410, R0 ;  /* 0x00005410050a7816 */ /* 0x000fc60000000000 */
[----:B------:R-:W3:Y:S04]  /*26ad0*/  LDL.LU R7, [R1+0x30] ;  /* 0x0000300001077983 */ /* 0x000ee80000300800 */
[----:B------:R-:W2:Y:S04]  /*26ae0*/  LDL.LU R12, [R1+0xd8] ;  /* 0x0000d800010c7983 */ /* 0x000ea80000300800 */
[----:B------:R-:W4:Y:S04]  /*26af0*/  LDL.LU R6, [R1+0x34] ;  /* 0x0000340001067983 */ /* 0x000f280000300800 */
[----:B------:R-:W2:Y:S01]  /*26b00*/  LDL.LU R5, [R1+0x5c] ;  /* 0x00005c0001057983 */ /* 0x000ea20000300800 */
[----:B0-----:R-:W-:-:S02]  /*26b10*/  LOP3.LUT R0, R11, 0x3f, RZ, 0xc0, !PT ;  /* 0x0000003f0b007812 */ /* 0x001fc400078ec0ff */
[----:B------:R-:W-:Y:S02]  /*26b20*/  PRMT R11, R2, 0x5410, R4 ;  /* 0x00005410020b7816 */ /* 0x000fe40000000004 */
[----:B------:R-:W2:Y:S04]  /*26b30*/  LDL.LU R4, [R1+0x70] ;  /* 0x0000700001047983 */ /* 0x000ea80000300800 */
[----:B------:R-:W-:Y:S01]  /*26b40*/  STSM.16.M88.4 [R3+0x200], R8 ;  /* 0x0002000803007844 */ /* 0x000fe20000000200 */
[----:B------:R-:W-:Y:S01]  /*26b50*/  LEA R2, R0, UR4, 0x4 ;  /* 0x0000000400027c11 */ /* 0x000fe2000f8e20ff */
[----:B------:R-:W-:Y:S01]  /*26b60*/  ULDC UR4, c[0x0][0x244] ;  /* 0x0000910000047ab9 */ /* 0x000fe20000000800 */
[----:B------:R-:W-:Y:S06]  /*26b70*/  BAR.SYNC.DEFER_BLOCKING 0x0 ;  /* 0x0000000000007b1d */ /* 0x000fec0000010000 */
[----:B------:R-:W2:Y:S04]  /*26b80*/  LDL.LU R0, [R1+0x50] ;  /* 0x0000500001007983 */ /* 0x000ea80000300800 */
[----:B------:R-:W-:Y:S04]  /*26b90*/  LDS.128 R8, [R2+0x400] ;  /* 0x0004000002087984 */ /* 0x000fe80000000c00 */
[----:B------:R-:W-:Y:S01]  /*26ba0*/  STL [R1+0x18], R2 ;  /* 0x0000180201007387 */ /* 0x000fe20000100800 */
[----:B---3--:R-:W-:-:S02]  /*26bb0*/  PRMT R15, R7, 0x5410, R15 ;  /* 0x00005410070f7816 */ /* 0x008fc4000000000f */
[----:B----4-:R-:W-:Y:S02]  /*26bc0*/  PRMT R14, R6, 0x5410, R14 ;  /* 0x00005410060e7816 */ /* 0x010fe4000000000e */
[----:B--2---:R-:W-:Y:S02]  /*26bd0*/  PRMT R13, R13, 0x5410, R5 ;  /* 0x000054100d0d7816 */ /* 0x004fe40000000005 */
[----:B------:R-:W-:Y:S02]  /*26be0*/  PRMT R12, R12, 0x5410, R4 ;  /* 0x000054100c0c7816 */ /* 0x000fe40000000004 */
[----:B------:R-:W0:Y:S01]  /*26bf0*/  LDS.128 R4, [R2] ;  /* 0x0000000002047984 */ /* 0x000e220000000c00 */
[----:B------:R-:W-:Y:S06]  /*26c00*/  BAR.SYNC.DEFER_BLOCKING 0x0 ;  /* 0x0000000000007b1d */ /* 0x000fec0000010000 */
[----:B------:R-:W-:Y:S04]  /*26c10*/  STSM.16.M88.4 [R3], R12 ;  /* 0x0000000c03007844 */ /* 0x000fe80000000200 */
[----:B0-----:R0:W-:Y:S04]  /*26c20*/  STL.64 [R1+0xc10], R6 ;  /* 0x000c100601007387 */ /* 0x0011e80000100a00 */
[----:B0-----:R-:W2:Y:S04]  /*26c30*/  LDL.LU R6, [R1+0x38] ;  /* 0x0000380001067983 */ /* 0x001ea80000300800 */
[----:B------:R-:W2:Y:S04]  /*26c40*/  LDL.LU R7, [R1+0x40] ;  /* 0x0000400001077983 */ /* 0x000ea80000300800 */
[----:B------:R0:W-:Y:S01]  /*26c50*/  STL.64 [R1+0xc08], R4 ;  /* 0x000c080401007387 */ /* 0x0001e20000100a00 */
[----:B------:R-:W-:-:S02]  /*26c60*/  PRMT R12, R23, 0x5410, R21 ;  /* 0x00005410170c7816 */ /* 0x000fc40000000015 */
[----:B------:R-:W-:Y:S01]  /*26c70*/  PRMT R13, R22, 0x5410, R20 ;  /* 0x00005410160d7816 */ /* 0x000fe20000000014 */
[----:B0-----:R-:W3:Y:S04]  /*26c80*/  LDL.LU R4, [R1+0x3c] ;  /* 0x00003c0001047983 */ /* 0x001ee80000300800 */
[----:B------:R-:W3:Y:S04]  /*26c90*/  LDL.LU R5, [R1+0x44] ;  /* 0x0000440001057983 */ /* 0x000ee80000300800 */
[----:B------:R0:W-:Y:S04]  /*26ca0*/  STL.64 [R1+0xc20], R10 ;  /* 0x000c200a01007387 */ /* 0x0001e80000100a00 */
[----:B0-----:R-:W4:Y:S04]  /*26cb0*/  LDL.LU R10, [R1+0x54] ;  /* 0x00005400010a7983 */ /* 0x001f280000300800 */
[----:B------:R-:W4:Y:S04]  /*26cc0*/  LDL.LU R11, [R1+0x48] ;  /* 0x00004800010b7983 */ /* 0x000f280000300800 */
[----:B------:R0:W-:Y:S04]  /*26cd0*/  STL.64 [R1+0xc18], R8 ;  /* 0x000c180801007387 */ /* 0x0001e80000100a00 */
[----:B0-----:R-:W4:Y:S04]  /*26ce0*/  LDL.LU R8, [R1+0x1a4] ;  /* 0x0001a40001087983 */ /* 0x001f280000300800 */
[----:B------:R-:W4:Y:S04]  /*26cf0*/  LDL.LU R9, [R1+0x1a0] ;  /* 0x0001a00001097983 */ /* 0x000f280000300800 */
[----:B------:R-:W2:Y:S04]  /*26d00*/  LDL.LU R23, [R1+0x78] ;  /* 0x0000780001177983 */ /* 0x000ea80000300800 */
[----:B------:R-:W2:Y:S04]  /*26d10*/  LDL.LU R21, [R1+0x90] ;  /* 0x0000900001157983 */ /* 0x000ea80000300800 */
[----:B------:R-:W3:Y:S04]  /*26d20*/  LDL.LU R22, [R1+0x7c] ;  /* 0x00007c0001167983 */ /* 0x000ee80000300800 */
[----:B------:R-:W3:Y:S01]  /*26d30*/  LDL.LU R20, [R1+0x94] ;  /* 0x0000940001147983 */ /* 0x000ee20000300800 */
[----:B------:R-:W-:-:S02]  /*26d40*/  PRMT R14, R19, 0x5410, R17 ;  /* 0x00005410130e7816 */ /* 0x000fc40000000011 */
[----:B------:R-:W-:-:S05]  /*26d50*/  PRMT R15, R18, 0x5410, R16 ;  /* 0x00005410120f7816 */ /* 0x000fca0000000010 */
[----:B------:R-:W-:Y:S01]  /*26d60*/  STSM.16.M88.4 [R3+0x200], R12 ;  /* 0x0002000c03007844 */ /* 0x000fe20000000200 */
[----:B------:R-:W-:Y:S06]  /*26d70*/  BAR.SYNC.DEFER_BLOCKING 0x0 ;  /* 0x0000000000007b1d */ /* 0x000fec0000010000 */
[----:B------:R-:W0:Y:S04]  /*26d80*/  LDS.128 R12, [R2] ;  /* 0x00000000020c7984 */ /* 0x000e280000000c00 */
[----:B------:R-:W1:Y:S01]  /*26d90*/  LDS.128 R16, [R2+0x400] ;  /* 0x0004000002107984 */ /* 0x000e620000000c00 */
[----:B------:R-:W-:Y:S01]  /*26da0*/  BAR.SYNC.DEFER_BLOCKING 0x0 ;  /* 0x0000000000007b1d */ /* 0x000fe20000010000 */
[----:B--2---:R-:W-:-:S02]  /*26db0*/  PRMT R21, R21, 0x5410, R23 ;  /* 0x0000541015157816 */ /* 0x004fc40000000017 */
[----:B------:R-:W-:Y:S02]  /*26dc0*/  PRMT R23, R7, 0x5410, R6 ;  /* 0x0000541007177816 */ /* 0x000fe40000000006 */
[----:B---3--:R-:W-:Y:S02]  /*26dd0*/  PRMT R20, R20, 0x5410, R22 ;  /* 0x0000541014147816 */ /* 0x008fe40000000016 */
[----:B------:R-:W-:Y:S02]  /*26de0*/  PRMT R22, R5, 0x5410, R4 ;  /* 0x0000541005167816 */ /* 0x000fe40000000004 */
[----:B------:R-:W2:Y:S04]  /*26df0*/  LDL.LU R4, [R1+0x2c] ;  /* 0x00002c0001047983 */ /* 0x000ea80000300800 */
[----:B------:R-:W3:Y:S04]  /*26e00*/  LDL.LU R5, [R1+0x28] ;  /* 0x0000280001057983 */ /* 0x000ee80000300800 */
[----:B------:R-:W3:Y:S04]  /*26e10*/  LDL.LU R6, [R1+0x10] ;  /* 0x0000100001067983 */ /* 0x000ee80000300800 */
[----:B------:R-:W3:Y:S04]  /*26e20*/  LDL.LU R7, [R1+0x1c] ;  /* 0x00001c0001077983 */ /* 0x000ee80000300800 */
[----:B0-----:R0:W-:Y:S04]  /*26e30*/  STL.64 [R1+0xbf8], R12 ;  /* 0x000bf80c01007387 */ /* 0x0011e80000100a00 */
[----:B------:R-:W-:Y:S04]  /*26e40*/  STSM.16.M88.4 [R3], R20 ;  /* 0x0000001403007844 */ /* 0x000fe80000000200 */
[----:B0-----:R-:W3:Y:S04]  /*26e50*/  LDL.LU R12, [R1+0x20] ;  /* 0x00002000010c7983 */ /* 0x001ee80000300800 */
[----:B------:R-:W3:Y:S04]  /*26e60*/  LDL.LU R13, [R1+0x14] ;  /* 0x00001400010d7983 */ /* 0x000ee80000300800 */
[----:B------:R0:W-:Y:S04]  /*26e70*/  STL [R1+0xbf0], R14 ;  /* 0x000bf00e01007387 */ /* 0x0001e80000100800 */
[----:B0-----:R-:W2:Y:S04]  /*26e80*/  LDL.LU R14, [R1+0x24] ;  /* 0x00002400010e7983 */ /* 0x001ea80000300800 */
[----:B------:R0:W-:Y:S04]  /*26e90*/  STL [R1+0xbec], R15 ;  /* 0x000bec0f01007387 */ /* 0x0001e80000100800 */
[----:B0-----:R-:W3:Y:S04]  /*26ea0*/  LDL R15, [R1+0x3c0] ;  /* 0x0003c000010f7983 */ /* 0x001ee80000100800 */
[----:B-1----:R0:W-:Y:S04]  /*26eb0*/  STL.64 [R1+0xc00], R18 ;  /* 0x000c001201007387 */ /* 0x0021e80000100a00 */
[----:B0-----:R-:W2:Y:S04]  /*26ec0*/  LDL.LU R18, [R1+0x98] ;  /* 0x0000980001127983 */ /* 0x001ea80000300800 */
[----:B------:R-:W3:Y:S04]  /*26ed0*/  LDL.LU R19, [R1+0x4c] ;  /* 0x00004c0001137983 */ /* 0x000ee80000300800 */
[----:B------:R-:W2:Y:S04]  /*26ee0*/  LDL.LU R21, [R1] ;  /* 0x0000000001157983 */ /* 0x000ea80000300800 */
[----:B------:R-:W2:Y:S04]  /*26ef0*/  LDL.LU R22, [R1+0x8] ;  /* 0x0000080001167983 */ /* 0x000ea80000300800 */
[----:B------:R-:W3:Y:S01]  /*26f00*/  LDL.LU R23, [R1+0x4] ;  /* 0x0000040001177983 */ /* 0x000ee20000300800 */
[----:B----4-:R-:W-:Y:S01]  /*26f10*/  PRMT R11, R0, 0x5410, R11 ;  /* 0x00005410000b7816 */ /* 0x010fe2000000000b */
[----:B------:R-:W-:Y:S01]  /*26f20*/  IMAD R0, R29, UR4, RZ ;  /* 0x000000041d007c24 */ /* 0x000fe2000f8e02ff */
[----:B------:R-:W-:Y:S01]  /*26f30*/  ULDC UR4, c[0x0][0x248] ;  /* 0x0000920000047ab9 */ /* 0x000fe20000000800 */
[----:B--2---:R-:W-:-:S02]  /*26f40*/  PRMT R20, R22, 0x5410, R21 ;  /* 0x0000541016147816 */ /* 0x004fc40000000015 */
[----:B---3--:R-:W-:Y:S02]  /*26f50*/  PRMT R21, R23, 0x5410, R28 ;  /* 0x0000541017157816 */ /* 0x008fe4000000001c */
[----:B------:R-:W2:Y:S04]  /*26f60*/  LDL.LU R28, [R1+0x9c] ;  /* 0x00009c00011c7983 */ /* 0x000ea80000300800 */
[----:B------:R-:W3:Y:S01]  /*26f70*/  LDL.LU R29, [R1+0xc28] ;  /* 0x000c2800011d7983 */ /* 0x000ee20000300800 */
[----:B------:R-:W-:Y:S02]  /*26f80*/  PRMT R22, R27, 0x5410, R25 ;  /* 0x000054101b167816 */ /* 0x000fe40000000019 */
[----:B------:R-:W-:-:S05]  /*26f90*/  PRMT R23, R26, 0x5410, R24 ;  /* 0x000054101a177816 */ /* 0x000fca0000000018 */
[----:B------:R-:W-:Y:S01]  /*26fa0*/  STSM.16.M88.4 [R3+0x200], R20 ;  /* 0x0002001403007844 */ /* 0x000fe20000000200 */
[----:B------:R-:W-:Y:S01]  /*26fb0*/  BAR.SYNC.DEFER_BLOCKING 0x0 ;  /* 0x0000000000007b1d */ /* 0x000fe20000010000 */
[----:B------:R-:W-:Y:S02]  /*26fc0*/  PRMT R9, R9, 0x5410, R18 ;  /* 0x0000541009097816 */ /* 0x000fe40000000012 */
[----:B------:R-:W-:-:S03]  /*26fd0*/  PRMT R10, R10, 0x5410, R19 ;  /* 0x000054100a0a7816 */ /* 0x000fc60000000013 */
[----:B------:R-:W0:Y:S04]  /*26fe0*/  LDS.128 R20, [R2] ;  /* 0x0000000002147984 */ /* 0x000e280000000c00 */
[----:B------:R-:W1:Y:S01]  /*26ff0*/  LDS.128 R24, [R2+0x400] ;  /* 0x0004000002187984 */ /* 0x000e620000000c00 */
[----:B------:R-:W-:Y:S02]  /*27000*/  PRMT R4, R4, 0x5410, R14 ;  /* 0x0000541004047816 */ /* 0x000fe4000000000e */
[----:B------:R-:W-:Y:S02]  /*27010*/  PRMT R5, R5, 0x5410, R12 ;  /* 0x0000541005057816 */ /* 0x000fe4000000000c */
[----:B------:R-:W-:Y:S01]  /*27020*/  PRMT R7, R7, 0x5410, R13 ;  /* 0x0000541007077816 */ /* 0x000fe2000000000d */
[----:B------:R-:W-:Y:S01]  /*27030*/  BAR.SYNC.DEFER_BLOCKING 0x0 ;  /* 0x0000000000007b1d */ /* 0x000fe20000010000 */
[----:B--2---:R-:W-:-:S02]  /*27040*/  PRMT R8, R8, 0x5410, R28 ;  /* 0x0000541008087816 */ /* 0x004fc4000000001c */
[----:B---3--:R-:W-:-:S03]  /*27050*/  PRMT R6, R6, 0x5410, R29 ;  /* 0x0000541006067816 */ /* 0x008fc6000000001d */
[----:B------:R2:W-:Y:S04]  /*27060*/  STSM.16.M88.4 [R3], R8 ;  /* 0x0000000803007844 */ /* 0x0005e80000000200 */
[----:B------:R3:W-:Y:S04]  /*27070*/  STSM.16.M88.4 [R3+0x200], R4 ;  /* 0x0002000403007844 */ /* 0x0007e80000000200 */
[----:B--2---:R-:W2:Y:S04]  /*27080*/  LDL.LU.64 R10, [R1+0xc20] ;  /* 0x000c2000010a7983 */ /* 0x004ea80000300a00 */
[----:B------:R-:W4:Y:S04]  /*27090*/  LDL.LU.64 R8, [R1+0xc18] ;  /* 0x000c180001087983 */ /* 0x000f280000300a00 */
[----:B---3--:R-:W3:Y:S04]  /*270a0*/  LDL.LU.64 R6, [R1+0xc10] ;  /* 0x000c100001067983 */ /* 0x008ee80000300a00 */
[----:B------:R-:W2:Y:S01]  /*270b0*/  LDL.LU.64 R4, [R1+0xc08] ;  /* 0x000c080001047983 */ /* 0x000ea20000300a00 */
[----:B------:R-:W-:Y:S01]  /*270c0*/  BAR.SYNC.DEFER_BLOCKING 0x0 ;  /* 0x0000000000007b1d */ /* 0x000fe20000010000 */
[----:B------:R-:W-:Y:S01]  /*270d0*/  IADD3 R2, P3, R0, UR8, RZ ;  /* 0x0000000800027c10 */ /* 0x000fe2000ff7e0ff */
[C---:B------:R-:W-:Y:S01]  /*270e0*/  IMAD R28, R15.reuse, UR4, RZ ;  /* 0x000000040f1c7c24 */ /* 0x040fe2000f8e02ff */
[----:B------:R-:W-:-:S02]  /*270f0*/  ISETP.LT.AND P6, PT, R15, UR11, !P0 ;  /* 0x0000000b0f007c0c */ /* 0x000fc4000c7c1270 */
[----:B------:R-:W-:Y:S02]  /*27100*/  LEA.HI.X.SX32 R0, R0, UR9, 0x1, P3 ;  /* 0x0000000900007c11 */ /* 0x000fe400098f0eff */
[C---:B------:R-:W-:Y:S01]  /*27110*/  IADD3 R18, P3, R28.reuse, R2, RZ ;  /* 0x000000021c127210 */ /* 0x040fe20007f7e0ff */
[C---:B------:R-:W-:Y:S02]  /*27120*/  VIADD R3, R28.reuse, UR4 ;  /* 0x000000041c037c36 */ /* 0x040fe40008000000 */
[----:B------:R-:W-:Y:S01]  /*27130*/  VIADD R29, R15, 0x4 ;  /* 0x000000040f1d7836 */ /* 0x000fe20000000000 */
[----:B------:R-:W-:Y:S02]  /*27140*/  LEA.HI.X.SX32 R19, R28, R0, 0x1, P3 ;  /* 0x000000001c137211 */ /* 0x000fe400018f0eff */
[----:B------:R-:W-:Y:S02]  /*27150*/  IADD3 R28, P3, R3, R2, RZ ;  /* 0x00000002031c7210 */ /* 0x000fe40007f7e0ff */
[----:B--2---:R-:W-:-:S02]  /*27160*/  PRMT R12, R4, 0x7770, RZ ;  /* 0x00007770040c7816 */ /* 0x004fc400000000ff */
[----:B------:R-:W-:-:S03]  /*27170*/  PRMT R13, R4, 0x7771, RZ ;  /* 0x00007771040d7816 */ /* 0x000fc600000000ff */
[----:B------:R2:W-:Y:S01]  /*27180*/  @P6 STG.E.U8 desc[UR6][R18.64], R12 ;  /* 0x0000000c12006986 */ /* 0x0005e2000c101106 */
[----:B------:R-:W-:Y:S01]  /*27190*/  ISETP.LT.AND P6, PT, R29, UR5, !P0 ;  /* 0x000000051d007c0c */ /* 0x000fe2000c7c1270 */
[----:B------:R-:W-:Y:S01]  /*271a0*/  ULDC UR5, c[0x0][0x22c] ;  /* 0x00008b0000057ab9 */ /* 0x000fe20000000800 */
[C---:B------:R-:W-:Y:S01]  /*271b0*/  LEA.HI.X.SX32 R29, R3.reuse, R0, 0x1, P3 ;  /* 0x00000000031d7211 */ /* 0x040fe200018f0eff */
[----:B--2---:R-:W-:Y:S02]  /*271c0*/  VIADD R12, R3, UR4 ;  /* 0x00000004030c7c36 */ /* 0x004fe40008000000 */
[----:B------:R-:W-:Y:S02]  /*271d0*/  VIADD R3, R15, 0x5 ;  /* 0x000000050f037836 */ /* 0x000fe40000000000 */
[----:B------:R2:W-:Y:S01]  /*271e0*/  @P2 STG.E.U8 desc[UR6][R28.64], R13 ;  /* 0x0000000d1c002986 */ /* 0x0005e2000c101106 */
[C---:B------:R-:W-:Y:S02]  /*271f0*/  IADD3 R18, P3, R12.reuse, R2, RZ ;  /* 0x000000020c127210 */ /* 0x040fe40007f7e0ff */
[----:B------:R-:W-:Y:S01]  /*27200*/  ISETP.LT.AND P2, PT, R3, UR5, !P0 ;  /* 0x0000000503007c0c */ /* 0x000fe2000c741270 */
[C---:B------:R-:W-:Y:S01]  /*27210*/  VIADD R3, R12.reuse, UR4 ;  /* 0x000000040c037c36 */ /* 0x040fe20008000000 */
[----:B------:R-:W-:Y:S01]  /*27220*/  LEA.HI.X.SX32 R19, R12, R0, 0x1, P3 ;  /* 0x000000000c137211 */ /* 0x000fe200018f0eff */
[----:B------:R-:W-:Y:S01]  /*27230*/  ULDC UR5, c[0x0][0x22c] ;  /* 0x00008b0000057ab9 */ /* 0x000fe20000000800 */
[----:B------:R-:W-:Y:S01]  /*27240*/  PRMT R12, R5, 0x7770, RZ ;  /* 0x00007770050c7816 */ /* 0x000fe200000000ff */
[----:B--2---:R-:W-:Y:S01]  /*27250*/  VIADD R29, R15, 0x6 ;  /* 0x000000060f1d7836 */ /* 0x004fe20000000000 */
[----:B------:R-:W-:-:S03]  /*27260*/  IADD3 R28, P3, R3, R2, RZ ;  /* 0x00000002031c7210 */ /* 0x000fc60007f7e0ff */
[----:B------:R2:W-:Y:S01]  /*27270*/  @P4 STG.E.U8 desc[UR6][R18.64], R12 ;  /* 0x0000000c12004986 */ /* 0x0005e2000c101106 */
[----:B------:R-:W-:Y:S02]  /*27280*/  PRMT R13, R5, 0x7771, RZ ;  /* 0x00007771050d7816 */ /* 0x000fe400000000ff */
[----:B------:R-:W-:Y:S01]  /*27290*/  ISETP.LT.AND P4, PT, R29, UR5, !P0 ;  /* 0x000000051d007c0c */ /* 0x000fe2000c781270 */
[----:B------:R-:W-:Y:S01]  /*272a0*/  ULDC UR5, c[0x0][0x22c] ;  /* 0x00008b0000057ab9 */ /* 0x000fe20000000800 */
[C---:B------:R-:W-:Y:S01]  /*272b0*/  LEA.HI.X.SX32 R29, R3.reuse, R0, 0x1, P3 ;  /* 0x00000000031d7211 */ /* 0x040fe200018f0eff */
[----:B--2---:R-:W-:Y:S02]  /*272c0*/  VIADD R12, R3, UR4 ;  /* 0x00000004030c7c36 */ /* 0x004fe40008000000 */
[----:B------:R-:W-:Y:S02]  /*272d0*/  VIADD R3, R15, 0x7 ;  /* 0x000000070f037836 */ /* 0x000fe40000000000 */
[----:B------:R2:W-:Y:S01]  /*272e0*/  @P5 STG.E.U8 desc[UR6][R28.64], R13 ;  /* 0x0000000d1c005986 */ /* 0x0005e2000c101106 */
[----:B------:R-:W-:-:S02]  /*272f0*/  IADD3 R18, P3, R12, R2, RZ ;  /* 0x000000020c127210 */ /* 0x000fc40007f7e0ff */
[----:B------:R-:W-:Y:S01]  /*27300*/  ISETP.LT.AND P5, PT, R3, UR5, !P0 ;  /* 0x0000000503007c0c */ /* 0x000fe2000c7a1270 */
[C---:B------:R-:W-:Y:S01]  /*27310*/  VIADD R3, R12.reuse, UR4 ;  /* 0x000000040c037c36 */ /* 0x040fe20008000000 */
[----:B------:R-:W-:Y:S01]  /*27320*/  LEA.HI.X.SX32 R19, R12, R0, 0x1, P3 ;  /* 0x000000000c137211 */ /* 0x000fe200018f0eff */
[----:B------:R-:W-:Y:S01]  /*27330*/  ULDC UR5, c[0x0][0x22c] ;  /* 0x00008b0000057ab9 */ /* 0x000fe20000000800 */
[----:B---3--:R-:W-:Y:S01]  /*27340*/  PRMT R12, R6, 0x7770, RZ ;  /* 0x00007770060c7816 */ /* 0x008fe200000000ff */
        /* <DEDUP_REMOVED lines=31> */
[----:B----4-:R-:W-:Y:S01]  /*27540*/  PRMT R12, R8, 0x7770, RZ ;  /* 0x00007770080c7816 */ /* 0x010fe200000000ff */
        /* <DEDUP_REMOVED lines=67> */
[----:B------:R-:W-:Y:S01]  /*27980*/  VIADD R14, R3, UR4 ;  /* 0x00000004030e7c36 */ /* 0x000fe20008000000 */
[----:B------:R-:W-:Y:S02]  /*27990*/  PRMT R4, R4, 0x7773, RZ ;  /* 0x0000777304047816 */ /* 0x000fe400000000ff */
[----:B------:R-:W-:Y:S01]  /*279a0*/  ISETP.LT.AND P6, PT, R29, UR5, !P0 ;  /* 0x000000051d007c0c */ /* 0x000fe2000c7c1270 */
[----:B------:R-:W-:Y:S01]  /*279b0*/  ULDC UR5, c[0x0][0x22c] ;  /* 0x00008b0000057ab9 */ /* 0x000fe20000000800 */
[----:B------:R-:W-:Y:S01]  /*279c0*/  LEA.HI.X.SX32 R29, R3, R0, 0x1, P3 ;  /* 0x00000000031d7211 */ /* 0x000fe200018f0eff */
[----:B------:R-:W-:-:S04]  /*279d0*/  VIADD R3, R15, 0x15 ;  /* 0x000000150f037836 */ /* 0x000fc80000000000 */
[----:B------:R3:W-:Y:S01]  /*279e0*/  @P2 STG.E.U8 desc[UR6][R28.64], R4 ;  /* 0x000000041c002986 */ /* 0x0007e2000c101106 */
[C---:B--2---:R-:W-:Y:S02]  /*279f0*/  IADD3 R12, P3, R14.reuse, R2, RZ ;  /* 0x000000020e0c7210 */ /* 0x044fe40007f7e0ff */
[----:B------:R-:W-:Y:S01]  /*27a00*/  ISETP.LT.AND P2, PT, R3, UR5, !P0 ;  /* 0x0000000503007c0c */ /* 0x000fe2000c741270 */
[C---:B------:R-:W-:Y:S01]  /*27a10*/  VIADD R3, R14.reuse, UR4 ;  /* 0x000000040e037c36 */ /* 0x040fe20008000000 */
[----:B------:R-:W-:Y:S01]  /*27a20*/  LEA.HI.X.SX32 R13, R14, R0, 0x1, P3 ;  /* 0x000000000e0d7211 */ /* 0x000fe200018f0eff */
[----:B------:R-:W-:Y:S01]  /*27a30*/  ULDC UR5, c[0x0][0x22c] ;  /* 0x00008b0000057ab9 */ /* 0x000fe20000000800 */
[----:B------:R-:W2:Y:S01]  /*27a40*/  LDL.LU.64 R18, [R1+0xc00] ;  /* 0x000c000001127983 */ /* 0x000ea20000300a00 */
[----:B------:R-:W-:Y:S01]  /*27a50*/  VIADD R14, R3, UR4 ;  /* 0x00000004030e7c36 */ /* 0x000fe20008000000 */
[----:B---3--:R-:W-:Y:S01]  /*27a60*/  PRMT R29, R5, 0x7772, RZ ;  /* 0x00007772051d7816 */ /* 0x008fe200000000ff */
[----:B------:R-:W-:Y:S01]  /*27a70*/  VIADD R4, R15, 0x16 ;  /* 0x000000160f047836 */ /* 0x000fe20000000000 */
[----:B------:R-:W-:-:S02]  /*27a80*/  IADD3 R28, P3, R3, R2, RZ ;  /* 0x00000002031c7210 */ /* 0x000fc40007f7e0ff */
[----:B------:R-:W-:Y:S01]  /*27a90*/  PRMT R5, R5, 0x7773, RZ ;  /* 0x0000777305057816 */ /* 0x000fe200000000ff */
[----:B------:R3:W-:Y:S01]  /*27aa0*/  @P4 STG.E.U8 desc[UR6][R12.64], R29 ;  /* 0x0000001d0c004986 */ /* 0x0007e2000c101106 */
[----:B------:R-:W-:Y:S01]  /*27ab0*/  ISETP.LT.AND P4, PT, R4, UR5, !P0 ;  /* 0x0000000504007c0c */ /* 0x000fe2000c781270 */
[----:B------:R-:W-:Y:S01]  /*27ac0*/  ULDC UR5, c[0x0][0x22c] ;  /* 0x00008b0000057ab9 */ /* 0x000fe20000000800 */
[----:B---3--:R-:W-:Y:S01]  /*27ad0*/  LEA.HI.X.SX32 R29, R3, R0, 0x1, P3 ;  /* 0x00000000031d7211 */ /* 0x008fe200018f0eff */
[----:B------:R-:W-:Y:S01]  /*27ae0*/  VIADD R3, R15, 0x17 ;  /* 0x000000170f037836 */ /* 0x000fe20000000000 */
[C---:B------:R-:W-:Y:S01]  /*27af0*/  IADD3 R4, P3, R14.reuse, R2, RZ ;  /* 0x000000020e047210 */ /* 0x040fe20007f7e0ff */
[----:B------:R-:W3:Y:S04]  /*27b00*/  LDL.LU.64 R12, [R1+0xbf8] ;  /* 0x000bf800010c7983 */ /* 0x000ee80000300a00 */
[----:B------:R4:W-:Y:S01]  /*27b10*/  @P5 STG.E.U8 desc[UR6][R28.64], R5 ;  /* 0x000000051c005986 */ /* 0x0009e2000c101106 */
[----:B------:R-:W-:Y:S01]  /*27b20*/  ISETP.LT.AND P5, PT, R3, UR5, !P0 ;  /* 0x0000000503007c0c */ /* 0x000fe2000c7a1270 */
[C---:B------:R-:W-:Y:S01]  /*27b30*/  VIADD R3, R14.reuse, UR4 ;  /* 0x000000040e037c36 */ /* 0x040fe20008000000 */
[----:B------:R-:W-:Y:S01]  /*27b40*/  ULDC UR5, c[0x0][0x22c] ;  /* 0x00008b0000057ab9 */ /* 0x000fe20000000800 */
[----:B----4-:R-:W-:-:S02]  /*27b50*/  LEA.HI.X.SX32 R5, R14, R0, 0x1, P3 ;  /* 0x000000000e057211 */ /* 0x010fc400018f0eff */
[----:B------:R-:W-:Y:S01]  /*27b60*/  PRMT R14, R6, 0x7772, RZ ;  /* 0x00007772060e7816 */ /* 0x000fe200000000ff */
[----:B------:R-:W-:Y:S01]  /*27b70*/  VIADD R29, R15, 0x18 ;  /* 0x000000180f1d7836 */ /* 0x000fe20000000000 */
[----:B------:R-:W-:-:S03]  /*27b80*/  IADD3 R28, P3, R3, R2, RZ ;  /* 0x00000002031c7210 */ /* 0x000fc60007f7e0ff */
[----:B------:R4:W-:Y:S01]  /*27b90*/  @P6 STG.E.U8 desc[UR6][R4.64], R14 ;  /* 0x0000000e04006986 */ /* 0x0009e2000c101106 */
[----:B------:R-:W-:Y:S01]  /*27ba0*/  ISETP.LT.AND P6, PT, R29, UR5, !P0 ;  /* 0x000000051d007c0c */ /* 0x000fe2000c7c1270 */
[----:B------:R-:W-:Y:S01]  /*27bb0*/  ULDC UR5, c[0x0][0x22c] ;  /* 0x00008b0000057ab9 */ /* 0x000fe20000000800 */
[C---:B------:R-:W-:Y:S02]  /*27bc0*/  LEA.HI.X.SX32 R29, R3.reuse, R0, 0x1, P3 ;  /* 0x00000000031d7211 */ /* 0x040fe400018f0eff */
[----:B------:R-:W-:Y:S01]  /*27bd0*/  PRMT R6, R6, 0x7773, RZ ;  /* 0x0000777306067816 */ /* 0x000fe200000000ff */
[----:B----4-:R-:W-:Y:S01]  /*27be0*/  VIADD R5, R3, UR4 ;  /* 0x0000000403057c36 */ /* 0x010fe20008000000 */
[----:B------:R-:W4:Y:S01]  /*27bf0*/  LDL.LU R14, [R1+0xbf0] ;  /* 0x000bf000010e7983 */ /* 0x000f220000300800 */
[----:B------:R-:W-:-:S03]  /*27c00*/  VIADD R3, R15, 0x19 ;  /* 0x000000190f037836 */ /* 0x000fc60000000000 */
[----:B------:R-:W-:Y:S01]  /*27c10*/  IADD3 R4, P3, R5, R2, RZ ;  /* 0x0000000205047210 */ /* 0x000fe20007f7e0ff */
[----:B------:R0:W-:Y:S01]  /*27c20*/  @P2 STG.E.U8 desc[UR6][R28.64], R6 ;  /* 0x000000061c002986 */ /* 0x0001e2000c101106 */
[----:B------:R-:W-:Y:S01]  /*27c30*/  ISETP.LT.AND P2, PT, R3, UR5, !P0 ;  /* 0x0000000503007c0c */ /* 0x000fe2000c741270 */
[----:B------:R-:W-:Y:S01]  /*27c40*/  VIADD R3, R15, 0x1a ;  /* 0x0000001a0f037836 */ /* 0x000fe20000000000 */
[----:B------:R-:W-:Y:S01]  /*27c50*/  ULDC UR5, c[0x0][0x22c] ;  /* 0x00008b0000057ab9 */ /* 0x000fe20000000800 */
[C---:B0-----:R-:W-:Y:S01]  /*27c60*/  VIADD R6, R5.reuse, UR4 ;  /* 0x0000000405067c36 */ /* 0x041fe20008000000 */
[----:B------:R-:W-:Y:S02]  /*27c70*/  LEA.HI.X.SX32 R5, R5, R0, 0x1, P3 ;  /* 0x0000000005057211 */ /* 0x000fe400018f0eff */
[----:B------:R-:W-:Y:S02]  /*27c80*/  PRMT R29, R7, 0x7772, RZ ;  /* 0x00007772071d7816 */ /* 0x000fe400000000ff */
[----:B------:R-:W-:-:S03]  /*27c90*/  IADD3 R28, P3, R6, R2, RZ ;  /* 0x00000002061c7210 */ /* 0x000fc60007f7e0ff */
[----:B------:R0:W-:Y:S01]  /*27ca0*/  @P4 STG.E.U8 desc[UR6][R4.64], R29 ;  /* 0x0000001d04004986 */ /* 0x0001e2000c101106 */
[----:B------:R-:W-:Y:S01]  /*27cb0*/  ISETP.LT.AND P4, PT, R3, UR5, !P0 ;  /* 0x0000000503007c0c */ /* 0x000fe2000c781270 */
[C---:B------:R-:W-:Y:S01]  /*27cc0*/  VIADD R3, R6.reuse, UR4 ;  /* 0x0000000406037c36 */ /* 0x040fe20008000000 */
[----:B------:R-:W-:Y:S01]  /*27cd0*/  PRMT R7, R7, 0x7773, RZ ;  /* 0x0000777307077816 */ /* 0x000fe200000000ff */
[----:B------:R-:W-:Y:S01]  /*27ce0*/  ULDC UR5, c[0x0][0x22c] ;  /* 0x00008b0000057ab9 */ /* 0x000fe20000000800 */
[----:B0-----:R-:W-:Y:S01]  /*27cf0*/  LEA.HI.X.SX32 R29, R6, R0, 0x1, P3 ;  /* 0x00000000061d7211 */ /* 0x001fe200018f0eff */
[----:B------:R-:W-:Y:S01]  /*27d00*/  VIADD R5, R15, 0x1b ;  /* 0x0000001b0f057836 */ /* 0x000fe20000000000 */
[C---:B------:R-:W-:Y:S01]  /*27d10*/  IADD3 R4, P3, R3.reuse, R2, RZ ;  /* 0x0000000203047210 */ /* 0x040fe20007f7e0ff */
[----:B------:R-:W-:Y:S02]  /*27d20*/  VIADD R6, R3, UR4 ;  /* 0x0000000403067c36 */ /* 0x000fe40008000000 */
[----:B------:R0:W-:Y:S01]  /*27d30*/  @P5 STG.E.U8 desc[UR6][R28.64], R7 ;  /* 0x000000071c005986 */ /* 0x0001e2000c101106 */
[----:B------:R-:W-:Y:S01]  /*27d40*/  ISETP.LT.AND P5, PT, R5, UR5, !P0 ;  /* 0x0000000505007c0c */ /* 0x000fe2000c7a1270 */
[----:B------:R-:W-:Y:S01]  /*27d50*/  ULDC UR5, c[0x0][0x22c] ;  /* 0x00008b0000057ab9 */ /* 0x000fe20000000800 */
[----:B------:R-:W-:Y:S01]  /*27d60*/  LEA.HI.X.SX32 R5, R3, R0, 0x1, P3 ;  /* 0x0000000003057211 */ /* 0x000fe200018f0eff */
[----:B------:R-:W-:Y:S01]  /*27d70*/  VIADD R3, R15, 0x1c ;  /* 0x0000001c0f037836 */ /* 0x000fe20000000000 */
[----:B0-----:R-:W-:-:S02]  /*27d80*/  IADD3 R28, P3, R6, R2, RZ ;  /* 0x00000002061c7210 */ /* 0x001fc40007f7e0ff */
[----:B------:R-:W-:Y:S02]  /*27d90*/  PRMT R7, R8, 0x7772, RZ ;  /* 0x0000777208077816 */ /* 0x000fe400000000ff */
[----:B------:R-:W-:Y:S02]  /*27da0*/  LEA.HI.X.SX32 R29, R6, R0, 0x1, P3 ;  /* 0x00000000061d7211 */ /* 0x000fe400018f0eff */
[----:B------:R-:W-:Y:S01]  /*27db0*/  PRMT R8, R8, 0x7773, RZ ;  /* 0x0000777308087816 */ /* 0x000fe200000000ff */
[----:B------:R0:W-:Y:S04]  /*27dc0*/  @P6 STG.E.U8 desc[UR6][R4.64], R7 ;  /* 0x0000000704006986 */ /* 0x0001e8000c101106 */
[----:B------:R1:W-:Y:S01]  /*27dd0*/  @P2 STG.E.U8 desc[UR6][R28.64], R8 ;  /* 0x000000081c002986 */ /* 0x0003e2000c101106 */
[----:B0-----:R-:W-:-:S03]  /*27de0*/  VIADD R4, R15, 0x1d ;  /* 0x0000001d0f047836 */ /* 0x001fc60000000000 */
[----:B------:R-:W2:Y:S04]  /*27df0*/  LDL.LU R15, [R1+0xbec] ;  /* 0x000bec00010f7983 */ /* 0x000ea80000300800 */
[----:B-1----:R-:W3:Y:S01]  /*27e00*/  LDL.LU R28, [R1+0x3c0] ;  /* 0x0003c000011c7983 */ /* 0x002ee20000300800 */
[----:B------:R-:W-:Y:S01]  /*27e10*/  ISETP.LT.AND P6, PT, R3, UR5, !P0 ;  /* 0x0000000503007c0c */ /* 0x000fe2000c7c1270 */
[----:B------:R-:W-:Y:S01]  /*27e20*/  VIADD R3, R6, UR4 ;  /* 0x0000000406037c36 */ /* 0x000fe20008000000 */
[----:B------:R-:W-:-:S04]  /*27e30*/  ULDC UR5, c[0x0][0x22c] ;  /* 0x00008b0000057ab9 */ /* 0x000fc80000000800 */
[C---:B------:R-:W-:Y:S01]  /*27e40*/  IADD3 R6, P3, R3.reuse, R2, RZ ;  /* 0x0000000203067210 */ /* 0x040fe20007f7e0ff */
[----:B------:R-:W-:-:S03]  /*27e50*/  VIADD R5, R3, UR4 ;  /* 0x0000000403057c36 */ /* 0x000fc60008000000 */
[----:B------:R-:W-:Y:S02]  /*27e60*/  LEA.HI.X.SX32 R7, R3, R0, 0x1, P3 ;  /* 0x0000000003077211 */ /* 0x000fe400018f0eff */
[----:B------:R-:W-:Y:S02]  /*27e70*/  PRMT R3, R9, 0x7772, RZ ;  /* 0x0000777209037816 */ /* 0x000fe400000000ff */
[----:B------:R-:W-:Y:S01]  /*27e80*/  ISETP.LT.AND P2, PT, R4, UR5, !P0 ;  /* 0x0000000504007c0c */ /* 0x000fe2000c741270 */
[----:B------:R-:W-:Y:S01]  /*27e90*/  ULDC UR5, c[0x0][0x22c] ;  /* 0x00008b0000057ab9 */ /* 0x000fe20000000800 */
[----:B------:R-:W-:Y:S01]  /*27ea0*/  IADD3 R4, P3, R5, R2, RZ ;  /* 0x0000000205047210 */ /* 0x000fe20007f7e0ff */
[----:B------:R0:W-:Y:S01]  /*27eb0*/  @P4 STG.E.U8 desc[UR6][R6.64], R3 ;  /* 0x0000000306004986 */ /* 0x0001e2000c101106 */
[----:B------:R-:W-:Y:S01]  /*27ec0*/  PRMT R29, R9, 0x7773, RZ ;  /* 0x00007773091d7816 */ /* 0x000fe200000000ff */
[C---:B0-----:R-:W-:Y:S01]  /*27ed0*/  VIADD R3, R5.reuse, UR4 ;  /* 0x0000000405037c36 */ /* 0x041fe20008000000 */
[----:B------:R-:W-:-:S04]  /*27ee0*/  LEA.HI.X.SX32 R5, R5, R0, 0x1, P3 ;  /* 0x0000000005057211 */ /* 0x000fc800018f0eff */
[C---:B------:R-:W-:Y:S01]  /*27ef0*/  IADD3 R6, P3, R3.reuse, R2, RZ ;  /* 0x0000000203067210 */ /* 0x040fe20007f7e0ff */
[----:B------:R0:W-:Y:S01]  /*27f00*/  @P5 STG.E.U8 desc[UR6][R4.64], R29 ;  /* 0x0000001d04005986 */ /* 0x0001e2000c101106 */
[C---:B------:R-:W-:Y:S02]  /*27f10*/  VIADD R9, R3.reuse, UR4 ;  /* 0x0000000403097c36 */ /* 0x040fe40008000000 */
[----:B------:R-:W-:-:S03]  /*27f20*/  LEA.HI.X.SX32 R7, R3, R0, 0x1, P3 ;  /* 0x0000000003077211 */ /* 0x000fc600018f0eff */
[C---:B0-----:R-:W-:Y:S02]  /*27f30*/  IADD3 R4, P3, R9.reuse, R2, RZ ;  /* 0x0000000209047210 */ /* 0x041fe40007f7e0ff */
[----:B------:R-:W-:Y:S02]  /*27f40*/  PRMT R29, R10, 0x7773, RZ ;  /* 0x000077730a1d7816 */ /* 0x000fe400000000ff */
[----:B------:R-:W-:Y:S01]  /*27f50*/  LEA.HI.X.SX32 R5, R9, R0, 0x1, P3 ;  /* 0x0000000009057211 */ /* 0x000fe200018f0eff */
[----:B---3--:R-:W-:-:S05]  /*27f60*/  VIADD R8, R28, 0x1e ;  /* 0x0000001e1c087836 */ /* 0x008fca0000000000 */
[----:B------:R-:W-:Y:S01]  /*27f70*/  ISETP.LT.AND P4, PT, R8, UR5, !P0 ;  /* 0x0000000508007c0c */ /* 0x000fe2000c781270 */
[C---:B------:R-:W-:Y:S01]  /*27f80*/  VIADD R8, R28.reuse, 0x1f ;  /* 0x0000001f1c087836 */ /* 0x040fe20000000000 */
[----:B------:R-:W-:Y:S01]  /*27f90*/  ULDC UR5, c[0x0][0x22c] ;  /* 0x00008b0000057ab9 */ /* 0x000fe20000000800 */
[----:B------:R-:W-:-:S03]  /*27fa0*/  VIADD R3, R28, 0x20 ;  /* 0x000000201c037836 */ /* 0x000fc60000000000 */
[----:B------:R-:W-:Y:S01]  /*27fb0*/  ISETP.LT.AND P5, PT, R8, UR5, !P0 ;  /* 0x0000000508007c0c */ /* 0x000fe2000c7a1270 */
[----:B------:R-:W-:Y:S01]  /*27fc0*/  ULDC UR5, c[0x0][0x22c] ;  /* 0x00008b0000057ab9 */ /* 0x000fe20000000800 */
[----:B------:R-:W-:-:S05]  /*27fd0*/  PRMT R8, R10, 0x7772, RZ ;  /* 0x000077720a087816 */ /* 0x000fca00000000ff */
[----:B------:R0:W-:Y:S01]  /*27fe0*/  @P6 STG.E.U8 desc[UR6][R6.64], R8 ;  /* 0x0000000806006986 */ /* 0x0001e2000c101106 */
[----:B------:R-:W-:Y:S01]  /*27ff0*/  ISETP.LT.AND P6, PT, R3, UR5, !P0 ;  /* 0x0000000503007c0c */ /* 0x000fe2000c7c1270 */
[----:B------:R-:W-:Y:S01]  /*28000*/  VIADD R3, R9, UR4 ;  /* 0x0000000409037c36 */ /* 0x000fe20008000000 */
[----:B------:R-:W-:Y:S01]  /*28010*/  ULDC UR5, c[0x0][0x22c] ;  /* 0x00008b0000057ab9 */ /* 0x000fe20000000800 */
[----:B------:R-:W-:Y:S01]  /*28020*/  VIADD R9, R28, 0x21 ;  /* 0x000000211c097836 */ /* 0x000fe20000000000 */
[----:B------:R1:W-:Y:S01]  /*28030*/  @P2 STG.E.U8 desc[UR6][R4.64], R29 ;  /* 0x0000001d04002986 */ /* 0x0003e2000c101106 */
[----:B------:R-:W-:-:S03]  /*28040*/  PRMT R10, R11, 0x7772, RZ ;  /* 0x000077720b0a7816 */ /* 0x000fc600000000ff */
[----:B------:R-:W-:Y:S02]  /*28050*/  ISETP.LT.AND P2, PT, R9, UR5, !P0 ;  /* 0x0000000509007c0c */ /* 0x000fe4000c741270 */
[C---:B0-----:R-:W-:Y:S01]  /*28060*/  IADD3 R6, P3, R3.reuse, R2, RZ ;  /* 0x0000000203067210 */ /* 0x041fe20007f7e0ff */
[C---:B------:R-:W-:Y:S01]  /*28070*/  VIADD R9, R3.reuse, UR4 ;  /* 0x0000000403097c36 */ /* 0x040fe20008000000 */
[----:B------:R-:W-:Y:S02]  /*28080*/  ULDC UR5, c[0x0][0x22c] ;  /* 0x00008b0000057ab9 */ /* 0x000fe40000000800 */
[----:B------:R-:W-:Y:S01]  /*28090*/  LEA.HI.X.SX32 R7, R3, R0, 0x1, P3 ;  /* 0x0000000003077211 */ /* 0x000fe200018f0eff */
[----:B------:R-:W-:Y:S01]  /*280a0*/  VIADD R3, R28, 0x22 ;  /* 0x000000221c037836 */ /* 0x000fe20000000000 */
[----:B-1----:R-:W-:-:S03]  /*280b0*/  IADD3 R4, P3, R9, R2, RZ ;  /* 0x0000000209047210 */ /* 0x002fc60007f7e0ff */
[----:B------:R0:W-:Y:S01]  /*280c0*/  @P4 STG.E.U8 desc[UR6][R6.64], R10 ;  /* 0x0000000a06004986 */ /* 0x0001e2000c101106 */
[----:B------:R-:W-:Y:S01]  /*280d0*/  ISETP.LT.AND P4, PT, R3, UR5, !P0 ;  /* 0x0000000503007c0c */ /* 0x000fe2000c781270 */
[C---:B------:R-:W-:Y:S01]  /*280e0*/  VIADD R3, R9.reuse, UR4 ;  /* 0x0000000409037c36 */ /* 0x040fe20008000000 */
[----:B------:R-:W-:Y:S01]  /*280f0*/  LEA.HI.X.SX32 R5, R9, R0, 0x1, P3 ;  /* 0x0000000009057211 */ /* 0x000fe200018f0eff */
[C---:B------:R-:W-:Y:S01]  /*28100*/  VIADD R9, R28.reuse, 0x23 ;  /* 0x000000231c097836 */ /* 0x040fe20000000000 */
[----:B------:R-:W-:Y:S01]  /*28110*/  PRMT R29, R11, 0x7773, RZ ;  /* 0x000077730b1d7816 */ /* 0x000fe200000000ff */
[----:B------:R-:W-:Y:S01]  /*28120*/  ULDC UR5, c[0x0][0x22c] ;  /* 0x00008b0000057ab9 */ /* 0x000fe20000000800 */
[C---:B------:R-:W-:Y:S01]  /*28130*/  IADD3 R8, P3, R3.reuse, R2, RZ ;  /* 0x0000000203087210 */ /* 0x040fe20007f7e0ff */
[----:B------:R-:W-:Y:S02]  /*28140*/  VIADD R11, R3, UR4 ;  /* 0x00000004030b7c36 */ /* 0x000fe40008000000 */
[----:B------:R1:W-:Y:S01]  /*28150*/  @P5 STG.E.U8 desc[UR6][R4.64], R29 ;  /* 0x0000001d04005986 */ /* 0x0003e2000c101106 */
[----:B------:R-:W-:Y:S01]  /*28160*/  ISETP.LT.AND P5, PT, R9, UR5, !P0 ;  /* 0x0000000509007c0c */ /* 0x000fe2000c7a1270 */
[----:B------:R-:W-:Y:S01]  /*28170*/  ULDC UR5, c[0x0][0x22c] ;  /* 0x00008b0000057ab9 */ /* 0x000fe20000000800 */
[----:B------:R-:W-:Y:S01]  /*28180*/  LEA.HI.X.SX32 R9, R3, R0, 0x1, P3 ;  /* 0x0000000003097211 */ /* 0x000fe200018f0eff */
[----:B------:R-:W-:Y:S01]  /*28190*/  VIADD R3, R28, 0x24 ;  /* 0x000000241c037836 */ /* 0x000fe20000000000 */
[----:B0-----:R-:W-:-:S02]  /*281a0*/  PRMT R10, R12, 0x7770, RZ ;  /* 0x000077700c0a7816 */ /* 0x001fc400000000ff */
[----:B------:R-:W-:-:S03]  /*281b0*/  IADD3 R6, P3, R11, R2, RZ ;  /* 0x000000020b067210 */ /* 0x000fc60007f7e0ff */
[----:B------:R0:W-:Y:S01]  /*281c0*/  @P6 STG.E.U8 desc[UR6][R8.64], R10 ;  /* 0x0000000a08006986 */ /* 0x0001e2000c101106 */
[----:B------:R-:W-:Y:S01]  /*281d0*/  ISETP.LT.AND P6, PT, R3, UR5, !P0 ;  /* 0x0000000503007c0c */ /* 0x000fe2000c7c1270 */
[C---:B------:R-:W-:Y:S01]  /*281e0*/  VIADD R3, R11.reuse, UR4 ;  /* 0x000000040b037c36 */ /* 0x040fe20008000000 */
[----:B------:R-:W-:Y:S01]  /*281f0*/  LEA.HI.X.SX32 R7, R11, R0, 0x1, P3 ;  /* 0x000000000b077211 */ /* 0x000fe200018f0eff */
[----:B-1----:R-:W-:Y:S01]  /*28200*/  VIADD R5, R28, 0x25 ;  /* 0x000000251c057836 */ /* 0x002fe20000000000 */
        /* <DEDUP_REMOVED lines=15> */
[C---:B-1----:R-:W-:Y:S01]  /*28300*/  VIADD R7, R28.reuse, 0x27 ;  /* 0x000000271c077836 */ /* 0x042fe20000000000 */
        /* <DEDUP_REMOVED lines=9> */
[----:B----4-:R-:W-:-:S02]  /*283a0*/  PRMT R10, R14, 0x7770, RZ ;  /* 0x000077700e0a7816 */ /* 0x010fc400000000ff */
[----:B------:R-:W-:-:S03]  /*283b0*/  IADD3 R4, P3, R11, R2, RZ ;  /* 0x000000020b047210 */ /* 0x000fc60007f7e0ff */
[----:B------:R2:W-:Y:S01]  /*283c0*/  @P6 STG.E.U8 desc[UR6][R6.64], R10 ;  /* 0x0000000a06006986 */ /* 0x0005e2000c101106 */
[----:B------:R-:W-:Y:S01]  /*283d0*/  ISETP.LT.AND P6, PT, R3, UR5, !P0 ;  /* 0x0000000503007c0c */ /* 0x000fe2000c7c1270 */
[C---:B------:R-:W-:Y:S01]  /*283e0*/  VIADD R3, R11.reuse, UR4 ;  /* 0x000000040b037c36 */ /* 0x040fe20008000000 */
[----:B------:R-:W-:Y:S01]  /*283f0*/  LEA.HI.X.SX32 R5, R11, R0, 0x1, P3 ;  /* 0x000000000b057211 */ /* 0x000fe200018f0eff */
[----:B0-----:R-:W-:Y:S01]  /*28400*/  VIADD R9, R28, 0x29 ;  /* 0x000000291c097836 */ /* 0x001fe20000000000 */
        /* <DEDUP_REMOVED lines=9> */
[----:B--2---:R-:W-:-:S02]  /*284a0*/  PRMT R10, R15, 0x7770, RZ ;  /* 0x000077700f0a7816 */ /* 0x004fc400000000ff */
[----:B------:R-:W-:-:S03]  /*284b0*/  IADD3 R6, P3, R11, R2, RZ ;  /* 0x000000020b067210 */ /* 0x000fc60007f7e0ff */
[----:B------:R1:W-:Y:S01]  /*284c0*/  @P4 STG.E.U8 desc[UR6][R8.64], R10 ;  /* 0x0000000a08004986 */ /* 0x0003e2000c101106 */
[----:B------:R-:W-:Y:S01]  /*284d0*/  ISETP.LT.AND P4, PT, R3, UR5, !P0 ;  /* 0x0000000503007c0c */ /* 0x000fe2000c781270 */
[C---:B------:R-:W-:Y:S01]  /*284e0*/  VIADD R3, R11.reuse, UR4 ;  /* 0x000000040b037c36 */ /* 0x040fe20008000000 */
[----:B------:R-:W-:Y:S01]  /*284f0*/  LEA.HI.X.SX32 R7, R11, R0, 0x1, P3 ;  /* 0x000000000b077211 */ /* 0x000fe200018f0eff */
[C---:B0-----:R-:W-:Y:S01]  /*28500*/  VIADD R5, R28.reuse, 0x2b ;  /* 0x0000002b1c057836 */ /* 0x041fe20000000000 */
        /* <DEDUP_REMOVED lines=9> */
[----:B-1----:R-:W-:-:S02]  /*285a0*/  PRMT R10, R16, 0x7770, RZ ;  /* 0x00007770100a7816 */ /* 0x002fc400000000ff */
        /* <DEDUP_REMOVED lines=95> */
[----:B------:R-:W-:-:S02]  /*28ba0*/  PRMT R13, R14, 0x7772, RZ ;  /* 0x000077720e0d7816 */ /* 0x000fc400000000ff */
[----:B-1----:R-:W-:-:S03]  /*28bb0*/  IADD3 R8, P3, R11, R2, RZ ;  /* 0x000000020b087210 */ /* 0x002fc60007f7e0ff */
        /* <DEDUP_REMOVED lines=16> */
[----:B------:R-:W-:Y:S01]  /*28cc0*/  @P4 STG.E.U8 desc[UR6][R6.64], R13 ;  /* 0x0000000d06004986 */ /* 0x000fe2000c101106 */
[----:B------:R-:W-:Y:S01]  /*28cd0*/  ISETP.LT.AND P4, PT, R3, UR5, !P0 ;  /* 0x0000000503007c0c */ /* 0x000fe2000c781270 */
[C---:B------:R-:W-:Y:S01]  /*28ce0*/  VIADD R3, R11.reuse, UR4 ;  /* 0x000000040b037c36 */ /* 0x040fe20008000000 */
[----:B------:R-:W-:Y:S01]  /*28cf0*/  LEA.HI.X.SX32 R5, R11, R0, 0x1, P3 ;  /* 0x000000000b057211 */ /* 0x000fe200018f0eff */
[----:B0-----:R-:W-:Y:S01]  /*28d00*/  VIADD R9, R28, 0x3b ;  /* 0x0000003b1c097836 */ /* 0x001fe20000000000 */
[----:B------:R-:W-:Y:S01]  /*28d10*/  PRMT R15, R15, 0x7773, RZ ;  /* 0x000077730f0f7816 */ /* 0x000fe200000000ff */
[----:B------:R-:W-:Y:S01]  /*28d20*/  ULDC UR5, c[0x0][0x22c] ;  /* 0x00008b0000057ab9 */ /* 0x000fe20000000800 */
[----:B------:R-:W-:-:S03]  /*28d30*/  IADD3 R8, P3, R3, R2, RZ ;  /* 0x0000000203087210 */ /* 0x000fc60007f7e0ff */
[----:B------:R-:W-:Y:S01]  /*28d40*/  @P5 STG.E.U8 desc[UR6][R4.64], R15 ;  /* 0x0000000f04005986 */ /* 0x000fe2000c101106 */
[----:B------:R-:W-:Y:S02]  /*28d50*/  ISETP.LT.AND P5, PT, R9, UR5, !P0 ;  /* 0x0000000509007c0c */ /* 0x000fe4000c7a1270 */
[----:B------:R-:W-:Y:S01]  /*28d60*/  PRMT R29, R16, 0x7772, RZ ;  /* 0x00007772101d7816 */ /* 0x000fe200000000ff */
[C---:B------:R-:W-:Y:S01]  /*28d70*/  VIADD R11, R3.reuse, UR4 ;  /* 0x00000004030b7c36 */ /* 0x040fe20008000000 */
[----:B------:R-:W-:Y:S01]  /*28d80*/  LEA.HI.X.SX32 R9, R3, R0, 0x1, P3 ;  /* 0x0000000003097211 */ /* 0x000fe200018f0eff */
[----:B------:R-:W-:-:S04]  /*28d90*/  ULDC UR5, c[0x0][0x22c] ;  /* 0x00008b0000057ab9 */ /* 0x000fc80000000800 */
[----:B------:R0:W-:Y:S04]  /*28da0*/  @P6 STG.E.U8 desc[UR6][R8.64], R29 ;  /* 0x0000001d08006986 */ /* 0x0001e8000c101106 */
[----:B0-----:R-:W2:Y:S01]  /*28db0*/  LDL.LU R29, [R1+0x18] ;  /* 0x00001800011d7983 */ /* 0x001ea20000300800 */
[----:B------:R-:W-:Y:S01]  /*28dc0*/  VIADD R3, R28, 0x3c ;  /* 0x0000003c1c037836 */ /* 0x000fe20000000000 */
[----:B------:R-:W-:-:S04]  /*28dd0*/  IADD3 R6, P3, R11, R2, RZ ;  /* 0x000000020b067210 */ /* 0x000fc80007f7e0ff */
[----:B------:R-:W-:Y:S01]  /*28de0*/  ISETP.LT.AND P6, PT, R3, UR5, !P0 ;  /* 0x0000000503007c0c */ /* 0x000fe2000c7c1270 */
[C---:B------:R-:W-:Y:S01]  /*28df0*/  VIADD R3, R11.reuse, UR4 ;  /* 0x000000040b037c36 */ /* 0x040fe20008000000 */
[----:B------:R-:W-:Y:S01]  /*28e00*/  LEA.HI.X.SX32 R7, R11, R0, 0x1, P3 ;  /* 0x000000000b077211 */ /* 0x000fe200018f0eff */
[----:B------:R-:W-:Y:S01]  /*28e10*/  VIADD R5, R28, 0x3d ;  /* 0x0000003d1c057836 */ /* 0x000fe20000000000 */
        /* <DEDUP_REMOVED lines=19> */
[----:B------:R-:W-:-:S03]  /*28f50*/  VIADD R7, R3, UR4 ;  /* 0x0000000403077c36 */ /* 0x000fc60008000000 */
[----:B------:R-:W-:Y:S01]  /*28f60*/  LEA.HI.X.SX32 R13, R3, R0, 0x1, P3 ;  /* 0x00000000030d7211 */ /* 0x000fe200018f0eff */
[----:B------:R-:W-:Y:S01]  /*28f70*/  VIADD R3, R28, 0x40 ;  /* 0x000000401c037836 */ /* 0x000fe20000000000 */
[----:B-1----:R-:W-:Y:S01]  /*28f80*/  PRMT R15, R18, 0x7772, RZ ;  /* 0x00007772120f7816 */ /* 0x002fe200000000ff */
[----:B------:R0:W-:Y:S01]  /*28f90*/  @P5 STG.E.U8 desc[UR6][R8.64], R17 ;  /* 0x0000001108005986 */ /* 0x0001e2000c101106 */
[----:B------:R-:W-:Y:S01]  /*28fa0*/  ISETP.LT.AND P5, PT, R6, UR5, !P0 ;  /* 0x0000000506007c0c */ /* 0x000fe2000c7a1270 */
[----:B------:R-:W-:Y:S02]  /*28fb0*/  ULDC UR5, c[0x0][0x22c] ;  /* 0x00008b0000057ab9 */ /* 0x000fe40000000800 */
[----:B------:R1:W-:Y:S01]  /*28fc0*/  @P6 STG.E.U8 desc[UR6][R12.64], R15 ;  /* 0x0000000f0c006986 */ /* 0x0003e2000c101106 */
[----:B------:R-:W-:Y:S01]  /*28fd0*/  ISETP.LT.AND P6, PT, R3, UR5, !P0 ;  /* 0x0000000503007c0c */ /* 0x000fe2000c7c1270 */
[C---:B------:R-:W-:Y:S01]  /*28fe0*/  VIADD R3, R7.reuse, UR4 ;  /* 0x0000000407037c36 */ /* 0x040fe20008000000 */
[----:B------:R-:W-:Y:S01]  /*28ff0*/  IADD3 R10, P3, R7, R2, RZ ;  /* 0x00000002070a7210 */ /* 0x000fe20007f7e0ff */
[----:B------:R-:W-:Y:S01]  /*29000*/  VIADD R4, R28, 0x41 ;  /* 0x000000411c047836 */ /* 0x000fe20000000000 */
[----:B------:R-:W-:-:S02]  /*29010*/  ULDC UR5, c[0x0][0x22c] ;  /* 0x00008b0000057ab9 */ /* 0x000fc40000000800 */
[----:B------:R-:W-:Y:S02]  /*29020*/  LEA.HI.X.SX32 R11, R7, R0, 0x1, P3 ;  /* 0x00000000070b7211 */ /* 0x000fe400018f0eff */
[C---:B------:R-:W-:Y:S02]  /*29030*/  IADD3 R6, P3, R3.reuse, R2, RZ ;  /* 0x0000000203067210 */ /* 0x040fe40007f7e0ff */
[----:B0-----:R-:W-:Y:S01]  /*29040*/  PRMT R9, R18, 0x7773, RZ ;  /* 0x0000777312097816 */ /* 0x001fe200000000ff */
[C---:B------:R-:W-:Y:S01]  /*29050*/  VIADD R5, R3.reuse, UR4 ;  /* 0x0000000403057c36 */ /* 0x040fe20008000000 */
[----:B------:R-:W-:Y:S01]  /*29060*/  LEA.HI.X.SX32 R7, R3, R0, 0x1, P3 ;  /* 0x0000000003077211 */ /* 0x000fe200018f0eff */
[----:B------:R-:W-:Y:S01]  /*29070*/  VIADD R3, R28, 0x42 ;  /* 0x000000421c037836 */ /* 0x000fe20000000000 */
[----:B-1----:R-:W-:Y:S01]  /*29080*/  PRMT R13, R19, 0x7772, RZ ;  /* 0x00007772130d7816 */ /* 0x002fe200000000ff */
[----:B------:R0:W-:Y:S01]  /*29090*/  @P2 STG.E.U8 desc[UR6][R10.64], R9 ;  /* 0x000000090a002986 */ /* 0x0001e2000c101106 */
[----:B------:R-:W-:Y:S01]  /*290a0*/  ISETP.LT.AND P2, PT, R4, UR5, !P0 ;  /* 0x0000000504007c0c */ /* 0x000fe2000c741270 */
[----:B------:R-:W-:-:S02]  /*290b0*/  ULDC UR5, c[0x0][0x22c] ;  /* 0x00008b0000057ab9 */ /* 0x000fc40000000800 */
[----:B------:R1:W-:Y:S01]  /*290c0*/  @P4 STG.E.U8 desc[UR6][R6.64], R13 ;  /* 0x0000000d06004986 */ /* 0x0003e2000c101106 */
[----:B------:R-:W-:Y:S01]  /*290d0*/  ISETP.LT.AND P4, PT, R3, UR5, !P0 ;  /* 0x0000000503007c0c */ /* 0x000fe2000c781270 */
[C---:B------:R-:W-:Y:S01]  /*290e0*/  VIADD R3, R5.reuse, UR4 ;  /* 0x0000000405037c36 */ /* 0x040fe20008000000 */
[----:B------:R-:W-:Y:S01]  /*290f0*/  IADD3 R4, P3, R5, R2, RZ ;  /* 0x0000000205047210 */ /* 0x000fe20007f7e0ff */
[----:B------:R-:W-:Y:S01]  /*29100*/  VIADD R8, R28, 0x43 ;  /* 0x000000431c087836 */ /* 0x000fe20000000000 */
[----:B------:R-:W-:Y:S01]  /*29110*/  PRMT R19, R19, 0x7773, RZ ;  /* 0x0000777313137816 */ /* 0x000fe200000000ff */
[----:B------:R-:W-:Y:S01]  /*29120*/  ULDC UR5, c[0x0][0x22c] ;  /* 0x00008b0000057ab9 */ /* 0x000fe20000000800 */
[----:B------:R-:W-:Y:S02]  /*29130*/  LEA.HI.X.SX32 R5, R5, R0, 0x1, P3 ;  /* 0x0000000005057211 */ /* 0x000fe400018f0eff */
[C---:B0-----:R-:W-:Y:S01]  /*29140*/  IADD3 R10, P3, R3.reuse, R2, RZ ;  /* 0x00000002030a7210 */ /* 0x041fe20007f7e0ff */
[----:B------:R-:W-:Y:S01]  /*29150*/  VIADD R9, R3, UR4 ;  /* 0x0000000403097c36 */ /* 0x000fe20008000000 */
[----:B-1----:R-:W-:-:S02]  /*29160*/  PRMT R7, R20, 0x7770, RZ ;  /* 0x0000777014077816 */ /* 0x002fc400000000ff */
[----:B------:R-:W-:Y:S01]  /*29170*/  LEA.HI.X.SX32 R11, R3, R0, 0x1, P3 ;  /* 0x00000000030b7211 */ /* 0x000fe200018f0eff */
[----:B------:R-:W-:Y:S01]  /*29180*/  VIADD R3, R28, 0x44 ;  /* 0x000000441c037836 */ /* 0x000fe20000000000 */
[----:B------:R0:W-:Y:S01]  /*29190*/  @P5 STG.E.U8 desc[UR6][R4.64], R19 ;  /* 0x0000001304005986 */ /* 0x0001e2000c101106 */
[----:B------:R-:W-:Y:S01]  /*291a0*/  ISETP.LT.AND P5, PT, R8, UR5, !P0 ;  /* 0x0000000508007c0c */ /* 0x000fe2000c7a1270 */
[----:B------:R-:W-:Y:S02]  /*291b0*/  ULDC UR5, c[0x0][0x22c] ;  /* 0x00008b0000057ab9 */ /* 0x000fe40000000800 */
[----:B------:R1:W-:Y:S01]  /*291c0*/  @P6 STG.E.U8 desc[UR6][R10.64], R7 ;  /* 0x000000070a006986 */ /* 0x0003e2000c101106 */
[----:B------:R-:W-:Y:S01]  /*291d0*/  ISETP.LT.AND P6, PT, R3, UR5, !P0 ;  /* 0x0000000503007c0c */ /* 0x000fe2000c7c1270 */
[C---:B------:R-:W-:Y:S01]  /*291e0*/  VIADD R3, R9.reuse, UR4 ;  /* 0x0000000409037c36 */ /* 0x040fe20008000000 */
[----:B------:R-:W-:Y:S01]  /*291f0*/  IADD3 R12, P3, R9, R2, RZ ;  /* 0x00000002090c7210 */ /* 0x000fe20007f7e0ff */
[----:B------:R-:W-:Y:S01]  /*29200*/  ULDC UR5, c[0x0][0x22c] ;  /* 0x00008b0000057ab9 */ /* 0x000fe20000000800 */
[----:B------:R-:W-:-:S02]  /*29210*/  PRMT R17, R20, 0x7771, RZ ;  /* 0x0000777114117816 */ /* 0x000fc400000000ff */
[----:B------:R-:W-:Y:S02]  /*29220*/  LEA.HI.X.SX32 R13, R9, R0, 0x1, P3 ;  /* 0x00000000090d7211 */ /* 0x000fe400018f0eff */
[----:B------:R-:W-:Y:S01]  /*29230*/  IADD3 R8, P3, R3, R2, RZ ;  /* 0x0000000203087210 */ /* 0x000fe20007f7e0ff */
[C---:B0-----:R-:W-:Y:S01]  /*29240*/  VIADD R4, R28.reuse, 0x45 ;  /* 0x000000451c047836 */ /* 0x041fe20000000000 */
[----:B------:R-:W-:Y:S01]  /*29250*/  PRMT R15, R21, 0x7770, RZ ;  /* 0x00007770150f7816 */ /* 0x000fe200000000ff */
[C---:B------:R-:W-:Y:S01]  /*29260*/  VIADD R5, R3.reuse, UR4 ;  /* 0x0000000403057c36 */ /* 0x040fe20008000000 */
[----:B------:R-:W-:Y:S01]  /*29270*/  LEA.HI.X.SX32 R9, R3, R0, 0x1, P3 ;  /* 0x0000000003097211 */ /* 0x000fe200018f0eff */
[----:B------:R-:W-:Y:S01]  /*29280*/  VIADD R3, R28, 0x46 ;  /* 0x000000461c037836 */ /* 0x000fe20000000000 */
[----:B------:R0:W-:Y:S01]  /*29290*/  @P2 STG.E.U8 desc[UR6][R12.64], R17 ;  /* 0x000000110c002986 */ /* 0x0001e2000c101106 */
[----:B------:R-:W-:Y:S01]  /*292a0*/  ISETP.LT.AND P2, PT, R4, UR5, !P0 ;  /* 0x0000000504007c0c */ /* 0x000fe2000c741270 */
[----:B------:R-:W-:Y:S01]  /*292b0*/  ULDC UR5, c[0x0][0x22c] ;  /* 0x00008b0000057ab9 */ /* 0x000fe20000000800 */
[----:B------:R-:W-:Y:S01]  /*292c0*/  IADD3 R6, P3, R5, R2, RZ ;  /* 0x0000000205067210 */ /* 0x000fe20007f7e0ff */
[----:B------:R3:W-:Y:S01]  /*292d0*/  @P4 STG.E.U8 desc[UR6][R8.64], R15 ;  /* 0x0000000f08004986 */ /* 0x0007e2000c101106 */
[----:B------:R-:W-:Y:S01]  /*292e0*/  ISETP.LT.AND P4, PT, R3, UR5, !P0 ;  /* 0x0000000503007c0c */ /* 0x000fe2000c781270 */
[C---:B------:R-:W-:Y:S01]  /*292f0*/  VIADD R3, R5.reuse, UR4 ;  /* 0x0000000405037c36 */ /* 0x040fe20008000000 */
[----:B-1----:R-:W-:Y:S01]  /*29300*/  LEA.HI.X.SX32 R7, R5, R0, 0x1, P3 ;  /* 0x0000000005077211 */ /* 0x002fe200018f0eff */
[----:B------:R-:W-:Y:S01]  /*29310*/  VIADD R5, R28, 0x47 ;  /* 0x000000471c057836 */ /* 0x000fe20000000000 */
[----:B------:R-:W-:Y:S01]  /*29320*/  ULDC UR5, c[0x0][0x22c] ;  /* 0x00008b0000057ab9 */ /* 0x000fe20000000800 */
[----:B0-----:R-:W-:-:S02]  /*29330*/  PRMT R13, R21, 0x7771, RZ ;  /* 0x00007771150d7816 */ /* 0x001fc400000000ff */
[C---:B------:R-:W-:Y:S01]  /*29340*/  IADD3 R4, P3, R3.reuse, R2, RZ ;  /* 0x0000000203047210 */ /* 0x040fe20007f7e0ff */
[----:B------:R-:W-:Y:S02]  /*29350*/  VIADD R11, R3, UR4 ;  /* 0x00000004030b7c36 */ /* 0x000fe40008000000 */
[----:B------:R0:W-:Y:S01]  /*29360*/  @P5 STG.E.U8 desc[UR6][R6.64], R13 ;  /* 0x0000000d06005986 */ /* 0x0001e2000c101106 */
[----:B------:R-:W-:Y:S01]  /*29370*/  ISETP.LT.AND P5, PT, R5, UR5, !P0 ;  /* 0x0000000505007c0c */ /* 0x000fe2000c7a1270 */
[----:B------:R-:W-:Y:S01]  /*29380*/  ULDC UR5, c[0x0][0x22c] ;  /* 0x00008b0000057ab9 */ /* 0x000fe20000000800 */
[----:B------:R-:W-:Y:S01]  /*29390*/  LEA.HI.X.SX32 R5, R3, R0, 0x1, P3 ;  /* 0x0000000003057211 */ /* 0x000fe200018f0eff */
[----:B------:R-:W-:Y:S01]  /*293a0*/  VIADD R3, R28, 0x48 ;  /* 0x000000481c037836 */ /* 0x000fe20000000000 */
[----:B---3--:R-:W-:Y:S02]  /*293b0*/  PRMT R15, R22, 0x7770, RZ ;  /* 0x00007770160f7816 */ /* 0x008fe400000000ff */
        /* <DEDUP_REMOVED lines=170> */
[----:B------:R-:W-:Y:S01]  /*29e60*/  @P2 STG.E.U8 desc[UR6][R4.64], R15 ;  /* 0x0000000f04002986 */ /* 0x000fe2000c101106 */
        /* <DEDUP_REMOVED lines=8> */
[----:B------:R-:W-:Y:S01]  /*29ef0*/  VIADD R3, R28, 0x5f ;  /* 0x0000005f1c037836 */ /* 0x000fe20000000000 */
[C---:B------:R-:W-:Y:S01]  /*29f00*/  LEA.HI.X.SX32 R11, R13.reuse, R0, 0x1, P3 ;  /* 0x000000000d0b7211 */ /* 0x040fe200018f0eff */
[----:B------:R-:W-:Y:S01]  /*29f10*/  VIADD R13, R13, UR4 ;  /* 0x000000040d0d7c36 */ /* 0x000fe20008000000 */
[----:B------:R-:W-:Y:S01]  /*29f20*/  PRMT R25, R25, 0x7773, RZ ;  /* 0x0000777319197816 */ /* 0x000fe200000000ff */
[----:B------:R-:W-:Y:S01]  /*29f30*/  ULDC UR5, c[0x0][0x22c] ;  /* 0x00008b0000057ab9 */ /* 0x000fe20000000800 */
[----:B--2---:R-:W1:Y:S01]  /*29f40*/  LDS.128 R4, [R29] ;  /* 0x000000001d047984 */ /* 0x004e620000000c00 */
[----:B------:R-:W-:Y:S01]  /*29f50*/  ISETP.LT.AND P3, PT, R3, UR5, !P0 ;  /* 0x0000000503007c0c */ /* 0x000fe2000c761270 */
[C---:B------:R-:W-:Y:S01]  /*29f60*/  VIADD R3, R13.reuse, UR4 ;  /* 0x000000040d037c36 */ /* 0x040fe20008000000 */
[----:B------:R-:W-:Y:S01]  /*29f70*/  PRMT R23, R26, 0x7772, RZ ;  /* 0x000077721a177816 */ /* 0x000fe200000000ff */
[----:B------:R2:W-:Y:S01]  /*29f80*/  @P5 STG.E.U8 desc[UR6][R10.64], R25 ;  /* 0x000000190a005986 */ /* 0x0005e2000c101106 */
[----:B------:R-:W-:Y:S01]  /*29f90*/  IADD3 R12, P5, R13, R2, RZ ;  /* 0x000000020d0c7210 */ /* 0x000fe20007fbe0ff */
[----:B0-----:R-:W-:Y:S01]  /*29fa0*/  VIADD R8, R28, 0x60 ;  /* 0x000000601c087836 */ /* 0x001fe20000000000 */
[----:B------:R-:W-:-:S02]  /*29fb0*/  ULDC UR5, c[0x0][0x22c] ;  /* 0x00008b0000057ab9 */ /* 0x000fc40000000800 */
[----:B------:R-:W-:Y:S02]  /*29fc0*/  LEA.HI.X.SX32 R13, R13, R0, 0x1, P5 ;  /* 0x000000000d0d7211 */ /* 0x000fe400028f0eff */
[----:B------:R-:W-:-:S04]  /*29fd0*/  IADD3 R14, P5, R3, R2, RZ ;  /* 0x00000002030e7210 */ /* 0x000fc80007fbe0ff */
[C---:B------:R-:W-:Y:S01]  /*29fe0*/  LEA.HI.X.SX32 R15, R3.reuse, R0, 0x1, P5 ;  /* 0x00000000030f7211 */ /* 0x040fe200028f0eff */
[----:B------:R-:W-:Y:S01]  /*29ff0*/  VIADD R3, R3, UR4 ;  /* 0x0000000403037c36 */ /* 0x000fe20008000000 */
[----:B------:R-:W-:Y:S01]  /*2a000*/  PRMT R21, R26, 0x7773, RZ ;  /* 0x000077731a157816 */ /* 0x000fe200000000ff */
[----:B------:R-:W-:Y:S01]  /*2a010*/  VIADD R9, R28, 0x61 ;  /* 0x000000611c097836 */ /* 0x000fe20000000000 */
[----:B------:R0:W-:Y:S01]  /*2a020*/  @P6 STG.E.U8 desc[UR6][R12.64], R23 ;  /* 0x000000170c006986 */ /* 0x0001e2000c101106 */
[----:B------:R-:W-:Y:S01]  /*2a030*/  ISETP.LT.AND P5, PT, R8, UR5, !P0 ;  /* 0x0000000508007c0c */ /* 0x000fe2000c7a1270 */
[C---:B------:R-:W-:Y:S01]  /*2a040*/  VIADD R17, R3.reuse, UR4 ;  /* 0x0000000403117c36 */ /* 0x040fe20008000000 */
[----:B------:R-:W-:Y:S01]  /*2a050*/  IADD3 R8, P6, R3, R2, RZ ;  /* 0x0000000203087210 */ /* 0x000fe20007fde0ff */
[----:B------:R-:W-:Y:S01]  /*2a060*/  ULDC UR5, c[0x0][0x22c] ;  /* 0x00008b0000057ab9 */ /* 0x000fe20000000800 */
[----:B------:R3:W-:Y:S01]  /*2a070*/  @P2 STG.E.U8 desc[UR6][R14.64], R21 ;  /* 0x000000150e002986 */ /* 0x0007e2000c101106 */
[----:B------:R-:W-:Y:S01]  /*2a080*/  ISETP.LT.AND P2, PT, R9, UR5, !P0 ;  /* 0x0000000509007c0c */ /* 0x000fe2000c741270 */
[----:B------:R-:W-:Y:S01]  /*2a090*/  ULDC UR5, c[0x0][0x22c] ;  /* 0x00008b0000057ab9 */ /* 0x000fe20000000800 */
[----:B------:R-:W-:-:S02]  /*2a0a0*/  LEA.HI.X.SX32 R9, R3, R0, 0x1, P6 ;  /* 0x0000000003097211 */ /* 0x000fc400030f0eff */
[----:B--2---:R-:W-:Y:S02]  /*2a0b0*/  IADD3 R10, P6, R17, R2, RZ ;  /* 0x00000002110a7210 */ /* 0x004fe40007fde0ff */
[C---:B------:R-:W-:Y:S01]  /*2a0c0*/  PRMT R19, R27.reuse, 0x7773, RZ ;  /* 0x000077731b137816 */ /* 0x040fe200000000ff */
[C---:B------:R-:W-:Y:S01]  /*2a0d0*/  VIADD R3, R28.reuse, 0x62 ;  /* 0x000000621c037836 */ /* 0x040fe20000000000 */
[----:B------:R-:W-:Y:S02]  /*2a0e0*/  PRMT R27, R27, 0x7772, RZ ;  /* 0x000077721b1b7816 */ /* 0x000fe400000000ff */
[C---:B------:R-:W-:Y:S01]  /*2a0f0*/  LEA.HI.X.SX32 R11, R17.reuse, R0, 0x1, P6 ;  /* 0x00000000110b7211 */ /* 0x040fe200030f0eff */
[----:B------:R-:W-:Y:S02]  /*2a100*/  VIADD R17, R17, UR4 ;  /* 0x0000000411117c36 */ /* 0x000fe40008000000 */
[----:B------:R2:W-:Y:S01]  /*2a110*/  @P4 STG.E.U8 desc[UR6][R8.64], R27 ;  /* 0x0000001b08004986 */ /* 0x0005e2000c101106 */
[C---:B0-----:R-:W-:Y:S01]  /*2a120*/  VIADD R13, R28.reuse, 0x63 ;  /* 0x000000631c0d7836 */ /* 0x041fe20000000000 */
[----:B------:R-:W-:Y:S01]  /*2a130*/  ISETP.LT.AND P4, PT, R3, UR5, !P0 ;  /* 0x0000000503007c0c */ /* 0x000fe2000c781270 */
[C---:B------:R-:W-:Y:S01]  /*2a140*/  VIADD R3, R17.reuse, UR4 ;  /* 0x0000000411037c36 */ /* 0x040fe20008000000 */
[----:B------:R-:W-:Y:S01]  /*2a150*/  IADD3 R12, P6, R17, R2, RZ ;  /* 0x00000002110c7210 */ /* 0x000fe20007fde0ff */
[----:B------:R-:W-:Y:S01]  /*2a160*/  ULDC UR5, c[0x0][0x22c] ;  /* 0x00008b0000057ab9 */ /* 0x000fe20000000800 */
[----:B------:R0:W-:Y:S01]  /*2a170*/  @P3 STG.E.U8 desc[UR6][R10.64], R19 ;  /* 0x000000130a003986 */ /* 0x0001e2000c101106 */
[----:B------:R-:W-:Y:S01]  /*2a180*/  ISETP.LT.AND P3, PT, R13, UR5, !P0 ;  /* 0x000000050d007c0c */ /* 0x000fe2000c761270 */
[----:B---3--:R-:W-:Y:S01]  /*2a190*/  VIADD R14, R28, 0x64 ;  /* 0x000000641c0e7836 */ /* 0x008fe20000000000 */
[----:B------:R-:W-:Y:S01]  /*2a1a0*/  LEA.HI.X.SX32 R13, R17, R0, 0x1, P6 ;  /* 0x00000000110d7211 */ /* 0x000fe200030f0eff */
[----:B------:R-:W-:Y:S01]  /*2a1b0*/  ULDC UR5, c[0x0][0x22c] ;  /* 0x00008b0000057ab9 */ /* 0x000fe20000000800 */
[----:B--2---:R-:W-:-:S02]  /*2a1c0*/  IADD3 R8, P6, R3, R2, RZ ;  /* 0x0000000203087210 */ /* 0x004fc40007fde0ff */
[----:B-1----:R-:W-:Y:S02]  /*2a1d0*/  PRMT R17, R4, 0x7770, RZ ;  /* 0x0000777004117816 */ /* 0x002fe400000000ff */
[C---:B------:R-:W-:Y:S01]  /*2a1e0*/  LEA.HI.X.SX32 R9, R3.reuse, R0, 0x1, P6 ;  /* 0x0000000003097211 */ /* 0x040fe200030f0eff */
[----:B------:R-:W-:Y:S01]  /*2a1f0*/  VIADD R3, R3, UR4 ;  /* 0x0000000403037c36 */ /* 0x000fe20008000000 */
[----:B------:R-:W-:Y:S01]  /*2a200*/  ISETP.LT.AND P6, PT, R14, UR5, !P0 ;  /* 0x000000050e007c0c */ /* 0x000fe2000c7c1270 */
[----:B------:R1:W-:Y:S01]  /*2a210*/  @P5 STG.E.U8 desc[UR6][R12.64], R17 ;  /* 0x000000110c005986 */ /* 0x0003e2000c101106 */
[----:B0-----:R-:W-:Y:S01]  /*2a220*/  PRMT R19, R4, 0x7771, RZ ;  /* 0x0000777104137816 */ /* 0x001fe200000000ff */
[C---:B------:R-:W-:Y:S01]  /*2a230*/  VIADD R11, R3.reuse, UR4 ;  /* 0x00000004030b7c36 */ /* 0x040fe20008000000 */
[----:B------:R-:W-:Y:S01]  /*2a240*/  IADD3 R14, P5, R3, R2, RZ ;  /* 0x00000002030e7210 */ /* 0x000fe20007fbe0ff */
[----:B------:R-:W-:Y:S01]  /*2a250*/  VIADD R10, R28, 0x65 ;  /* 0x000000651c0a7836 */ /* 0x000fe20000000000 */
[----:B------:R-:W-:-:S02]  /*2a260*/  ULDC UR5, c[0x0][0x22c] ;  /* 0x00008b0000057ab9 */ /* 0x000fc40000000800 */
[----:B------:R-:W-:Y:S01]  /*2a270*/  LEA.HI.X.SX32 R15, R3, R0, 0x1, P5 ;  /* 0x00000000030f7211 */ /* 0x000fe200028f0eff */
[----:B------:R-:W-:Y:S01]  /*2a280*/  VIADD R3, R28, 0x66 ;  /* 0x000000661c037836 */ /* 0x000fe20000000000 */
[C---:B------:R-:W-:Y:S01]  /*2a290*/  IADD3 R16, P5, R11.reuse, R2, RZ ;  /* 0x000000020b107210 */ /* 0x040fe20007fbe0ff */
[----:B------:R0:W-:Y:S01]  /*2a2a0*/  @P2 STG.E.U8 desc[UR6][R8.64], R19 ;  /* 0x0000001308002986 */ /* 0x0001e2000c101106 */
[----:B------:R-:W-:Y:S01]  /*2a2b0*/  ISETP.LT.AND P2, PT, R10, UR5, !P0 ;  /* 0x000000050a007c0c */ /* 0x000fe2000c741270 */
[----:B------:R-:W-:Y:S01]  /*2a2c0*/  ULDC UR5, c[0x0][0x22c] ;  /* 0x00008b0000057ab9 */ /* 0x000fe20000000800 */
[----:B-1----:R-:W-:Y:S02]  /*2a2d0*/  LEA.HI.X.SX32 R17, R11, R0, 0x1, P5 ;  /* 0x000000000b117211 */ /* 0x002fe400028f0eff */
[----:B------:R-:W-:Y:S02]  /*2a2e0*/  PRMT R23, R5, 0x7770, RZ ;  /* 0x0000777005177816 */ /* 0x000fe400000000ff */
[----:B------:R-:W-:Y:S01]  /*2a2f0*/  ISETP.LT.AND P5, PT, R3, UR5, !P0 ;  /* 0x0000000503007c0c */ /* 0x000fe2000c7a1270 */
[----:B------:R-:W-:Y:S01]  /*2a300*/  VIADD R3, R11, UR4 ;  /* 0x000000040b037c36 */ /* 0x000fe20008000000 */
[----:B------:R-:W-:Y:S01]  /*2a310*/  PRMT R21, R5, 0x7771, RZ ;  /* 0x0000777105157816 */ /* 0x000fe200000000ff */
[----:B------:R-:W1:Y:S01]  /*2a320*/  LDS.128 R8, [R29+0x400] ;  /* 0x000400001d087984 */ /* 0x000e620000000c00 */
[----:B------:R-:W-:Y:S01]  /*2a330*/  VIADD R13, R28, 0x67 ;  /* 0x000000671c0d7836 */ /* 0x000fe20000000000 */
[----:B------:R-:W-:-:S02]  /*2a340*/  ULDC UR5, c[0x0][0x22c] ;  /* 0x00008b0000057ab9 */ /* 0x000fc40000000800 */
[----:B------:R2:W-:Y:S01]  /*2a350*/  @P4 STG.E.U8 desc[UR6][R14.64], R23 ;  /* 0x000000170e004986 */ /* 0x0005e2000c101106 */
[C---:B------:R-:W-:Y:S01]  /*2a360*/  IADD3 R12, P4, R3.reuse, R2, RZ ;  /* 0x00000002030c7210 */ /* 0x040fe20007f9e0ff */
[----:B0-----:R-:W-:Y:S02]  /*2a370*/  VIADD R19, R3, UR4 ;  /* 0x0000000403137c36 */ /* 0x001fe40008000000 */
[----:B------:R0:W-:Y:S01]  /*2a380*/  @P3 STG.E.U8 desc[UR6][R16.64], R21 ;  /* 0x0000001510003986 */ /* 0x0001e2000c101106 */
[----:B------:R-:W-:Y:S01]  /*2a390*/  ISETP.LT.AND P3, PT, R13, UR5, !P0 ;  /* 0x000000050d007c0c */ /* 0x000fe2000c761270 */
[----:B------:R-:W-:Y:S01]  /*2a3a0*/  ULDC UR5, c[0x0][0x22c] ;  /* 0x00008b0000057ab9 */ /* 0x000fe20000000800 */
[----:B------:R-:W-:Y:S01]  /*2a3b0*/  LEA.HI.X.SX32 R13, R3, R0, 0x1, P4 ;  /* 0x00000000030d7211 */ /* 0x000fe200020f0eff */
[----:B------:R-:W-:Y:S01]  /*2a3c0*/  VIADD R3, R28, 0x68 ;  /* 0x000000681c037836 */ /* 0x000fe20000000000 */
[----:B--2---:R-:W-:Y:S02]  /*2a3d0*/  PRMT R23, R6, 0x7770, RZ ;  /* 0x0000777006177816 */ /* 0x004fe400000000ff */
        /* <DEDUP_REMOVED lines=32> */
[----:B--2---:R-:W-:-:S03]  /*2a5e0*/  IADD3 R16, P4, R19, R2, RZ ;  /* 0x0000000213107210 */ /* 0x004fc60007f9e0ff */
        /* <DEDUP_REMOVED lines=68> */
[----:B------:R-:W-:Y:S01]  /*2aa30*/  ULDC UR5, c[0x0][0x22c] ;  /* 0x00008b0000057ab9 */ /* 0x000fe20000000800 */
[----:B0-----:R-:W-:Y:S02]  /*2aa40*/  PRMT R23, R4, 0x7773, RZ ;  /* 0x0000777304177816 */ /* 0x001fe400000000ff */
[C---:B------:R-:W-:Y:S01]  /*2aa50*/  IADD3 R16, P4, R3.reuse, R2, RZ ;  /* 0x0000000203107210 */ /* 0x040fe20007f9e0ff */
[C---:B------:R-:W-:Y:S02]  /*2aa60*/  VIADD R4, R28.reuse, 0x75 ;  /* 0x000000751c047836 */ /* 0x040fe40000000000 */
[C---:B------:R-:W-:Y:S01]  /*2aa70*/  VIADD R19, R3.reuse, UR4 ;  /* 0x0000000403137c36 */ /* 0x040fe20008000000 */
[----:B------:R-:W-:Y:S01]  /*2aa80*/  LEA.HI.X.SX32 R17, R3, R0, 0x1, P4 ;  /* 0x0000000003117211 */ /* 0x000fe200020f0eff */
[----:B------:R-:W-:Y:S01]  /*2aa90*/  VIADD R3, R28, 0x76 ;  /* 0x000000761c037836 */ /* 0x000fe20000000000 */
[----:B-1----:R-:W-:Y:S01]  /*2aaa0*/  PRMT R21, R5, 0x7772, RZ ;  /* 0x0000777205157816 */ /* 0x002fe200000000ff */
[----:B------:R0:W-:Y:S01]  /*2aab0*/  @P2 STG.E.U8 desc[UR6][R14.64], R23 ;  /* 0x000000170e002986 */ /* 0x0001e2000c101106 */
[----:B------:R-:W-:Y:S01]  /*2aac0*/  ISETP.LT.AND P2, PT, R4, UR5, !P0 ;  /* 0x0000000504007c0c */ /* 0x000fe2000c741270 */
[----:B------:R-:W-:Y:S01]  /*2aad0*/  ULDC UR5, c[0x0][0x22c] ;  /* 0x00008b0000057ab9 */ /* 0x000fe20000000800 */
[----:B------:R-:W-:Y:S01]  /*2aae0*/  IADD3 R12, P4, R19, R2, RZ ;  /* 0x00000002130c7210 */ /* 0x000fe20007f9e0ff */
[----:B------:R1:W-:Y:S01]  /*2aaf0*/  @P5 STG.E.U8 desc[UR6][R16.64], R21 ;  /* 0x0000001510005986 */ /* 0x0003e2000c101106 */
[----:B------:R-:W-:Y:S01]  /*2ab00*/  ISETP.LT.AND P5, PT, R3, UR5, !P0 ;  /* 0x0000000503007c0c */ /* 0x000fe2000c7a1270 */
[C---:B------:R-:W-:Y:S01]  /*2ab10*/  VIADD R3, R19.reuse, UR4 ;  /* 0x0000000413037c36 */ /* 0x040fe20008000000 */
[----:B------:R-:W-:Y:S01]  /*2ab20*/  LEA.HI.X.SX32 R13, R19, R0, 0x1, P4 ;  /* 0x00000000130d7211 */ /* 0x000fe200020f0eff */
[----:B------:R-:W-:Y:S01]  /*2ab30*/  ULDC UR5, c[0x0][0x22c] ;  /* 0x00008b0000057ab9 */ /* 0x000fe20000000800 */
[----:B------:R-:W-:Y:S01]  /*2ab40*/  PRMT R19, R5, 0x7773, RZ ;  /* 0x0000777305137816 */ /* 0x000fe200000000ff */
[----:B------:R-:W-:Y:S01]  /*2ab50*/  VIADD R5, R28, 0x77 ;  /* 0x000000771c057836 */ /* 0x000fe20000000000 */
[C---:B------:R-:W-:Y:S01]  /*2ab60*/  IADD3 R4, P4, R3.reuse, R2, RZ ;  /* 0x0000000203047210 */ /* 0x040fe20007f9e0ff */
[----:B0-----:R-:W-:-:S02]  /*2ab70*/  VIADD R15, R3, UR4 ;  /* 0x00000004030f7c36 */ /* 0x001fc40008000000 */
[----:B------:R0:W-:Y:S01]  /*2ab80*/  @P3 STG.E.U8 desc[UR6][R12.64], R19 ;  /* 0x000000130c003986 */ /* 0x0001e2000c101106 */
[----:B------:R-:W-:Y:S01]  /*2ab90*/  ISETP.LT.AND P3, PT, R5, UR5, !P0 ;  /* 0x0000000505007c0c */ /* 0x000fe2000c761270 */
[----:B------:R-:W-:Y:S01]  /*2aba0*/  ULDC UR5, c[0x0][0x22c] ;  /* 0x00008b0000057ab9 */ /* 0x000fe20000000800 */
[----:B------:R-:W-:Y:S01]  /*2abb0*/  LEA.HI.X.SX32 R5, R3, R0, 0x1, P4 ;  /* 0x0000000003057211 */ /* 0x000fe200020f0eff */
[----:B------:R-:W-:Y:S01]  /*2abc0*/  VIADD R3, R28, 0x78 ;  /* 0x000000781c037836 */ /* 0x000fe20000000000 */
[----:B-1----:R-:W-:Y:S02]  /*2abd0*/  PRMT R21, R6, 0x7772, RZ ;  /* 0x0000777206157816 */ /* 0x002fe400000000ff */
        /* <DEDUP_REMOVED lines=19> */
[----:B------:R-:W-:Y:S01]  /*2ad10*/  VIADD R3, R28, 0x7b ;  /* 0x0000007b1c037836 */ /* 0x000fe20000000000 */
[C---:B------:R-:W-:Y:S01]  /*2ad20*/  LEA.HI.X.SX32 R5, R17.reuse, R0, 0x1, P4 ;  /* 0x0000000011057211 */ /* 0x040fe200020f0eff */
[----:B------:R-:W-:Y:S01]  /*2ad30*/  VIADD R17, R17, UR4 ;  /* 0x0000000411117c36 */ /* 0x000fe20008000000 */
[----:B------:R-:W-:Y:S01]  /*2ad40*/  ULDC UR5, c[0x0][0x22c] ;  /* 0x00008b0000057ab9 */ /* 0x000fe20000000800 */
[----:B0-----:R-:W-:-:S02]  /*2ad50*/  PRMT R19, R7, 0x7773, RZ ;  /* 0x0000777307137816 */ /* 0x001fc400000000ff */
[----:B------:R-:W-:Y:S01]  /*2ad60*/  ISETP.LT.AND P4, PT, R3, UR5, !P0 ;  /* 0x0000000503007c0c */ /* 0x000fe2000c781270 */
[C---:B------:R-:W-:Y:S01]  /*2ad70*/  VIADD R3, R17.reuse, UR4 ;  /* 0x0000000411037c36 */ /* 0x040fe20008000000 */
[C---:B------:R-:W-:Y:S01]  /*2ad80*/  PRMT R23, R8.reuse, 0x7772, RZ ;  /* 0x0000777208177816 */ /* 0x040fe200000000ff */
[----:B------:R0:W-:Y:S01]  /*2ad90*/  @P3 STG.E.U8 desc[UR6][R4.64], R19 ;  /* 0x0000001304003986 */ /* 0x0001e2000c101106 */
[----:B------:R-:W-:Y:S01]  /*2ada0*/  IADD3 R14, P3, R17, R2, RZ ;  /* 0x00000002110e7210 */ /* 0x000fe20007f7e0ff */
[----:B------:R-:W-:Y:S01]  /*2adb0*/  VIADD R7, R3, UR4 ;  /* 0x0000000403077c36 */ /* 0x000fe20008000000 */
[----:B------:R-:W-:Y:S01]  /*2adc0*/  PRMT R25, R8, 0x7773, RZ ;  /* 0x0000777308197816 */ /* 0x000fe200000000ff */
[----:B------:R-:W-:Y:S01]  /*2add0*/  VIADD R6, R28, 0x7c ;  /* 0x0000007c1c067836 */ /* 0x000fe20000000000 */
[----:B------:R-:W-:Y:S01]  /*2ade0*/  LEA.HI.X.SX32 R15, R17, R0, 0x1, P3 ;  /* 0x00000000110f7211 */ /* 0x000fe200018f0eff */
[----:B------:R-:W-:Y:S01]  /*2adf0*/  ULDC UR5, c[0x0][0x22c] ;  /* 0x00008b0000057ab9 */ /* 0x000fe20000000800 */
[----:B------:R-:W-:-:S04]  /*2ae00*/  IADD3 R16, P3, R3, R2, RZ ;  /* 0x0000000203107210 */ /* 0x000fc80007f7e0ff */
[----:B------:R-:W-:Y:S01]  /*2ae10*/  LEA.HI.X.SX32 R17, R3, R0, 0x1, P3 ;  /* 0x0000000003117211 */ /* 0x000fe200018f0eff */
[----:B------:R-:W-:-:S04]  /*2ae20*/  VIADD R3, R7, UR4 ;  /* 0x0000000407037c36 */ /* 0x000fc80008000000 */
[----:B-1----:R-:W-:Y:S01]  /*2ae30*/  VIADD R13, R3, UR4 ;  /* 0x00000004030d7c36 */ /* 0x002fe20008000000 */
[----:B------:R1:W-:Y:S03]  /*2ae40*/  @P6 STG.E.U8 desc[UR6][R14.64], R23 ;  /* 0x000000170e006986 */ /* 0x0003e6000c101106 */
[----:B0-----:R-:W-:Y:S01]  /*2ae50*/  VIADD R19, R13, UR4 ;  /* 0x000000040d137c36 */ /* 0x001fe20008000000 */
[----:B------:R0:W-:Y:S01]  /*2ae60*/  @P2 STG.E.U8 desc[UR6][R16.64], R25 ;  /* 0x0000001910002986 */ /* 0x0001e2000c101106 */
[----:B------:R-:W-:Y:S02]  /*2ae70*/  IADD3 R4, P2, R7, R2, RZ ;  /* 0x0000000207047210 */ /* 0x000fe40007f5e0ff */
[----:B------:R-:W-:Y:S02]  /*2ae80*/  VIADD R21, R19, UR4 ;  /* 0x0000000413157c36 */ /* 0x000fe40008000000 */
[----:B------:R-:W-:-:S02]  /*2ae90*/  LEA.HI.X.SX32 R5, R7, R0, 0x1, P2 ;  /* 0x0000000007057211 */ /* 0x000fc400010f0eff */
[-C--:B------:R-:W-:Y:S01]  /*2aea0*/  IADD3 R12, P2, R13, R2.reuse, RZ ;  /* 0x000000020d0c7210 */ /* 0x080fe20007f5e0ff */
[----:B-1----:R-:W-:Y:S01]  /*2aeb0*/  VIADD R23, R21, UR4 ;  /* 0x0000000415177c36 */ /* 0x002fe20008000000 */
[----:B------:R-:W-:Y:S01]  /*2aec0*/  ISETP.LT.AND P3, PT, R6, UR5, !P0 ;  /* 0x0000000506007c0c */ /* 0x000fe2000c761270 */
[C---:B------:R-:W-:Y:S01]  /*2aed0*/  VIADD R8, R28.reuse, 0x7d ;  /* 0x0000007d1c087836 */ /* 0x040fe20000000000 */
[----:B------:R-:W-:Y:S01]  /*2aee0*/  IADD3 R6, P6, R3, R2, RZ ;  /* 0x0000000203067210 */ /* 0x000fe20007fde0ff */
[----:B------:R-:W-:Y:S01]  /*2aef0*/  VIADD R18, R28, 0x7e ;  /* 0x0000007e1c127836 */ /* 0x000fe20000000000 */
[----:B------:R-:W-:Y:S01]  /*2af00*/  LEA.HI.X.SX32 R13, R13, R0, 0x1, P2 ;  /* 0x000000000d0d7211 */ /* 0x000fe200010f0eff */
[----:B------:R-:W-:Y:S01]  /*2af10*/  ULDC UR5, c[0x0][0x22c] ;  /* 0x00008b0000057ab9 */ /* 0x000fe20000000800 */
[----:B0-----:R-:W-:Y:S01]  /*2af20*/  IADD3 R16, P2, R23, R2, RZ ;  /* 0x0000000217107210 */ /* 0x001fe20007f5e0ff */
[----:B------:R-:W-:Y:S01]  /*2af30*/  ULDC UR4, c[0x0][0x22c] ;  /* 0x00008b0000047ab9 */ /* 0x000fe20000000800 */
[----:B------:R-:W-:-:S02]  /*2af40*/  LEA.HI.X.SX32 R7, R3, R0, 0x1, P6 ;  /* 0x0000000003077211 */ /* 0x000fc400030f0eff */
[----:B------:R-:W-:Y:S02]  /*2af50*/  IADD3 R14, P6, R19, R2, RZ ;  /* 0x00000002130e7210 */ /* 0x000fe40007fde0ff */
[-C--:B------:R-:W-:Y:S02]  /*2af60*/  LEA.HI.X.SX32 R17, R23, R0.reuse, 0x1, P2 ;  /* 0x0000000017117211 */ /* 0x080fe400010f0eff */
[----:B------:R-:W-:Y:S02]  /*2af70*/  ISETP.LT.AND P2, PT, R8, UR5, !P0 ;  /* 0x0000000508007c0c */ /* 0x000fe4000c741270 */
[----:B------:R-:W-:Y:S02]  /*2af80*/  LEA.HI.X.SX32 R15, R19, R0, 0x1, P6 ;  /* 0x00000000130f7211 */ /* 0x000fe400030f0eff */
[----:B------:R-:W-:Y:S02]  /*2af90*/  ISETP.LT.AND P0, PT, R18, UR4, !P0 ;  /* 0x0000000412007c0c */ /* 0x000fe4000c701270 */
[----:B------:R-:W-:-:S02]  /*2afa0*/  IADD3 R2, P6, R21, R2, RZ ;  /* 0x0000000215027210 */ /* 0x000fc40007fde0ff */
[----:B------:R-:W-:Y:S02]  /*2afb0*/  PRMT R25, R9, 0x7772, RZ ;  /* 0x0000777209197816 */ /* 0x000fe400000000ff */
[----:B------:R-:W-:Y:S02]  /*2afc0*/  LEA.HI.X.SX32 R3, R21, R0, 0x1, P6 ;  /* 0x0000000015037211 */ /* 0x000fe400030f0eff */
[----:B------:R-:W-:Y:S02]  /*2afd0*/  PRMT R23, R9, 0x7773, RZ ;  /* 0x0000777309177816 */ /* 0x000fe400000000ff */
[C---:B------:R-:W-:Y:S02]  /*2afe0*/  PRMT R21, R10.reuse, 0x7772, RZ ;  /* 0x000077720a157816 */ /* 0x040fe400000000ff */
[----:B------:R-:W-:Y:S02]  /*2aff0*/  PRMT R19, R10, 0x7773, RZ ;  /* 0x000077730a137816 */ /* 0x000fe400000000ff */
[C---:B------:R-:W-:Y:S01]  /*2b000*/  PRMT R9, R11.reuse, 0x7773, RZ ;  /* 0x000077730b097816 */ /* 0x040fe200000000ff */
[----:B------:R0:W-:Y:S01]  /*2b010*/  @P5 STG.E.U8 desc[UR6][R4.64], R25 ;  /* 0x0000001904005986 */ /* 0x0001e2000c101106 */
[----:B------:R-:W-:-:S03]  /*2b020*/  PRMT R11, R11, 0x7772, RZ ;  /* 0x000077720b0b7816 */ /* 0x000fc600000000ff */
[----:B------:R0:W-:Y:S04]  /*2b030*/  @P4 STG.E.U8 desc[UR6][R6.64], R23 ;  /* 0x0000001706004986 */ /* 0x0001e8000c101106 */
[----:B------:R0:W-:Y:S04]  /*2b040*/  @P3 STG.E.U8 desc[UR6][R12.64], R21 ;  /* 0x000000150c003986 */ /* 0x0001e8000c101106 */
[----:B------:R0:W-:Y:S04]  /*2b050*/  @P2 STG.E.U8 desc[UR6][R14.64], R19 ;  /* 0x000000130e002986 */ /* 0x0001e8000c101106 */
[----:B------:R0:W-:Y:S01]  /*2b060*/  @P0 STG.E.U8 desc[UR6][R2.64], R11 ;  /* 0x0000000b02000986 */ /* 0x0001e2000c101106 */
[----:B------:R-:W-:Y:S05]  /*2b070*/  @!P1 EXIT ;  /* 0x000000000000994d */ /* 0x000fea0003800000 */
[----:B------:R-:W-:Y:S01]  /*2b080*/  STG.E.U8 desc[UR6][R16.64], R9 ;  /* 0x0000000910007986 */ /* 0x000fe2000c101106 */
[----:B------:R-:W-:Y:S05]  /*2b090*/  EXIT ;  /* 0x000000000000794d */ /* 0x000fea0003800000 */
.L_x_3:
[----:B------:R-:W-:-:S00]  /*2b0a0*/  BRA `(.L_x_3) ;  /* 0xfffffffc00fc7947 */ /* 0x000fc0000383ffff */
[----:B------:R-:W-:-:S00]  /*2b0b0*/  NOP ;  /* 0x0000000000007918 */ /* 0x000fc00000000000 */
        /* <DEDUP_REMOVED lines=12> */
.L_x_4:


//--------------------- .nv.shared.matmul_kernel  --------------------------
	.section	.nv.shared.matmul_kernel,"aw",@nobits
	.sectionflags	@""
	.align	16
	.zero		1024


//--------------------- .nv.shared.reserved.0     --------------------------
	.section	.nv.shared.reserved.0,"aw",@nobits
	.weak		__nv_reservedSMEM_offset_0_alias
	.size		__nv_reservedSMEM_offset_0_alias, 0, 0
	.other		__nv_reservedSMEM_offset_0_alias,@"STO_CUDA_RESERVED_SHARED STV_DEFAULT"
__nv_reservedSMEM_offset_0_alias:
	.zero		0


//--------------------- .nv.constant0.matmul_kernel --------------------------
	.section	.nv.constant0.matmul_kernel,"a",@progbits
	.sectionflags	@""
	.align	4
.nv.constant0.matmul_kernel:
	.zero		608


//--------------------- SYMBOLS --------------------------

	.type		.nv.reservedSmem.offset0,@object
	.size		.nv.reservedSmem.offset0,0x4
